	.target	sm_90a

	.elftype	@"ET_EXEC"


//--------------------- .note.nv.tkinfo           --------------------------
	.section	.note.nv.tkinfo,"",@"SHT_NOTE"
	.sectionflags	@"SHF_NOTE_NV_TKINFO"
	.tkinfo
        /*0018*/ 	.word	0x00000002
        /*0030*/ 	.string	""
        /*0030*/ 	.string	"ptxas"
        /*0030*/ 	.string	"Cuda compilation tools, release 13.0, V13.0.88"
        /*0030*/ 	.string	"Build cuda_13.0.r13.0/compiler.36424714_0"
        /*0030*/ 	.string	"-v  -suppress-debug-info  -lineinfo  -arch sm_90a "



//--------------------- .note.nv.cuinfo           --------------------------
	.section	.note.nv.cuinfo,"",@"SHT_NOTE"
	.sectionflags	@"SHF_NOTE_NV_CUINFO"
        /*0018*/ 	.short	0x0002
        /*001a*/ 	.short	0x005a
        /*001c*/ 	.short	0x0082
	.zero		2


//--------------------- .nv.info                  --------------------------
	.section	.nv.info,"",@"SHT_CUDA_INFO"
	.align	4


	//----- nvinfo : EIATTR_REGCOUNT
	.align		4
        /*0000*/ 	.byte	0x04, 0x2f
        /*0002*/ 	.short	(.L_1 - .L_0)
	.align		4
.L_0:
        /*0004*/ 	.word	index@(matmul_kernel)
        /*0008*/ 	.word	0x000000ff


	//----- nvinfo : EIATTR_FRAME_SIZE
	.align		4
.L_1:
        /*000c*/ 	.byte	0x04, 0x11
        /*000e*/ 	.short	(.L_3 - .L_2)
	.align		4
.L_2:
        /*0010*/ 	.word	index@(matmul_kernel)
        /*0014*/ 	.word	0x00001c00


	//----- nvinfo : EIATTR_MIN_STACK_SIZE
	.align		4
.L_3:
        /*0018*/ 	.byte	0x04, 0x12
        /*001a*/ 	.short	(.L_5 - .L_4)
	.align		4
.L_4:
        /*001c*/ 	.word	index@(matmul_kernel)
        /*0020*/ 	.word	0x00001c00
.L_5:


//--------------------- .nv.compat                --------------------------
	.section	.nv.compat,"",@"SHT_CUDA_COMPAT_INFO"
	.align	4
        /*0000*/ 	.byte	0x02, 0x09, 0x01, 0x00, 0x02, 0x02, 0x04, 0x00, 0x02, 0x05, 0x05, 0x00, 0x03, 0x07, 0x01, 0x01
        /*0010*/ 	.byte	0x02, 0x03, 0x00, 0x00, 0x02, 0x06, 0x01, 0x00, 0x04, 0x0b, 0x08, 0x00, 0x00, 0x00, 0x00, 0x00
        /*0020*/ 	.byte	0x00, 0x00, 0x00, 0x00


//--------------------- .nv.info.matmul_kernel    --------------------------
	.section	.nv.info.matmul_kernel,"",@"SHT_CUDA_INFO"
	.sectionflags	@""
	.align	4


	//----- nvinfo : EIATTR_CUDA_API_VERSION
	.align		4
        /*0000*/ 	.byte	0x04, 0x37
        /*0002*/ 	.short	(.L_7 - .L_6)
.L_6:
        /*0004*/ 	.word	0x00000082


	//----- nvinfo : EIATTR_KPARAM_INFO
	.align		4
.L_7:
        /*0008*/ 	.byte	0x04, 0x17
        /*000a*/ 	.short	(.L_9 - .L_8)
.L_8:
        /*000c*/ 	.word	0x00000000
        /*0010*/ 	.short	0x000d
        /*0012*/ 	.short	0x0048
        /*0014*/ 	.byte	0x00, 0xf4, 0x21, 0x00


	//----- nvinfo : EIATTR_KPARAM_INFO
	.align		4
.L_9:
        /*0018*/ 	.byte	0x04, 0x17
        /*001a*/ 	.short	(.L_11 - .L_10)
.L_10:
        /*001c*/ 	.word	0x00000000
        /*0020*/ 	.short	0x000c
        /*0022*/ 	.short	0x0040
        /*0024*/ 	.byte	0x00, 0xf4, 0x21, 0x00


	//----- nvinfo : EIATTR_KPARAM_INFO
	.align		4
.L_11:
        /*0028*/ 	.byte	0x04, 0x17
        /*002a*/ 	.short	(.L_13 - .L_12)
.L_12:
        /*002c*/ 	.word	0x00000000
        /*0030*/ 	.short	0x000b
        /*0032*/ 	.short	0x0038
        /*0034*/ 	.byte	0x00, 0xf0, 0x11, 0x00


	//----- nvinfo : EIATTR_KPARAM_INFO
	.align		4
.L_13:
        /*0038*/ 	.byte	0x04, 0x17
        /*003a*/ 	.short	(.L_15 - .L_14)
.L_14:
        /*003c*/ 	.word	0x00000000
        /*0040*/ 	.short	0x000a
        /*0042*/ 	.short	0x0034
        /*0044*/ 	.byte	0x00, 0xf0, 0x11, 0x00


	//----- nvinfo : EIATTR_KPARAM_INFO
	.align		4
.L_15:
        /*0048*/ 	.byte	0x04, 0x17
        /*004a*/ 	.short	(.L_17 - .L_16)
.L_16:
        /*004c*/ 	.word	0x00000000
        /*0050*/ 	.short	0x0009
        /*0052*/ 	.short	0x0030
        /*0054*/ 	.byte	0x00, 0xf0, 0x11, 0x00


	//----- nvinfo : EIATTR_KPARAM_INFO
	.align		4
.L_17:
        /*0058*/ 	.byte	0x04, 0x17
        /*005a*/ 	.short	(.L_19 - .L_18)
.L_18:
        /*005c*/ 	.word	0x00000000
        /*0060*/ 	.short	0x0008
        /*0062*/ 	.short	0x002c
        /*0064*/ 	.byte	0x00, 0xf0, 0x11, 0x00


	//----- nvinfo : EIATTR_KPARAM_INFO
	.align		4
.L_19:
        /*0068*/ 	.byte	0x04, 0x17
        /*006a*/ 	.short	(.L_21 - .L_20)
.L_20:
        /*006c*/ 	.word	0x00000000
        /*0070*/ 	.short	0x0007
        /*0072*/ 	.short	0x0028
        /*0074*/ 	.byte	0x00, 0xf0, 0x11, 0x00


	//----- nvinfo : EIATTR_KPARAM_INFO
	.align		4
.L_21:
        /*0078*/ 	.byte	0x04, 0x17
        /*007a*/ 	.short	(.L_23 - .L_22)
.L_22:
        /*007c*/ 	.word	0x00000000
        /*0080*/ 	.short	0x0006
        /*0082*/ 	.short	0x0024
        /*0084*/ 	.byte	0x00, 0xf0, 0x11, 0x00


	//----- nvinfo : EIATTR_KPARAM_INFO
	.align		4
.L_23:
        /*0088*/ 	.byte	0x04, 0x17
        /*008a*/ 	.short	(.L_25 - .L_24)
.L_24:
        /*008c*/ 	.word	0x00000000
        /*0090*/ 	.short	0x0005
        /*0092*/ 	.short	0x0020
        /*0094*/ 	.byte	0x00, 0xf0, 0x11, 0x00


	//----- nvinfo : EIATTR_KPARAM_INFO
	.align		4
.L_25:
        /*0098*/ 	.byte	0x04, 0x17
        /*009a*/ 	.short	(.L_27 - .L_26)
.L_26:
        /*009c*/ 	.word	0x00000000
        /*00a0*/ 	.short	0x0004
        /*00a2*/ 	.short	0x001c
        /*00a4*/ 	.byte	0x00, 0xf0, 0x11, 0x00


	//----- nvinfo : EIATTR_KPARAM_INFO
	.align		4
.L_27:
        /*00a8*/ 	.byte	0x04, 0x17
        /*00aa*/ 	.short	(.L_29 - .L_28)
.L_28:
        /*00ac*/ 	.word	0x00000000
        /*00b0*/ 	.short	0x0003
        /*00b2*/ 	.short	0x0018
        /*00b4*/ 	.byte	0x00, 0xf0, 0x11, 0x00


	//----- nvinfo : EIATTR_KPARAM_INFO
	.align		4
.L_29:
        /*00b8*/ 	.byte	0x04, 0x17
        /*00ba*/ 	.short	(.L_31 - .L_30)
.L_30:
        /*00bc*/ 	.word	0x00000000
        /*00c0*/ 	.short	0x0002
        /*00c2*/ 	.short	0x0010
        /*00c4*/ 	.byte	0x00, 0xf4, 0x21, 0x00


	//----- nvinfo : EIATTR_KPARAM_INFO
	.align		4
.L_31:
        /*00c8*/ 	.byte	0x04, 0x17
        /*00ca*/ 	.short	(.L_33 - .L_32)
.L_32:
        /*00cc*/ 	.word	0x00000000
        /*00d0*/ 	.short	0x0001
        /*00d2*/ 	.short	0x0008
        /*00d4*/ 	.byte	0x00, 0xf4, 0x21, 0x00


	//----- nvinfo : EIATTR_KPARAM_INFO
	.align		4
.L_33:
        /*00d8*/ 	.byte	0x04, 0x17
        /*00da*/ 	.short	(.L_35 - .L_34)
.L_34:
        /*00dc*/ 	.word	0x00000000
        /*00e0*/ 	.short	0x0000
        /*00e2*/ 	.short	0x0000
        /*00e4*/ 	.byte	0x00, 0xf4, 0x21, 0x00


	//----- nvinfo : EIATTR_EXPLICIT_CLUSTER
	.align		4
.L_35:
        /*00e8*/ 	.byte	0x01, 0x3e
	.zero		2


	//----- nvinfo : EIATTR_CTA_PER_CLUSTER
	.align		4
        /*00ec*/ 	.byte	0x04, 0x3d
        /*00ee*/ 	.short	(.L_37 - .L_36)
.L_36:
        /*00f0*/ 	.word	0x00000002
        /*00f4*/ 	.word	0x00000001
        /*00f8*/ 	.word	0x00000001


	//----- nvinfo : EIATTR_SPARSE_MMA_MASK
	.align		4
.L_37:
        /*00fc*/ 	.byte	0x03, 0x50
        /*00fe*/ 	.short	0x0000


	//----- nvinfo : EIATTR_MAXREG_COUNT
	.align		4
        /*0100*/ 	.byte	0x03, 0x1b
        /*0102*/ 	.short	0x00ff


	//----- nvinfo : EIATTR_NUM_BARRIERS
	.align		4
        /*0104*/ 	.byte	0x02, 0x4c
        /*0106*/ 	.byte	0x01
	.zero		1


	//----- nvinfo : EIATTR_ANNOTATIONS
	.align		4
        /*0108*/ 	.byte	0x04, 0x55
        /*010a*/ 	.short	(.L_39 - .L_38)


	//   ....[0]....
.L_38:
        /*010c*/ 	.word	0x00000001
        /*0110*/ 	.byte	0x70, 0x00, 0x00, 0x00, 0x01, 0x00, 0x00, 0x00, 0xb0, 0x00, 0x00, 0x00, 0x01, 0x00, 0x00, 0x00
        /* <DEDUP_REMOVED lines=3730> */
        /*ea40*/ 	.byte	0x40, 0x39, 0x05, 0x00, 0x01, 0x00, 0x00, 0x00, 0x70, 0x39, 0x05, 0x00


	//----- nvinfo : EIATTR_MERCURY_ISA_VERSION
	.align		4
.L_39:
        /*ea4c*/ 	.byte	0x03, 0x5f
        /*ea4e*/ 	.short	0x0101


	//----- nvinfo : EIATTR_EXIT_INSTR_OFFSETS
	.align		4
        /*ea50*/ 	.byte	0x04, 0x1c
        /*ea52*/ 	.short	(.L_41 - .L_40)


	//   ....[0]....
.L_40:
        /*ea54*/ 	.word	0x00053da0


	//   ....[1]....
        /*ea58*/ 	.word	0x00053dd0


	//----- nvinfo : EIATTR_REQNTID
	.align		4
.L_41:
        /*ea5c*/ 	.byte	0x04, 0x10
        /*ea5e*/ 	.short	(.L_43 - .L_42)
.L_42:
        /*ea60*/ 	.word	0x00000080
        /*ea64*/ 	.word	0x00000001
        /*ea68*/ 	.word	0x00000001


	//----- nvinfo : EIATTR_CBANK_PARAM_SIZE
	.align		4
.L_43:
        /*ea6c*/ 	.byte	0x03, 0x19
        /*ea6e*/ 	.short	0x0050


	//----- nvinfo : EIATTR_PARAM_CBANK
	.align		4
        /*ea70*/ 	.byte	0x04, 0x0a
        /*ea72*/ 	.short	(.L_45 - .L_44)
	.align		4
.L_44:
        /*ea74*/ 	.word	index@(.nv.constant0.matmul_kernel)
        /*ea78*/ 	.short	0x0210
        /*ea7a*/ 	.short	0x0050


	//----- nvinfo : EIATTR_SW_WAR
	.align		4
.L_45:
        /*ea7c*/ 	.byte	0x04, 0x36
        /*ea7e*/ 	.short	(.L_47 - .L_46)
.L_46:
        /*ea80*/ 	.word	0x00000008
.L_47:


//--------------------- .nv.callgraph             --------------------------
	.section	.nv.callgraph,"",@"SHT_CUDA_CALLGRAPH"
	.align	4
	.sectionentsize	8
	.align		4
        /*0000*/ 	.word	0x00000000
	.align		4
        /*0004*/ 	.word	0xffffffff
	.align		4
        /*0008*/ 	.word	0x00000000
	.align		4
        /*000c*/ 	.word	0xfffffffe
	.align		4
        /*0010*/ 	.word	0x00000000
	.align		4
        /*0014*/ 	.word	0xfffffffd
	.align		4
        /*0018*/ 	.word	0x00000000
	.align		4
        /*001c*/ 	.word	0xfffffffc


//--------------------- .text.matmul_kernel       --------------------------
	.section	.text.matmul_kernel,"ax",@progbits
	.align	128
        .global         matmul_kernel
        .type           matmul_kernel,@function
        .size           matmul_kernel,(.L_x_3 - matmul_kernel)
        .other          matmul_kernel,@"STO_CUDA_ENTRY STV_DEFAULT"
matmul_kernel:
.text.matmul_kernel:
[----:B------:R-:W0:Y:S08]  /*0000*/  LDC R1, c[0x0][0x28] ;  /* 0x00000a00ff017b82 */ /* 0x000e300000000800 */
[----:B------:R-:W1:Y:S01]  /*0010*/  LDC.64 R6, c[0x0][0x228] ;  /* 0x00008a00ff067b82 */ /* 0x000e620000000a00 */
[----:B0-----:R-:W-:Y:S01]  /*0020*/  VIADD R1, R1, 0xffffe400 ;  /* 0xffffe40001017836 */ /* 0x001fe20000000000 */
[----:B------:R-:W-:Y:S01]  /*0030*/  UMOV UR6, 0x400 ;  /* 0x0000040000067882 */ /* 0x000fe20000000000 */
[----:B------:R-:W-:Y:S01]  /*0040*/  ULDC.64 UR58, c[0x0][0x208] ;  /* 0x00008200003a7ab9 */ /* 0x000fe20000000a00 */
[----:B------:R-:W-:-:S02]  /*0050*/  CS2R R156, SRZ ;  /* 0x00000000009c7805 */ /* 0x000fc4000001ff00 */
[----:B------:R-:W-:Y:S01]  /*0060*/  CS2R R158, SRZ ;  /* 0x00000000009e7805 */ /* 0x000fe2000001ff00 */
[----:B------:R0:W-:Y:S01]  /*0070*/  STL [R1+0x330], RZ ;  /* 0x000330ff01007387 */ /* 0x0001e20000100800 */
[----:B------:R-:W-:Y:S01]  /*0080*/  CS2R R148, SRZ ;  /* 0x0000000000947805 */ /* 0x000fe2000001ff00 */
[----:B------:R-:W2:Y:S01]  /*0090*/  S2UR UR4, SR_CTAID.X ;  /* 0x00000000000479c3 */ /* 0x000ea20000002500 */
[----:B------:R-:W-:Y:S01]  /*00a0*/  CS2R R150, SRZ ;  /* 0x0000000000967805 */ /* 0x000fe2000001ff00 */
[----:B------:R0:W-:Y:S01]  /*00b0*/  STL [R1+0x334], RZ ;  /* 0x000334ff01007387 */ /* 0x0001e20000100800 */
[----:B------:R-:W-:Y:S02]  /*00c0*/  CS2R R140, SRZ ;  /* 0x00000000008c7805 */ /* 0x000fe4000001ff00 */
[----:B------:R-:W-:Y:S02]  /*00d0*/  CS2R R142, SRZ ;  /* 0x00000000008e7805 */ /* 0x000fe4000001ff00 */
[----:B------:R-:W-:Y:S01]  /*00e0*/  CS2R R132, SRZ ;  /* 0x0000000000847805 */ /* 0x000fe2000001ff00 */
[----:B------:R0:W-:Y:S01]  /*00f0*/  STL [R1+0x338], RZ ;  /* 0x000338ff01007387 */ /* 0x0001e20000100800 */
[----:B------:R-:W-:Y:S01]  /*0100*/  CS2R R134, SRZ ;  /* 0x0000000000867805 */ /* 0x000fe2000001ff00 */
[----:B------:R-:W3:Y:S01]  /*0110*/  S2UR UR7, SR_CgaCtaId ;  /* 0x00000000000779c3 */ /* 0x000ee20000008800 */
[----:B------:R-:W-:Y:S01]  /*0120*/  CS2R R124, SRZ ;  /* 0x00000000007c7805 */ /* 0x000fe2000001ff00 */
[----:B------:R0:W-:Y:S01]  /*0130*/  STL [R1+0x33c], RZ ;  /* 0x00033cff01007387 */ /* 0x0001e20000100800 */
[----:B------:R-:W-:-:S02]  /*0140*/  CS2R R126, SRZ ;  /* 0x00000000007e7805 */ /* 0x000fc4000001ff00 */
[----:B------:R-:W-:Y:S02]  /*0150*/  CS2R R116, SRZ ;  /* 0x0000000000747805 */ /* 0x000fe4000001ff00 */
[----:B------:R-:W-:Y:S01]  /*0160*/  CS2R R118, SRZ ;  /* 0x0000000000767805 */ /* 0x000fe2000001ff00 */
[----:B------:R0:W-:Y:S01]  /*0170*/  STL [R1+0x360], RZ ;  /* 0x000360ff01007387 */ /* 0x0001e20000100800 */
[----:B------:R-:W-:Y:S01]  /*0180*/  CS2R R108, SRZ ;  /* 0x00000000006c7805 */ /* 0x000fe2000001ff00 */
[----:B-1----:R-:W-:Y:S01]  /*0190*/  VIADD R0, R7, 0x1ff ;  /* 0x000001ff07007836 */ /* 0x002fe20000000000 */
[----:B------:R-:W-:Y:S01]  /*01a0*/  CS2R R110, SRZ ;  /* 0x00000000006e7805 */ /* 0x000fe2000001ff00 */
[----:B------:R0:W-:Y:S01]  /*01b0*/  STL [R1+0x364], RZ ;  /* 0x000364ff01007387 */ /* 0x0001e20000100800 */
[----:B------:R-:W-:Y:S02]  /*01c0*/  CS2R R100, SRZ ;  /* 0x0000000000647805 */ /* 0x000fe4000001ff00 */
[----:B------:R-:W-:-:S02]  /*01d0*/  CS2R R102, SRZ ;  /* 0x0000000000667805 */ /* 0x000fc4000001ff00 */
[----:B------:R-:W-:Y:S01]  /*01e0*/  SHF.R.S32.HI R3, RZ, 0x1f, R0 ;  /* 0x0000001fff037819 */ /* 0x000fe20000011400 */
[----:B------:R0:W-:Y:S01]  /*01f0*/  STL [R1+0x368], RZ ;  /* 0x000368ff01007387 */ /* 0x0001e20000100800 */
[----:B------:R-:W-:Y:S02]  /*0200*/  CS2R R92, SRZ ;  /* 0x00000000005c7805 */ /* 0x000fe4000001ff00 */
[----:B--2---:R-:W-:Y:S01]  /*0210*/  I2FP.F32.U32 R5, UR4 ;  /* 0x0000000400057c45 */ /* 0x004fe20008201000 */
[----:B------:R-:W-:Y:S01]  /*0220*/  ULDC UR4, c[0x0][0x150] ;  /* 0x0000540000047ab9 */ /* 0x000fe20000000800 */
[----:B------:R-:W-:Y:S01]  /*0230*/  LEA.HI R3, R3, R0, RZ, 0x9 ;  /* 0x0000000003037211 */ /* 0x000fe200078f48ff */
[----:B------:R0:W-:Y:S01]  /*0240*/  STL [R1+0x36c], RZ ;  /* 0x00036cff01007387 */ /* 0x0001e20000100800 */
[----:B------:R-:W-:Y:S01]  /*0250*/  CS2R R94, SRZ ;  /* 0x00000000005e7805 */ /* 0x000fe2000001ff00 */
[----:B------:R-:W-:Y:S01]  /*0260*/  FMUL R5, R5, UR4 ;  /* 0x0000000405057c20 */ /* 0x000fe20008400000 */
[----:B------:R-:W-:Y:S01]  /*0270*/  SHF.R.S32.HI R3, RZ, 0x9, R3 ;  /* 0x00000009ff037819 */ /* 0x000fe20000011403 */
[----:B------:R0:W-:Y:S01]  /*0280*/  STL [R1+0x390], RZ ;  /* 0x000390ff01007387 */ /* 0x0001e20000100800 */
[----:B---3--:R-:W-:Y:S01]  /*0290*/  USHF.L.U32 UR5, UR7, 0x8, URZ ;  /* 0x0000000807057899 */ /* 0x008fe2000800063f */
[----:B------:R-:W-:-:S02]  /*02a0*/  CS2R R84, SRZ ;  /* 0x0000000000547805 */ /* 0x000fc4000001ff00 */
[----:B------:R-:W-:Y:S01]  /*02b0*/  CS2R R86, SRZ ;  /* 0x0000000000567805 */ /* 0x000fe2000001ff00 */
[----:B------:R-:W-:Y:S01]  /*02c0*/  IMAD.SHL.U32 R4, R3, 0x8, RZ ;  /* 0x0000000803047824 */ /* 0x000fe200078e00ff */
[----:B------:R0:W-:Y:S01]  /*02d0*/  STL [R1+0x394], RZ ;  /* 0x000394ff01007387 */ /* 0x0001e20000100800 */
[----:B------:R-:W1:Y:S01]  /*02e0*/  F2I.U32.TRUNC.NTZ R5, R5 ;  /* 0x0000000500057305 */ /* 0x000e62000020f000 */
[----:B------:R-:W-:Y:S01]  /*02f0*/  ULOP3.LUT UR5, UR5, 0x100, URZ, 0xc0, !UPT ;  /* 0x0000010005057892 */ /* 0x000fe2000f8ec03f */
[----:B------:R-:W-:Y:S02]  /*0300*/  CS2R R80, SRZ ;  /* 0x0000000000507805 */ /* 0x000fe4000001ff00 */
[----:B------:R-:W-:Y:S01]  /*0310*/  IABS R9, R4 ;  /* 0x0000000400097213 */ /* 0x000fe20000000000 */
[----:B------:R0:W-:Y:S01]  /*0320*/  STL [R1+0x398], RZ ;  /* 0x000398ff01007387 */ /* 0x0001e20000100800 */
[----:B------:R-:W-:Y:S02]  /*0330*/  CS2R R82, SRZ ;  /* 0x0000000000527805 */ /* 0x000fe4000001ff00 */
[----:B------:R-:W-:-:S02]  /*0340*/  CS2R R76, SRZ ;  /* 0x00000000004c7805 */ /* 0x000fc4000001ff00 */
[----:B------:R-:W-:Y:S01]  /*0350*/  CS2R R78, SRZ ;  /* 0x00000000004e7805 */ /* 0x000fe2000001ff00 */
[----:B------:R-:W2:Y:S01]  /*0360*/  I2F.RP R0, R9 ;  /* 0x0000000900007306 */ /* 0x000ea20000209400 */
[----:B------:R0:W-:Y:S01]  /*0370*/  STL [R1+0x39c], RZ ;  /* 0x00039cff01007387 */ /* 0x0001e20000100800 */
[----:B------:R-:W-:Y:S02]  /*0380*/  CS2R R72, SRZ ;  /* 0x0000000000487805 */ /* 0x000fe4000001ff00 */
[----:B------:R-:W-:Y:S02]  /*0390*/  CS2R R74, SRZ ;  /* 0x00000000004a7805 */ /* 0x000fe4000001ff00 */
[----:B------:R-:W-:Y:S01]  /*03a0*/  CS2R R68, SRZ ;  /* 0x0000000000447805 */ /* 0x000fe2000001ff00 */
[----:B------:R0:W-:Y:S01]  /*03b0*/  STL [R1+0x3c0], RZ ;  /* 0x0003c0ff01007387 */ /* 0x0001e20000100800 */
[----:B------:R-:W-:Y:S02]  /*03c0*/  CS2R R70, SRZ ;  /* 0x0000000000467805 */ /* 0x000fe4000001ff00 */
[----:B-1----:R-:W-:-:S02]  /*03d0*/  IABS R13, R5 ;  /* 0x00000005000d7213 */ /* 0x002fc40000000000 */
[----:B------:R-:W-:Y:S01]  /*03e0*/  CS2R R60, SRZ ;  /* 0x00000000003c7805 */ /* 0x000fe2000001ff00 */
[----:B------:R0:W-:Y:S01]  /*03f0*/  STL [R1+0x3c4], RZ ;  /* 0x0003c4ff01007387 */ /* 0x0001e20000100800 */
[----:B------:R-:W-:Y:S02]  /*0400*/  CS2R R62, SRZ ;  /* 0x00000000003e7805 */ /* 0x000fe4000001ff00 */
[----:B------:R-:W-:Y:S02]  /*0410*/  CS2R R44, SRZ ;  /* 0x00000000002c7805 */ /* 0x000fe4000001ff00 */
[----:B------:R-:W-:Y:S01]  /*0420*/  CS2R R46, SRZ ;  /* 0x00000000002e7805 */ /* 0x000fe2000001ff00 */
[----:B------:R0:W-:Y:S01]  /*0430*/  STL [R1+0x3c8], RZ ;  /* 0x0003c8ff01007387 */ /* 0x0001e20000100800 */
[----:B------:R-:W-:Y:S01]  /*0440*/  CS2R R40, SRZ ;  /* 0x0000000000287805 */ /* 0x000fe2000001ff00 */
[----:B--2---:R-:W1:Y:S01]  /*0450*/  MUFU.RCP R0, R0 ;  /* 0x0000000000007308 */ /* 0x004e620000001000 */
[----:B------:R-:W-:Y:S01]  /*0460*/  CS2R R42, SRZ ;  /* 0x00000000002a7805 */ /* 0x000fe2000001ff00 */
[----:B------:R0:W-:Y:S01]  /*0470*/  STL [R1+0x3cc], RZ ;  /* 0x0003ccff01007387 */ /* 0x0001e20000100800 */
[----:B------:R-:W-:-:S02]  /*0480*/  CS2R R36, SRZ ;  /* 0x0000000000247805 */ /* 0x000fc4000001ff00 */
[----:B------:R-:W-:Y:S02]  /*0490*/  CS2R R38, SRZ ;  /* 0x0000000000267805 */ /* 0x000fe4000001ff00 */
[----:B------:R-:W-:Y:S01]  /*04a0*/  CS2R R32, SRZ ;  /* 0x0000000000207805 */ /* 0x000fe2000001ff00 */
[----:B------:R0:W-:Y:S01]  /*04b0*/  STL [R1+0x3e0], RZ ;  /* 0x0003e0ff01007387 */ /* 0x0001e20000100800 */
[----:B------:R-:W-:Y:S02]  /*04c0*/  CS2R R34, SRZ ;  /* 0x0000000000227805 */ /* 0x000fe4000001ff00 */
[----:B------:R-:W-:Y:S02]  /*04d0*/  CS2R R28, SRZ ;  /* 0x00000000001c7805 */ /* 0x000fe4000001ff00 */
[----:B------:R-:W-:Y:S01]  /*04e0*/  CS2R R30, SRZ ;  /* 0x00000000001e7805 */ /* 0x000fe2000001ff00 */
[----:B------:R0:W-:Y:S01]  /*04f0*/  STL [R1+0x3e4], RZ ;  /* 0x0003e4ff01007387 */ /* 0x0001e20000100800 */
[----:B------:R-:W-:-:S02]  /*0500*/  CS2R R24, SRZ ;  /* 0x0000000000187805 */ /* 0x000fc4000001ff00 */
[----:B------:R-:W-:Y:S02]  /*0510*/  CS2R R26, SRZ ;  /* 0x00000000001a7805 */ /* 0x000fe4000001ff00 */
[----:B------:R-:W-:Y:S01]  /*0520*/  CS2R R20, SRZ ;  /* 0x0000000000147805 */ /* 0x000fe2000001ff00 */
[----:B------:R0:W-:Y:S01]  /*0530*/  STL [R1+0x3e8], RZ ;  /* 0x0003e8ff01007387 */ /* 0x0001e20000100800 */
[----:B------:R-:W-:Y:S02]  /*0540*/  CS2R R22, SRZ ;  /* 0x0000000000167805 */ /* 0x000fe4000001ff00 */
[----:B------:R-:W-:Y:S01]  /*0550*/  CS2R R16, SRZ ;  /* 0x0000000000107805 */ /* 0x000fe2000001ff00 */
[----:B-1----:R-:W-:Y:S01]  /*0560*/  VIADD R2, R0, 0xffffffe ;  /* 0x0ffffffe00027836 */ /* 0x002fe20000000000 */
[----:B------:R0:W-:Y:S01]  /*0570*/  STL [R1+0x3ec], RZ ;  /* 0x0003ecff01007387 */ /* 0x0001e20000100800 */
[----:B------:R-:W-:Y:S02]  /*0580*/  IABS R0, R4 ;  /* 0x0000000400007213 */ /* 0x000fe40000000000 */
[----:B------:R-:W-:Y:S01]  /*0590*/  CS2R R18, SRZ ;  /* 0x0000000000127805 */ /* 0x000fe2000001ff00 */
[----:B------:R1:W2:Y:S01]  /*05a0*/  F2I.FTZ.U32.TRUNC.NTZ R3, R2 ;  /* 0x0000000200037305 */ /* 0x0002a2000021f000 */
[----:B------:R0:W-:Y:S01]  /*05b0*/  STL [R1+0x5f0], RZ ;  /* 0x0005f0ff01007387 */ /* 0x0001e20000100800 */
[----:B------:R-:W-:Y:S01]  /*05c0*/  CS2R R14, SRZ ;  /* 0x00000000000e7805 */ /* 0x000fe2000001ff00 */
[----:B------:R-:W-:Y:S01]  /*05d0*/  IMAD.MOV R0, RZ, RZ, -R0 ;  /* 0x000000ffff007224 */ /* 0x000fe200078e0a00 */
[----:B------:R-:W-:Y:S01]  /*05e0*/  CS2R R88, SRZ ;  /* 0x0000000000587805 */ /* 0x000fe2000001ff00 */
[----:B------:R0:W-:Y:S01]  /*05f0*/  STL [R1+0x5f4], RZ ;  /* 0x0005f4ff01007387 */ /* 0x0001e20000100800 */
[----:B------:R-:W-:-:S02]  /*0600*/  CS2R R90, SRZ ;  /* 0x00000000005a7805 */ /* 0x000fc4000001ff00 */
[----:B------:R-:W-:Y:S02]  /*0610*/  CS2R R96, SRZ ;  /* 0x0000000000607805 */ /* 0x000fe4000001ff00 */
[----:B------:R-:W-:Y:S01]  /*0620*/  CS2R R98, SRZ ;  /* 0x0000000000627805 */ /* 0x000fe2000001ff00 */
[----:B------:R0:W-:Y:S01]  /*0630*/  STL [R1+0x5f8], RZ ;  /* 0x0005f8ff01007387 */ /* 0x0001e20000100800 */
[----:B-1----:R-:W-:Y:S01]  /*0640*/  IMAD.MOV.U32 R2, RZ, RZ, RZ ;  /* 0x000000ffff027224 */ /* 0x002fe200078e00ff */
[----:B------:R-:W-:Y:S02]  /*0650*/  CS2R R104, SRZ ;  /* 0x0000000000687805 */ /* 0x000fe4000001ff00 */
[----:B------:R-:W-:Y:S01]  /*0660*/  CS2R R106, SRZ ;  /* 0x00000000006a7805 */ /* 0x000fe2000001ff00 */
[----:B------:R0:W-:Y:S01]  /*0670*/  STL [R1+0x5fc], RZ ;  /* 0x0005fcff01007387 */ /* 0x0001e20000100800 */
[----:B------:R-:W-:Y:S01]  /*0680*/  CS2R R112, SRZ ;  /* 0x0000000000707805 */ /* 0x000fe2000001ff00 */
[--C-:B--2---:R-:W-:Y:S01]  /*0690*/  IMAD.MOV R8, RZ, RZ, -R3.reuse ;  /* 0x000000ffff087224 */ /* 0x104fe200078e0a03 */
[----:B------:R-:W-:Y:S01]  /*06a0*/  CS2R R114, SRZ ;  /* 0x0000000000727805 */ /* 0x000fe2000001ff00 */
[----:B------:R0:W-:Y:S01]  /*06b0*/  STL [R1+0x600], RZ ;  /* 0x000600ff01007387 */ /* 0x0001e20000100800 */
[----:B------:R-:W-:Y:S01]  /*06c0*/  CS2R R120, SRZ ;  /* 0x0000000000787805 */ /* 0x000fe2000001ff00 */
[----:B------:R-:W-:Y:S01]  /*06d0*/  IMAD R11, R8, R9, RZ ;  /* 0x00000009080b7224 */ /* 0x000fe200078e02ff */
[----:B------:R-:W-:Y:S01]  /*06e0*/  CS2R R122, SRZ ;  /* 0x00000000007a7805 */ /* 0x000fe2000001ff00 */
[----:B------:R0:W-:Y:S01]  /*06f0*/  STL [R1+0x604], RZ ;  /* 0x000604ff01007387 */ /* 0x0001e20000100800 */
[----:B------:R-:W-:Y:S01]  /*0700*/  CS2R R128, SRZ ;  /* 0x0000000000807805 */ /* 0x000fe2000001ff00 */
[----:B------:R-:W-:Y:S01]  /*0710*/  IMAD.HI.U32 R2, R3, R11, R2 ;  /* 0x0000000b03027227 */ /* 0x000fe200078e0002 */
[----:B------:R-:W-:Y:S01]  /*0720*/  CS2R R130, SRZ ;  /* 0x0000000000827805 */ /* 0x000fe2000001ff00 */
[----:B------:R0:W-:Y:S01]  /*0730*/  STL [R1+0x608], RZ ;  /* 0x000608ff01007387 */ /* 0x0001e20000100800 */
[----:B------:R-:W-:-:S02]  /*0740*/  CS2R R136, SRZ ;  /* 0x0000000000887805 */ /* 0x000fc4000001ff00 */
[----:B------:R-:W-:Y:S02]  /*0750*/  CS2R R138, SRZ ;  /* 0x00000000008a7805 */ /* 0x000fe4000001ff00 */
[----:B------:R-:W-:Y:S01]  /*0760*/  CS2R R144, SRZ ;  /* 0x0000000000907805 */ /* 0x000fe2000001ff00 */
[----:B------:R0:W-:Y:S01]  /*0770*/  STL [R1+0x60c], RZ ;  /* 0x00060cff01007387 */ /* 0x0001e20000100800 */
[----:B------:R-:W-:Y:S01]  /*0780*/  IMAD.HI.U32 R2, R2, R13, RZ ;  /* 0x0000000d02027227 */ /* 0x000fe200078e00ff */
[----:B------:R-:W-:Y:S02]  /*0790*/  CS2R R146, SRZ ;  /* 0x0000000000927805 */ /* 0x000fe4000001ff00 */
[----:B------:R-:W-:Y:S01]  /*07a0*/  CS2R R152, SRZ ;  /* 0x0000000000987805 */ /* 0x000fe2000001ff00 */
[----:B------:R0:W-:Y:S01]  /*07b0*/  STL [R1+0x610], RZ ;  /* 0x000610ff01007387 */ /* 0x0001e20000100800 */
[----:B------:R-:W-:Y:S01]  /*07c0*/  IMAD R0, R2, R0, R13 ;  /* 0x0000000002007224 */ /* 0x000fe200078e020d */
[----:B------:R-:W-:-:S02]  /*07d0*/  CS2R R154, SRZ ;  /* 0x00000000009a7805 */ /* 0x000fc4000001ff00 */
[----:B------:R-:W-:Y:S01]  /*07e0*/  CS2R R160, SRZ ;  /* 0x0000000000a07805 */ /* 0x000fe2000001ff00 */
[----:B------:R0:W-:Y:S01]  /*07f0*/  STL [R1+0x614], RZ ;  /* 0x000614ff01007387 */ /* 0x0001e20000100800 */
[----:B------:R-:W-:Y:S02]  /*0800*/  CS2R R162, SRZ ;  /* 0x0000000000a27805 */ /* 0x000fe4000001ff00 */
[----:B------:R-:W-:Y:S02]  /*0810*/  ISETP.GT.U32.AND P1, PT, R9, R0, PT ;  /* 0x000000000900720c */ /* 0x000fe40003f24070 */
[----:B------:R-:W-:Y:S01]  /*0820*/  CS2R R164, SRZ ;  /* 0x0000000000a47805 */ /* 0x000fe2000001ff00 */
[----:B------:R0:W-:Y:S01]  /*0830*/  STL [R1+0x618], RZ ;  /* 0x000618ff01007387 */ /* 0x0001e20000100800 */
[----:B------:R-:W-:Y:S02]  /*0840*/  CS2R R166, SRZ ;  /* 0x0000000000a67805 */ /* 0x000fe4000001ff00 */
[----:B------:R-:W-:-:S02]  /*0850*/  CS2R R168, SRZ ;  /* 0x0000000000a87805 */ /* 0x000fc4000001ff00 */
[----:B------:R-:W-:Y:S01]  /*0860*/  CS2R R170, SRZ ;  /* 0x0000000000aa7805 */ /* 0x000fe2000001ff00 */
[----:B------:R0:W-:Y:S01]  /*0870*/  STL [R1+0x61c], RZ ;  /* 0x00061cff01007387 */ /* 0x0001e20000100800 */
[----:B------:R-:W-:Y:S02]  /*0880*/  CS2R R172, SRZ ;  /* 0x0000000000ac7805 */ /* 0x000fe4000001ff00 */
[----:B------:R-:W-:Y:S02]  /*0890*/  CS2R R174, SRZ ;  /* 0x0000000000ae7805 */ /* 0x000fe4000001ff00 */
[----:B------:R-:W-:Y:S01]  /*08a0*/  CS2R R176, SRZ ;  /* 0x0000000000b07805 */ /* 0x000fe2000001ff00 */
[----:B------:R0:W-:Y:S01]  /*08b0*/  STL [R1+0x620], RZ ;  /* 0x000620ff01007387 */ /* 0x0001e20000100800 */
[----:B------:R-:W-:Y:S02]  /*08c0*/  CS2R R178, SRZ ;  /* 0x0000000000b27805 */ /* 0x000fe4000001ff00 */
[----:B------:R-:W-:Y:S01]  /*08d0*/  CS2R R180, SRZ ;  /* 0x0000000000b47805 */ /* 0x000fe2000001ff00 */
[----:B------:R-:W-:Y:S01]  /*08e0*/  @!P1 IMAD.IADD R0, R0, 0x1, -R9 ;  /* 0x0000000100009824 */ /* 0x000fe200078e0a09 */
[----:B------:R0:W-:Y:S01]  /*08f0*/  STL [R1+0x624], RZ ;  /* 0x000624ff01007387 */ /* 0x0001e20000100800 */
[----:B------:R-:W-:Y:S01]  /*0900*/  @!P1 VIADD R2, R2, 0x1 ;  /* 0x0000000102029836 */ /* 0x000fe20000000000 */
[----:B------:R-:W-:-:S02]  /*0910*/  ISETP.NE.AND P1, PT, R4, RZ, PT ;  /* 0x000000ff0400720c */ /* 0x000fc40003f25270 */
[----:B------:R-:W-:Y:S01]  /*0920*/  CS2R R182, SRZ ;  /* 0x0000000000b67805 */ /* 0x000fe2000001ff00 */
[----:B------:R0:W-:Y:S01]  /*0930*/  STL [R1+0x628], RZ ;  /* 0x000628ff01007387 */ /* 0x0001e20000100800 */
[----:B------:R-:W-:Y:S02]  /*0940*/  ISETP.GE.U32.AND P0, PT, R0, R9, PT ;  /* 0x000000090000720c */ /* 0x000fe40003f06070 */
[----:B------:R-:W-:Y:S02]  /*0950*/  CS2R R184, SRZ ;  /* 0x0000000000b87805 */ /* 0x000fe4000001ff00 */
[----:B------:R-:W-:Y:S01]  /*0960*/  LOP3.LUT R0, R5, R4, RZ, 0x3c, !PT ;  /* 0x0000000405007212 */ /* 0x000fe200078e3cff */
[----:B------:R0:W-:Y:S01]  /*0970*/  STL [R1+0x62c], RZ ;  /* 0x00062cff01007387 */ /* 0x0001e20000100800 */
[----:B------:R-:W-:Y:S02]  /*0980*/  CS2R R186, SRZ ;  /* 0x0000000000ba7805 */ /* 0x000fe4000001ff00 */
[----:B------:R-:W-:-:S02]  /*0990*/  CS2R R196, SRZ ;  /* 0x0000000000c47805 */ /* 0x000fc4000001ff00 */
[----:B------:R-:W-:Y:S01]  /*09a0*/  ISETP.GE.AND P2, PT, R0, RZ, PT ;  /* 0x000000ff0000720c */ /* 0x000fe20003f46270 */
[----:B------:R0:W-:Y:S01]  /*09b0*/  STL [R1+0x630], RZ ;  /* 0x000630ff01007387 */ /* 0x0001e20000100800 */
[----:B------:R-:W-:Y:S01]  /*09c0*/  VIADD R0, R6, 0x1ff ;  /* 0x000001ff06007836 */ /* 0x000fe20000000000 */
[----:B------:R-:W-:Y:S02]  /*09d0*/  CS2R R198, SRZ ;  /* 0x0000000000c67805 */ /* 0x000fe4000001ff00 */
[----:B------:R-:W-:Y:S01]  /*09e0*/  CS2R R200, SRZ ;  /* 0x0000000000c87805 */ /* 0x000fe2000001ff00 */
[----:B------:R0:W-:Y:S01]  /*09f0*/  STL [R1+0x634], RZ ;  /* 0x000634ff01007387 */ /* 0x0001e20000100800 */
[----:B------:R-:W-:Y:S01]  /*0a00*/  CS2R R202, SRZ ;  /* 0x0000000000ca7805 */ /* 0x000fe2000001ff00 */
[----:B------:R-:W-:Y:S01]  /*0a10*/  @P0 VIADD R2, R2, 0x1 ;  /* 0x0000000102020836 */ /* 0x000fe20000000000 */
[----:B------:R-:W-:Y:S01]  /*0a20*/  SHF.R.S32.HI R3, RZ, 0x1f, R0 ;  /* 0x0000001fff037819 */ /* 0x000fe20000011400 */
[----:B------:R0:W-:Y:S01]  /*0a30*/  STL [R1+0x638], RZ ;  /* 0x000638ff01007387 */ /* 0x0001e20000100800 */
[----:B------:R-:W-:-:S02]  /*0a40*/  CS2R R204, SRZ ;  /* 0x0000000000cc7805 */ /* 0x000fc4000001ff00 */
[----:B------:R-:W-:Y:S02]  /*0a50*/  CS2R R206, SRZ ;  /* 0x0000000000ce7805 */ /* 0x000fe4000001ff00 */
[----:B------:R-:W-:Y:S01]  /*0a60*/  LEA.HI R3, R3, R0, RZ, 0x9 ;  /* 0x0000000003037211 */ /* 0x000fe200078f48ff */
[----:B------:R0:W-:Y:S01]  /*0a70*/  STL [R1+0x63c], RZ ;  /* 0x00063cff01007387 */ /* 0x0001e20000100800 */
[----:B------:R-:W-:Y:S01]  /*0a80*/  @!P2 IMAD.MOV R2, RZ, RZ, -R2 ;  /* 0x000000ffff02a224 */ /* 0x000fe200078e0a02 */
[----:B------:R-:W-:Y:S02]  /*0a90*/  @!P1 LOP3.LUT R2, RZ, R4, RZ, 0x33, !PT ;  /* 0x00000004ff029212 */ /* 0x000fe400078e33ff */
[----:B------:R-:W-:Y:S01]  /*0aa0*/  CS2R R208, SRZ ;  /* 0x0000000000d07805 */ /* 0x000fe2000001ff00 */
[----:B------:R0:W-:Y:S01]  /*0ab0*/  STL [R1+0x640], RZ ;  /* 0x000640ff01007387 */ /* 0x0001e20000100800 */
[----:B------:R-:W-:Y:S02]  /*0ac0*/  CS2R R210, SRZ ;  /* 0x0000000000d27805 */ /* 0x000fe4000001ff00 */
[----:B------:R-:W-:Y:S01]  /*0ad0*/  CS2R R212, SRZ ;  /* 0x0000000000d47805 */ /* 0x000fe2000001ff00 */
[----:B------:R-:W-:Y:S01]  /*0ae0*/  IMAD.SHL.U32 R8, R2, 0x8, RZ ;  /* 0x0000000802087824 */ /* 0x000fe200078e00ff */
[----:B------:R0:W-:Y:S01]  /*0af0*/  STL [R1+0x644], RZ ;  /* 0x000644ff01007387 */ /* 0x0001e20000100800 */
[----:B------:R-:W-:Y:S01]  /*0b00*/  IMAD.MOV R2, RZ, RZ, -R2 ;  /* 0x000000ffff027224 */ /* 0x000fe200078e0a02 */
[----:B------:R-:W-:-:S02]  /*0b10*/  CS2R R214, SRZ ;  /* 0x0000000000d67805 */ /* 0x000fc4000001ff00 */
[----:B------:R-:W-:Y:S01]  /*0b20*/  CS2R R216, SRZ ;  /* 0x0000000000d87805 */ /* 0x000fe2000001ff00 */
[----:B------:R0:W-:Y:S01]  /*0b30*/  STL [R1+0x648], RZ ;  /* 0x000648ff01007387 */ /* 0x0001e20000100800 */
[----:B------:R-:W-:Y:S01]  /*0b40*/  LEA.HI.SX32 R3, R3, -R8, 0x17 ;  /* 0x8000000803037211 */ /* 0x000fe200078fbaff */
[----:B------:R-:W-:Y:S01]  /*0b50*/  IMAD R10, R4, R2, R5 ;  /* 0x00000002040a7224 */ /* 0x000fe200078e0205 */
[----:B------:R-:W-:Y:S01]  /*0b60*/  CS2R R218, SRZ ;  /* 0x0000000000da7805 */ /* 0x000fe2000001ff00 */
[----:B------:R0:W-:Y:S01]  /*0b70*/  STL [R1+0x64c], RZ ;  /* 0x00064cff01007387 */ /* 0x0001e20000100800 */
[----:B------:R-:W-:Y:S02]  /*0b80*/  VIMNMX R11, R3, 0x8, PT ;  /* 0x00000008030b7848 */ /* 0x000fe40003fe0100 */
[----:B------:R-:W-:Y:S02]  /*0b90*/  CS2R R220, SRZ ;  /* 0x0000000000dc7805 */ /* 0x000fe4000001ff00 */
[----:B------:R-:W-:Y:S01]  /*0ba0*/  IABS R4, R10 ;  /* 0x0000000a00047213 */ /* 0x000fe20000000000 */
[----:B------:R0:W-:Y:S01]  /*0bb0*/  STL [R1+0x650], RZ ;  /* 0x000650ff01007387 */ /* 0x0001e20000100800 */
[----:B------:R-:W-:-:S02]  /*0bc0*/  IABS R9, R11 ;  /* 0x0000000b00097213 */ /* 0x000fc40000000000 */
[----:B------:R-:W-:Y:S02]  /*0bd0*/  CS2R R222, SRZ ;  /* 0x0000000000de7805 */ /* 0x000fe4000001ff00 */
[----:B------:R-:W-:Y:S01]  /*0be0*/  CS2R R224, SRZ ;  /* 0x0000000000e07805 */ /* 0x000fe2000001ff00 */
[----:B------:R0:W-:Y:S01]  /*0bf0*/  STL [R1+0x654], RZ ;  /* 0x000654ff01007387 */ /* 0x0001e20000100800 */
[----:B------:R-:W1:Y:S01]  /*0c00*/  I2F.RP R0, R9 ;  /* 0x0000000900007306 */ /* 0x000e620000209400 */
[----:B------:R-:W-:Y:S02]  /*0c10*/  CS2R R226, SRZ ;  /* 0x0000000000e27805 */ /* 0x000fe4000001ff00 */
        /* <DEDUP_REMOVED lines=11> */
[----:B------:R-:W-:-:S02]  /*0cd0*/  CS2R R244, SRZ ;  /* 0x0000000000f47805 */ /* 0x000fc4000001ff00 */
[----:B------:R-:W-:Y:S01]  /*0ce0*/  CS2R R246, SRZ ;  /* 0x0000000000f67805 */ /* 0x000fe2000001ff00 */
[----:B------:R0:W-:Y:S01]  /*0cf0*/  STL [R1+0x664], RZ ;  /* 0x000664ff01007387 */ /* 0x0001e20000100800 */
[----:B-1----:R-:W1:Y:S01]  /*0d00*/  MUFU.RCP R0, R0 ;  /* 0x0000000000007308 */ /* 0x002e620000001000 */
[----:B------:R-:W-:Y:S02]  /*0d10*/  CS2R R248, SRZ ;  /* 0x0000000000f87805 */ /* 0x000fe4000001ff00 */
[----:B------:R-:W-:Y:S01]  /*0d20*/  CS2R R250, SRZ ;  /* 0x0000000000fa7805 */ /* 0x000fe2000001ff00 */
[----:B------:R0:W-:Y:S04]  /*0d30*/  STL [R1+0x668], RZ ;  /* 0x000668ff01007387 */ /* 0x0001e80000100800 */
[----:B------:R0:W-:Y:S04]  /*0d40*/  STL [R1+0x66c], RZ ;  /* 0x00066cff01007387 */ /* 0x0001e80000100800 */
[----:B------:R0:W-:Y:S04]  /*0d50*/  STL [R1+0x670], RZ ;  /* 0x000670ff01007387 */ /* 0x0001e80000100800 */
[----:B------:R0:W-:Y:S01]  /*0d60*/  STL [R1+0x674], RZ ;  /* 0x000674ff01007387 */ /* 0x0001e20000100800 */
[----:B-1----:R-:W-:-:S03]  /*0d70*/  VIADD R3, R0, 0xffffffe ;  /* 0x0ffffffe00037836 */ /* 0x002fc60000000000 */
[----:B------:R0:W-:Y:S04]  /*0d80*/  STL [R1+0x678], RZ ;  /* 0x000678ff01007387 */ /* 0x0001e80000100800 */
[----:B------:R0:W-:Y:S01]  /*0d90*/  STL [R1+0x67c], RZ ;  /* 0x00067cff01007387 */ /* 0x0001e20000100800 */
[----:B------:R-:W1:Y:S03]  /*0da0*/  F2I.FTZ.U32.TRUNC.NTZ R3, R3 ;  /* 0x0000000300037305 */ /* 0x000e66000021f000 */
[----:B------:R0:W-:Y:S04]  /*0db0*/  STL [R1+0x680], RZ ;  /* 0x000680ff01007387 */ /* 0x0001e80000100800 */
[----:B------:R0:W-:Y:S04]  /*0dc0*/  STL [R1+0x684], RZ ;  /* 0x000684ff01007387 */ /* 0x0001e80000100800 */
[----:B------:R0:W-:Y:S04]  /*0dd0*/  STL [R1+0x688], RZ ;  /* 0x000688ff01007387 */ /* 0x0001e80000100800 */
[----:B------:R0:W-:Y:S01]  /*0de0*/  STL [R1+0x68c], RZ ;  /* 0x00068cff01007387 */ /* 0x0001e20000100800 */
[----:B-1----:R-:W-:-:S03]  /*0df0*/  IMAD.MOV R12, RZ, RZ, -R3 ;  /* 0x000000ffff0c7224 */ /* 0x002fc600078e0a03 */
[----:B------:R0:W-:Y:S01]  /*0e00*/  STL [R1+0x690], RZ ;  /* 0x000690ff01007387 */ /* 0x0001e20000100800 */
[----:B------:R-:W-:Y:S01]  /*0e10*/  IMAD.MOV.U32 R2, RZ, RZ, R12 ;  /* 0x000000ffff027224 */ /* 0x000fe200078e000c */
[----:B------:R-:W-:Y:S02]  /*0e20*/  IABS R12, R11 ;  /* 0x0000000b000c7213 */ /* 0x000fe40000000000 */
[----:B------:R0:W-:Y:S01]  /*0e30*/  STL [R1+0x694], RZ ;  /* 0x000694ff01007387 */ /* 0x0001e20000100800 */
[----:B------:R-:W-:Y:S02]  /*0e40*/  IMAD R5, R2, R9, RZ ;  /* 0x0000000902057224 */ /* 0x000fe400078e02ff */
[----:B------:R-:W-:Y:S01]  /*0e50*/  IMAD.MOV.U32 R2, RZ, RZ, RZ ;  /* 0x000000ffff027224 */ /* 0x000fe200078e00ff */
[----:B------:R0:W-:Y:S01]  /*0e60*/  STL [R1+0x698], RZ ;  /* 0x000698ff01007387 */ /* 0x0001e20000100800 */
[----:B------:R-:W-:Y:S01]  /*0e70*/  IMAD.MOV R0, RZ, RZ, -R12 ;  /* 0x000000ffff007224 */ /* 0x000fe200078e0a0c */
[----:B------:R-:W-:Y:S01]  /*0e80*/  CS2R R12, SRZ ;  /* 0x00000000000c7805 */ /* 0x000fe2000001ff00 */
[----:B------:R-:W-:Y:S01]  /*0e90*/  IMAD.HI.U32 R2, R3, R5, R2 ;  /* 0x0000000503027227 */ /* 0x000fe200078e0002 */
[----:B------:R0:W-:Y:S04]  /*0ea0*/  STL [R1+0x69c], RZ ;  /* 0x00069cff01007387 */ /* 0x0001e80000100800 */
[----:B------:R0:W-:Y:S01]  /*0eb0*/  STL [R1+0x6a0], RZ ;  /* 0x0006a0ff01007387 */ /* 0x0001e20000100800 */
[----:B------:R-:W-:-:S03]  /*0ec0*/  IMAD.HI.U32 R3, R2, R4, RZ ;  /* 0x0000000402037227 */ /* 0x000fc600078e00ff */
[----:B------:R0:W-:Y:S01]  /*0ed0*/  STL [R1+0x6a4], RZ ;  /* 0x0006a4ff01007387 */ /* 0x0001e20000100800 */
[----:B------:R-:W-:-:S03]  /*0ee0*/  IMAD R0, R3, R0, R4 ;  /* 0x0000000003007224 */ /* 0x000fc600078e0204 */
[----:B------:R0:W-:Y:S02]  /*0ef0*/  STL [R1+0x6a8], RZ ;  /* 0x0006a8ff01007387 */ /* 0x0001e40000100800 */
[----:B------:R-:W-:Y:S02]  /*0f00*/  ISETP.GT.U32.AND P1, PT, R9, R0, PT ;  /* 0x000000000900720c */ /* 0x000fe40003f24070 */
[----:B------:R0:W-:Y:S04]  /*0f10*/  STL [R1+0x6ac], RZ ;  /* 0x0006acff01007387 */ /* 0x0001e80000100800 */
[----:B------:R0:W-:Y:S04]  /*0f20*/  STL [R1+0x6b0], RZ ;  /* 0x0006b0ff01007387 */ /* 0x0001e80000100800 */
[----:B------:R0:W-:Y:S03]  /*0f30*/  STL [R1+0x6b4], RZ ;  /* 0x0006b4ff01007387 */ /* 0x0001e60000100800 */
[----:B------:R-:W-:Y:S01]  /*0f40*/  @!P1 IMAD.IADD R0, R0, 0x1, -R9 ;  /* 0x0000000100009824 */ /* 0x000fe200078e0a09 */
[----:B------:R0:W-:Y:S01]  /*0f50*/  STL [R1+0x6b8], RZ ;  /* 0x0006b8ff01007387 */ /* 0x0001e20000100800 */
[----:B------:R-:W-:Y:S01]  /*0f60*/  @!P1 VIADD R3, R3, 0x1 ;  /* 0x0000000103039836 */ /* 0x000fe20000000000 */
[----:B------:R-:W-:-:S02]  /*0f70*/  ISETP.NE.AND P1, PT, R11, RZ, PT ;  /* 0x000000ff0b00720c */ /* 0x000fc40003f25270 */
[----:B------:R0:W-:Y:S01]  /*0f80*/  STL [R1+0x6bc], RZ ;  /* 0x0006bcff01007387 */ /* 0x0001e20000100800 */
[----:B------:R-:W-:Y:S02]  /*0f90*/  ISETP.GE.U32.AND P0, PT, R0, R9, PT ;  /* 0x000000090000720c */ /* 0x000fe40003f06070 */
[----:B------:R-:W-:Y:S01]  /*0fa0*/  LOP3.LUT R0, R10, R11, RZ, 0x3c, !PT ;  /* 0x0000000b0a007212 */ /* 0x000fe200078e3cff */
[----:B------:R0:W-:Y:S03]  /*0fb0*/  STL [R1+0x6c0], RZ ;  /* 0x0006c0ff01007387 */ /* 0x0001e60000100800 */
[----:B------:R-:W-:Y:S01]  /*0fc0*/  ISETP.GE.AND P2, PT, R0, RZ, PT ;  /* 0x000000ff0000720c */ /* 0x000fe20003f46270 */
[----:B------:R0:W-:Y:S04]  /*0fd0*/  STL [R1+0x6c4], RZ ;  /* 0x0006c4ff01007387 */ /* 0x0001e80000100800 */
[----:B------:R0:W-:Y:S02]  /*0fe0*/  STL [R1+0x6c8], RZ ;  /* 0x0006c8ff01007387 */ /* 0x0001e40000100800 */
[----:B------:R-:W-:-:S02]  /*0ff0*/  @P0 VIADD R3, R3, 0x1 ;  /* 0x0000000103030836 */ /* 0x000fc40000000000 */
[----:B------:R0:W-:Y:S04]  /*1000*/  STL [R1+0x6cc], RZ ;  /* 0x0006ccff01007387 */ /* 0x0001e80000100800 */
[----:B------:R0:W-:Y:S01]  /*1010*/  STL [R1+0x6d0], RZ ;  /* 0x0006d0ff01007387 */ /* 0x0001e20000100800 */
[----:B------:R-:W-:Y:S01]  /*1020*/  @!P2 IMAD.MOV R3, RZ, RZ, -R3 ;  /* 0x000000ffff03a224 */ /* 0x000fe200078e0a03 */
[----:B------:R-:W-:Y:S02]  /*1030*/  @!P1 LOP3.LUT R3, RZ, R11, RZ, 0x33, !PT ;  /* 0x0000000bff039212 */ /* 0x000fe400078e33ff */
[----:B------:R0:W-:Y:S03]  /*1040*/  STL [R1+0x6d4], RZ ;  /* 0x0006d4ff01007387 */ /* 0x0001e60000100800 */
[----:B------:R-:W-:Y:S01]  /*1050*/  IMAD.MOV R0, RZ, RZ, -R3 ;  /* 0x000000ffff007224 */ /* 0x000fe200078e0a03 */
[----:B------:R0:W-:Y:S01]  /*1060*/  STL [R1+0x6d8], RZ ;  /* 0x0006d8ff01007387 */ /* 0x0001e20000100800 */
[----:B------:R-:W-:-:S02]  /*1070*/  IMAD.SHL.U32 R3, R3, 0x200, RZ ;  /* 0x0000020003037824 */ /* 0x000fc400078e00ff */
[----:B------:R-:W-:Y:S01]  /*1080*/  IMAD R0, R11, R0, R10 ;  /* 0x000000000b007224 */ /* 0x000fe200078e020a */
[----:B------:R0:W-:Y:S01]  /*1090*/  STL [R1+0x6dc], RZ ;  /* 0x0006dcff01007387 */ /* 0x0001e20000100800 */
[----:B------:R-:W-:Y:S02]  /*10a0*/  CS2R R10, SRZ ;  /* 0x00000000000a7805 */ /* 0x000fe4000001ff00 */
[----:B------:R-:W-:Y:S01]  /*10b0*/  IMAD.IADD R0, R8, 0x1, R0 ;  /* 0x0000000108007824 */ /* 0x000fe200078e0200 */
[----:B------:R0:W-:Y:S01]  /*10c0*/  STL [R1+0x6e0], RZ ;  /* 0x0006e0ff01007387 */ /* 0x0001e20000100800 */
[----:B------:R-:W-:-:S03]  /*10d0*/  CS2R R8, SRZ ;  /* 0x0000000000087805 */ /* 0x000fc6000001ff00 */
[----:B------:R0:W-:Y:S01]  /*10e0*/  STL [R1+0x6e4], RZ ;  /* 0x0006e4ff01007387 */ /* 0x0001e20000100800 */
[----:B------:R-:W-:Y:S02]  /*10f0*/  R2UR UR4, R0 ;  /* 0x00000000000472ca */ /* 0x000fe400000e0000 */
[----:B------:R-:W1:Y:S01]  /*1100*/  LDC R0, c[0x0][0x230] ;  /* 0x00008c00ff007b82 */ /* 0x000e620000000800 */
[----:B------:R0:W-:Y:S04]  /*1110*/  STL [R1+0x6e8], RZ ;  /* 0x0006e8ff01007387 */ /* 0x0001e80000100800 */
[----:B------:R0:W-:Y:S04]  /*1120*/  STL [R1+0x6ec], RZ ;  /* 0x0006ecff01007387 */ /* 0x0001e80000100800 */
[----:B------:R0:W-:Y:S02]  /*1130*/  STL [R1+0x6f0], RZ ;  /* 0x0006f0ff01007387 */ /* 0x0001e40000100800 */
[----:B------:R-:W-:-:S02]  /*1140*/  ULEA UR5, UR4, UR5, 0x9 ;  /* 0x0000000504057291 */ /* 0x000fc4000f8e483f */
[----:B------:R0:W-:Y:S01]  /*1150*/  STL [R1+0x6f4], RZ ;  /* 0x0006f4ff01007387 */ /* 0x0001e20000100800 */
[----:B------:R-:W-:-:S03]  /*1160*/  ULEA UR4, UR7, UR6, 0x18 ;  /* 0x0000000607047291 */ /* 0x000fc6000f8ec03f */
[----:B------:R0:W-:Y:S04]  /*1170*/  STL [R1+0x6f8], RZ ;  /* 0x0006f8ff01007387 */ /* 0x0001e80000100800 */
[----:B------:R0:W-:Y:S01]  /*1180*/  STL [R1+0x6fc], RZ ;  /* 0x0006fcff01007387 */ /* 0x0001e20000100800 */
[----:B-1----:R-:W-:-:S03]  /*1190*/  VIADD R0, R0, 0x1f ;  /* 0x0000001f00007836 */ /* 0x002fc60000000000 */
[----:B------:R0:W-:Y:S04]  /*11a0*/  STL [R1+0x700], RZ ;  /* 0x000700ff01007387 */ /* 0x0001e80000100800 */
[----:B------:R0:W-:Y:S01]  /*11b0*/  STL [R1+0x704], RZ ;  /* 0x000704ff01007387 */ /* 0x0001e20000100800 */
[----:B------:R-:W-:-:S03]  /*11c0*/  ISETP.GE.AND P0, PT, R0, 0x20, PT ;  /* 0x000000200000780c */ /* 0x000fc60003f06270 */
[----:B------:R0:W-:Y:S04]  /*11d0*/  STL [R1+0x708], RZ ;  /* 0x000708ff01007387 */ /* 0x0001e80000100800 */
        /* <DEDUP_REMOVED lines=178> */
[----:B------:R0:W-:Y:S01]  /*1d00*/  STL [R1+0xec4], RZ ;  /* 0x000ec4ff01007387 */ /* 0x0001e20000100800 */
[----:B------:R-:W1:Y:S03]  /*1d10*/  S2R R2, SR_TID.X ;  /* 0x0000000000027919 */ /* 0x000e660000002100 */
        /* <DEDUP_REMOVED lines=8> */
[----:B-1----:R-:W-:-:S03]  /*1da0*/  LOP3.LUT R4, R2, 0x7f, RZ, 0xc0, !PT ;  /* 0x0000007f02047812 */ /* 0x002fc600078ec0ff */
[----:B------:R0:W-:Y:S02]  /*1db0*/  STL [R1+0xee8], RZ ;  /* 0x000ee8ff01007387 */ /* 0x0001e40000100800 */
[----:B------:R-:W-:Y:S02]  /*1dc0*/  VIADD R4, R4, UR5 ;  /* 0x0000000504047c36 */ /* 0x000fe40008000000 */
[----:B------:R0:W-:Y:S02]  /*1dd0*/  STL [R1+0xeec], RZ ;  /* 0x000eecff01007387 */ /* 0x0001e40000100800 */
[----:B------:R-:W-:Y:S02]  /*1de0*/  VIADD R5, R4, 0x80 ;  /* 0x0000008004057836 */ /* 0x000fe40000000000 */
        /* <DEDUP_REMOVED lines=12> */
[----:B------:R-:W-:Y:S05]  /*1eb0*/  @!P0 BRA `(.L_x_0) ;  /* 0x0000025c00288947 */ /* 0x000fea0003800000 */
[----:B------:R-:W-:Y:S01]  /*1ec0*/  IABS R11, R7 ;  /* 0x00000007000b7213 */ /* 0x000fe20000000000 */
[----:B------:R-:W-:Y:S01]  /*1ed0*/  ULDC UR8, c[0x0][0x23c] ;  /* 0x00008f0000087ab9 */ /* 0x000fe20000000800 */
[----:B------:R-:W-:Y:S01]  /*1ee0*/  IABS R16, R6 ;  /* 0x0000000600107213 */ /* 0x000fe20000000000 */
[----:B------:R-:W-:Y:S01]  /*1ef0*/  ULDC UR5, c[0x0][0x234] ;  /* 0x00008d0000057ab9 */ /* 0x000fe20000000800 */
[----:B------:R-:W1:Y:S01]  /*1f00*/  I2F.RP R10, R11 ;  /* 0x0000000b000a7306 */ /* 0x000e620000209400 */
[----:B------:R-:W-:Y:S01]  /*1f10*/  SHF.R.U32.HI R12, RZ, 0x5, R2 ;  /* 0x00000005ff0c7819 */ /* 0x000fe20000011602 */
[----:B------:R-:W-:Y:S01]  /*1f20*/  ULDC.64 UR6, c[0x0][0x218] ;  /* 0x0000860000067ab9 */ /* 0x000fe20000000a00 */
[----:B------:R-:W-:Y:S01]  /*1f30*/  SHF.R.S32.HI R77, RZ, 0x1f, R0 ;  /* 0x0000001fff4d7819 */ /* 0x000fe20000011400 */
[----:B------:R-:W-:Y:S01]  /*1f40*/  ULDC.64 UR10, c[0x0][0x210] ;  /* 0x00008400000a7ab9 */ /* 0x000fe20000000a00 */
[----:B------:R-:W-:Y:S01]  /*1f50*/  SGXT.U32 R12, R12, 0x2 ;  /* 0x000000020c0c781a */ /* 0x000fe20000000000 */
[----:B------:R-:W-:Y:S01]  /*1f60*/  USHF.R.U32.HI UR34, URZ, 0x4, UR4 ;  /* 0x000000043f227899 */ /* 0x000fe20008011604 */
[----:B------:R-:W-:Y:S01]  /*1f70*/  LEA.HI R77, R77, R0, RZ, 0x5 ;  /* 0x000000004d4d7211 */ /* 0x000fe200078f28ff */
[----:B------:R-:W2:Y:S01]  /*1f80*/  I2F.RP R13, R16 ;  /* 0x00000010000d7306 */ /* 0x000ea20000209400 */
[----:B------:R-:W-:Y:S01]  /*1f90*/  LOP3.LUT R12, R3, R12, RZ, 0xfc, !PT ;  /* 0x0000000c030c7212 */ /* 0x000fe200078efcff */
[----:B------:R-:W-:Y:S01]  /*1fa0*/  USGXT.U32 UR34, UR34, 0xe ;  /* 0x0000000e2222789a */ /* 0x000fe20008000000 */
[----:B------:R-:W-:Y:S01]  /*1fb0*/  LOP3.LUT R51, R2, 0x1f, RZ, 0xc0, !PT ;  /* 0x0000001f02337812 */ /* 0x000fe200078ec0ff */
[----:B------:R-:W-:Y:S01]  /*1fc0*/  UMOV UR35, 0x80000020 ;  /* 0x8000002000237882 */ /* 0x000fe20000000000 */
[----:B------:R-:W-:Y:S01]  /*1fd0*/  IABS R138, R12 ;  /* 0x0000000c008a7213 */ /* 0x000fe20000000000 */
[----:B------:R-:W-:Y:S01]  /*1fe0*/  UMOV UR33, 0x40000040 ;  /* 0x4000004000217882 */ /* 0x000fe20000000000 */
[C---:B------:R-:W-:Y:S01]  /*1ff0*/  LOP3.LUT R19, R12.reuse, 0x1e8, RZ, 0xfc, !PT ;  /* 0x000001e80c137812 */ /* 0x040fe200078efcff */
[----:B-1----:R-:W1:Y:S01]  /*2000*/  MUFU.RCP R10, R10 ;  /* 0x0000000a000a7308 */ /* 0x002e620000001000 */
[----:B------:R-:W-:-:S02]  /*2010*/  LOP3.LUT R20, R12, 0x68, RZ, 0xfc, !PT ;  /* 0x000000680c147812 */ /* 0x000fc400078efcff */
[----:B------:R-:W-:Y:S02]  /*2020*/  IABS R38, R19 ;  /* 0x0000001300267213 */ /* 0x000fe40000000000 */
[----:B------:R-:W-:Y:S02]  /*2030*/  IABS R37, R20 ;  /* 0x0000001400257213 */ /* 0x000fe40000000000 */
[C---:B------:R-:W-:Y:S01]  /*2040*/  LOP3.LUT R27, R12.reuse, 0x30, RZ, 0xfc, !PT ;  /* 0x000000300c1b7812 */ /* 0x040fe200078efcff */
[----:B--2---:R-:W2:Y:S01]  /*2050*/  MUFU.RCP R13, R13 ;  /* 0x0000000d000d7308 */ /* 0x004ea20000001000 */
[----:B------:R-:W-:Y:S02]  /*2060*/  LOP3.LUT R29, R12, 0x2c, RZ, 0xfc, !PT ;  /* 0x0000002c0c1d7812 */ /* 0x000fe400078efcff */
[----:B------:R-:W-:Y:S02]  /*2070*/  IABS R23, R27 ;  /* 0x0000001b00177213 */ /* 0x000fe40000000000 */
[----:B------:R-:W-:-:S02]  /*2080*/  IABS R25, R29 ;  /* 0x0000001d00197213 */ /* 0x000fc40000000000 */
[----:B------:R-:W-:Y:S01]  /*2090*/  LOP3.LUT R31, R12, 0x28, RZ, 0xfc, !PT ;  /* 0x000000280c1f7812 */ /* 0x000fe200078efcff */
[----:B-1----:R-:W-:Y:S01]  /*20a0*/  VIADD R8, R10, 0xffffffe ;  /* 0x0ffffffe0a087836 */ /* 0x002fe20000000000 */
[C---:B------:R-:W-:Y:S02]  /*20b0*/  LOP3.LUT R41, R12.reuse, 0x18, RZ, 0xfc, !PT ;  /* 0x000000180c297812 */ /* 0x040fe400078efcff */
[----:B------:R-:W-:Y:S01]  /*20c0*/  IABS R154, R31 ;  /* 0x0000001f009a7213 */ /* 0x000fe20000000000 */
[----:B------:R1:W3:Y:S01]  /*20d0*/  F2I.FTZ.U32.TRUNC.NTZ R9, R8 ;  /* 0x0000000800097305 */ /* 0x0002e2000021f000 */
[----:B------:R-:W-:Y:S02]  /*20e0*/  IABS R140, R41 ;  /* 0x00000029008c7213 */ /* 0x000fe40000000000 */
[C---:B------:R-:W-:Y:S01]  /*20f0*/  LOP3.LUT R43, R12.reuse, 0x14, RZ, 0xfc, !PT ;  /* 0x000000140c2b7812 */ /* 0x040fe200078efcff */
[----:B--2---:R-:W-:Y:S01]  /*2100*/  VIADD R14, R13, 0xffffffe ;  /* 0x0ffffffe0d0e7836 */ /* 0x004fe20000000000 */
[----:B------:R-:W-:-:S02]  /*2110*/  LOP3.LUT R47, R12, 0xc, RZ, 0xfc, !PT ;  /* 0x0000000c0c2f7812 */ /* 0x000fc400078efcff */
[----:B------:R-:W-:Y:S01]  /*2120*/  IABS R150, R43 ;  /* 0x0000002b00967213 */ /* 0x000fe20000000000 */
[----:B------:R2:W4:Y:S01]  /*2130*/  F2I.FTZ.U32.TRUNC.NTZ R15, R14 ;  /* 0x0000000e000f7305 */ /* 0x000522000021f000 */
[----:B-1----:R-:W-:Y:S01]  /*2140*/  IMAD.MOV.U32 R8, RZ, RZ, RZ ;  /* 0x000000ffff087224 */ /* 0x002fe200078e00ff */
[----:B------:R-:W-:Y:S02]  /*2150*/  IABS R142, R47 ;  /* 0x0000002f008e7213 */ /* 0x000fe40000000000 */
[C---:B------:R-:W-:Y:S02]  /*2160*/  LOP3.LUT R49, R12.reuse, 0x8, RZ, 0xfc, !PT ;  /* 0x000000080c317812 */ /* 0x040fe400078efcff */
[----:B------:R-:W-:Y:S01]  /*2170*/  LOP3.LUT R45, R12, 0x10, RZ, 0xfc, !PT ;  /* 0x000000100c2d7812 */ /* 0x000fe200078efcff */
[----:B---3--:R-:W-:Y:S01]  /*2180*/  IMAD.MOV R18, RZ, RZ, -R9 ;  /* 0x000000ffff127224 */ /* 0x008fe200078e0a09 */
[----:B------:R-:W-:Y:S01]  /*2190*/  IABS R36, R49 ;  /* 0x0000003100247213 */ /* 0x000fe20000000000 */
[----:B--2---:R-:W-:Y:S01]  /*21a0*/  IMAD.MOV.U32 R14, RZ, RZ, RZ ;  /* 0x000000ffff0e7224 */ /* 0x004fe200078e00ff */
[----:B------:R-:W-:Y:S01]  /*21b0*/  IABS R146, R45 ;  /* 0x0000002d00927213 */ /* 0x000fe20000000000 */
[----:B------:R-:W-:Y:S01]  /*21c0*/  IMAD R13, R18, R11, RZ ;  /* 0x0000000b120d7224 */ /* 0x000fe200078e02ff */
[----:B------:R-:W-:Y:S01]  /*21d0*/  SHF.R.S32.HI R76, RZ, 0x6, R2 ;  /* 0x00000006ff4c7819 */ /* 0x000fe20000011402 */
[----:B----4-:R-:W-:-:S03]  /*21e0*/  IMAD.MOV R17, RZ, RZ, -R15 ;  /* 0x000000ffff117224 */ /* 0x010fc600078e0a0f */
[----:B------:R-:W-:Y:S01]  /*21f0*/  SGXT R76, R76, 0x1 ;  /* 0x000000014c4c781a */ /* 0x000fe20000000200 */
[----:B------:R-:W-:Y:S01]  /*2200*/  IMAD.HI.U32 R10, R9, R13, R8 ;  /* 0x0000000d090a7227 */ /* 0x000fe200078e0008 */
[----:B------:R-:W-:Y:S02]  /*2210*/  IABS R8, R5 ;  /* 0x0000000500087213 */ /* 0x000fe40000000000 */
[----:B------:R-:W-:Y:S01]  /*2220*/  LEA.HI R13, R2, R3, RZ, 0x1b ;  /* 0x00000003020d7211 */ /* 0x000fe200078fd8ff */
[----:B------:R-:W-:-:S04]  /*2230*/  IMAD R17, R17, R16, RZ ;  /* 0x0000001011117224 */ /* 0x000fc800078e02ff */
[----:B------:R-:W-:Y:S01]  /*2240*/  IMAD.HI.U32 R14, R15, R17, R14 ;  /* 0x000000110f0e7227 */ /* 0x000fe200078e000e */
[----:B------:R-:W-:-:S03]  /*2250*/  IABS R17, R4 ;  /* 0x0000000400117213 */ /* 0x000fc60000000000 */
[----:B------:R-:W-:Y:S02]  /*2260*/  IMAD.MOV.U32 R15, RZ, RZ, R8 ;  /* 0x000000ffff0f7224 */ /* 0x000fe400078e0008 */
[----:B------:R-:W-:-:S04]  /*2270*/  IMAD.HI.U32 R8, R10, R138, RZ ;  /* 0x0000008a0a087227 */ /* 0x000fc800078e00ff */
[----:B------:R-:W-:-:S04]  /*2280*/  IMAD.HI.U32 R9, R14, R15, RZ ;  /* 0x0000000f0e097227 */ /* 0x000fc800078e00ff */
[----:B------:R-:W-:Y:S02]  /*2290*/  IMAD.MOV R8, RZ, RZ, -R8 ;  /* 0x000000ffff087224 */ /* 0x000fe400078e0a08 */
[----:B------:R-:W-:-:S04]  /*22a0*/  IMAD.HI.U32 R14, R14, R17, RZ ;  /* 0x000000110e0e7227 */ /* 0x000fc800078e00ff */
[----:B------:R-:W-:Y:S02]  /*22b0*/  IMAD.MOV R9, RZ, RZ, -R9 ;  /* 0x000000ffff097224 */ /* 0x000fe400078e0a09 */
[C---:B------:R-:W-:Y:S01]  /*22c0*/  IMAD R138, R11.reuse, R8, R138 ;  /* 0x000000080b8a7224 */ /* 0x040fe200078e028a */
[----:B------:R-:W-:Y:S01]  /*22d0*/  LOP3.LUT R8, R12, 0x1f8, RZ, 0xfc, !PT ;  /* 0x000001f80c087812 */ /* 0x000fe200078efcff */
[----:B------:R-:W-:Y:S02]  /*22e0*/  IMAD.MOV R0, RZ, RZ, -R14 ;  /* 0x000000ffff007224 */ /* 0x000fe400078e0a0e */
[C---:B------:R-:W-:Y:S01]  /*22f0*/  IMAD R14, R16.reuse, R9, R15 ;  /* 0x00000009100e7224 */ /* 0x040fe200078e020f */
[----:B------:R-:W-:Y:S01]  /*2300*/  ISETP.GT.U32.AND P0, PT, R11, R138, PT ;  /* 0x0000008a0b00720c */ /* 0x000fe20003f04070 */
[----:B------:R-:W-:Y:S01]  /*2310*/  VIADD R18, R13, 0x1fc ;  /* 0x000001fc0d127836 */ /* 0x000fe20000000000 */
[----:B------:R-:W-:Y:S01]  /*2320*/  IABS R250, R8 ;  /* 0x0000000800fa7213 */ /* 0x000fe20000000000 */
[C---:B------:R-:W-:Y:S01]  /*2330*/  IMAD R15, R16.reuse, R0, R17 ;  /* 0x00000000100f7224 */ /* 0x040fe200078e0211 */
[----:B------:R-:W-:-:S02]  /*2340*/  ISETP.GT.U32.AND P3, PT, R16, R14, PT ;  /* 0x0000000e1000720c */ /* 0x000fc40003f64070 */
[----:B------:R-:W-:Y:S02]  /*2350*/  IABS R248, R18 ;  /* 0x0000001200f87213 */ /* 0x000fe40000000000 */
[----:B------:R-:W-:Y:S02]  /*2360*/  ISETP.GT.U32.AND P4, PT, R16, R15, PT ;  /* 0x0000000f1000720c */ /* 0x000fe40003f84070 */
[----:B------:R-:W-:Y:S01]  /*2370*/  LOP3.LUT R17, R12, 0x1f4, RZ, 0xfc, !PT ;  /* 0x000001f40c117812 */ /* 0x000fe200078efcff */
[----:B------:R-:W-:Y:S01]  /*2380*/  IMAD.HI.U32 R0, R10, R248, RZ ;  /* 0x000000f80a007227 */ /* 0x000fe200078e00ff */
[----:B------:R-:W-:Y:S02]  /*2390*/  ISETP.GE.AND P1, PT, R18, RZ, PT ;  /* 0x000000ff1200720c */ /* 0x000fe40003f26270 */
[----:B------:R-:W-:Y:S01]  /*23a0*/  LOP3.LUT R18, R12, 0x1f0, RZ, 0xfc, !PT ;  /* 0x000001f00c127812 */ /* 0x000fe200078efcff */
[----:B------:R-:W-:Y:S01]  /*23b0*/  @!P0 IMAD.IADD R138, R138, 0x1, -R11 ;  /* 0x000000018a8a8824 */ /* 0x000fe200078e0a0b */
[----:B------:R-:W-:Y:S01]  /*23c0*/  IABS R252, R17 ;  /* 0x0000001100fc7213 */ /* 0x000fe20000000000 */
[----:B------:R-:W-:Y:S01]  /*23d0*/  IMAD.MOV R0, RZ, RZ, -R0 ;  /* 0x000000ffff007224 */ /* 0x000fe200078e0a00 */
[----:B------:R-:W-:Y:S01]  /*23e0*/  IABS R32, R18 ;  /* 0x0000001200207213 */ /* 0x000fe20000000000 */
[----:B------:R-:W-:Y:S01]  /*23f0*/  @!P3 IMAD.IADD R14, R14, 0x1, -R16 ;  /* 0x000000010e0eb824 */ /* 0x000fe200078e0a10 */
[C---:B------:R-:W-:Y:S01]  /*2400*/  ISETP.GT.U32.AND P3, PT, R11.reuse, R138, PT ;  /* 0x0000008a0b00720c */ /* 0x040fe20003f64070 */
[----:B------:R-:W-:Y:S01]  /*2410*/  IMAD R248, R11, R0, R248 ;  /* 0x000000000bf87224 */ /* 0x000fe200078e02f8 */
[----:B------:R-:W-:Y:S01]  /*2420*/  ISETP.GE.AND P5, PT, R17, RZ, PT ;  /* 0x000000ff1100720c */ /* 0x000fe20003fa6270 */
[----:B------:R-:W-:Y:S01]  /*2430*/  IMAD.HI.U32 R0, R10, R250, RZ ;  /* 0x000000fa0a007227 */ /* 0x000fe200078e00ff */
[----:B------:R-:W-:-:S02]  /*2440*/  ISETP.GT.U32.AND P6, PT, R16, R14, PT ;  /* 0x0000000e1000720c */ /* 0x000fc40003fc4070 */
[----:B------:R-:W-:Y:S01]  /*2450*/  ISETP.GT.U32.AND P0, PT, R11, R248, PT ;  /* 0x000000f80b00720c */ /* 0x000fe20003f04070 */
[----:B------:R-:W-:Y:S01]  /*2460*/  IMAD.MOV R0, RZ, RZ, -R0 ;  /* 0x000000ffff007224 */ /* 0x000fe200078e0a00 */
[----:B------:R-:W-:Y:S01]  /*2470*/  LOP3.LUT R17, R12, 0x1ec, RZ, 0xfc, !PT ;  /* 0x000001ec0c117812 */ /* 0x000fe200078efcff */
[----:B------:R-:W-:Y:S01]  /*2480*/  @!P4 IMAD.IADD R15, R15, 0x1, -R16 ;  /* 0x000000010f0fc824 */ /* 0x000fe200078e0a10 */
[----:B------:R-:W-:Y:S01]  /*2490*/  ISETP.GE.AND P2, PT, R8, RZ, PT ;  /* 0x000000ff0800720c */ /* 0x000fe20003f46270 */
[C---:B------:R-:W-:Y:S01]  /*24a0*/  IMAD R250, R11.reuse, R0, R250 ;  /* 0x000000000bfa7224 */ /* 0x040fe200078e02fa */
[----:B------:R-:W-:Y:S01]  /*24b0*/  IABS R136, R17 ;  /* 0x0000001100887213 */ /* 0x000fe20000000000 */
[----:B------:R-:W-:Y:S01]  /*24c0*/  @!P3 IMAD.IADD R138, R138, 0x1, -R11 ;  /* 0x000000018a8ab824 */ /* 0x000fe200078e0a0b */
[----:B------:R-:W-:Y:S01]  /*24d0*/  ISETP.GT.U32.AND P4, PT, R16, R15, PT ;  /* 0x0000000f1000720c */ /* 0x000fe20003f84070 */
[----:B------:R-:W-:Y:S01]  /*24e0*/  IMAD.HI.U32 R8, R10, R252, RZ ;  /* 0x000000fc0a087227 */ /* 0x000fe200078e00ff */
[----:B------:R-:W-:-:S03]  /*24f0*/  ISETP.GT.U32.AND P3, PT, R11, R250, PT ;  /* 0x000000fa0b00720c */ /* 0x000fc60003f64070 */
[----:B------:R-:W-:Y:S01]  /*2500*/  @!P6 IMAD.IADD R14, R14, 0x1, -R16 ;  /* 0x000000010e0ee824 */ /* 0x000fe200078e0a10 */
[----:B------:R-:W-:Y:S01]  /*2510*/  ISETP.GE.AND P6, PT, R5, RZ, PT ;  /* 0x000000ff0500720c */ /* 0x000fe20003fc6270 */
[----:B------:R-:W-:Y:S01]  /*2520*/  @!P0 IMAD.IADD R248, R248, 0x1, -R11 ;  /* 0x00000001f8f88824 */ /* 0x000fe200078e0a0b */
[----:B------:R-:W-:Y:S01]  /*2530*/  ISETP.NE.AND P0, PT, R6, RZ, PT ;  /* 0x000000ff0600720c */ /* 0x000fe20003f05270 */
[----:B------:R-:W-:-:S04]  /*2540*/  IMAD.HI.U32 R9, R10, R32, RZ ;  /* 0x000000200a097227 */ /* 0x000fc800078e00ff */
[----:B------:R-:W-:Y:S01]  /*2550*/  @!P4 IMAD.IADD R15, R15, 0x1, -R16 ;  /* 0x000000010f0fc824 */ /* 0x000fe200078e0a10 */
[----:B------:R-:W-:Y:S01]  /*2560*/  ISETP.GE.AND P4, PT, R4, RZ, PT ;  /* 0x000000ff0400720c */ /* 0x000fe20003f86270 */
[----:B------:R-:W-:Y:S01]  /*2570*/  @!P3 IMAD.IADD R250, R250, 0x1, -R11 ;  /* 0x00000001fafab824 */ /* 0x000fe200078e0a0b */
[C---:B------:R-:W-:Y:S01]  /*2580*/  ISETP.GT.U32.AND P3, PT, R11.reuse, R248, PT ;  /* 0x000000f80b00720c */ /* 0x040fe20003f64070 */
[----:B------:R-:W-:Y:S01]  /*2590*/  IMAD.MOV R8, RZ, RZ, -R8 ;  /* 0x000000ffff087224 */ /* 0x000fe200078e0a08 */
[----:B------:R-:W-:Y:S01]  /*25a0*/  LOP3.LUT R16, R12, 0x1d8, RZ, 0xfc, !PT ;  /* 0x000001d80c107812 */ /* 0x000fe200078efcff */
[----:B------:R-:W-:Y:S01]  /*25b0*/  @!P6 IMAD.MOV R14, RZ, RZ, -R14 ;  /* 0x000000ffff0ee224 */ /* 0x000fe200078e0a0e */
[----:B------:R-:W-:Y:S01]  /*25c0*/  ISETP.GT.U32.AND P6, PT, R11, R250, PT ;  /* 0x000000fa0b00720c */ /* 0x000fe20003fc4070 */
[----:B------:R-:W-:Y:S01]  /*25d0*/  IMAD.MOV R9, RZ, RZ, -R9 ;  /* 0x000000ffff097224 */ /* 0x000fe200078e0a09 */
[----:B------:R-:W-:Y:S01]  /*25e0*/  IABS R42, R16 ;  /* 0x00000010002a7213 */ /* 0x000fe20000000000 */
[----:B------:R-:W-:-:S04]  /*25f0*/  IMAD.HI.U32 R0, R10, R136, RZ ;  /* 0x000000880a007227 */ /* 0x000fc800078e00ff */
[C---:B------:R-:W-:Y:S02]  /*2600*/  IMAD R252, R11.reuse, R8, R252 ;  /* 0x000000080bfc7224 */ /* 0x040fe400078e02fc */
[----:B------:R-:W-:Y:S01]  /*2610*/  IMAD.MOV.U32 R8, RZ, RZ, R15 ;  /* 0x000000ffff087224 */ /* 0x000fe200078e000f */
[----:B------:R-:W-:Y:S01]  /*2620*/  LOP3.LUT R15, RZ, R6, RZ, 0x33, !PT ;  /* 0x00000006ff0f7212 */ /* 0x000fe200078e33ff */
[----:B------:R-:W-:Y:S02]  /*2630*/  IMAD R32, R11, R9, R32 ;  /* 0x000000090b207224 */ /* 0x000fe400078e0220 */
[----:B------:R-:W-:Y:S01]  /*2640*/  IMAD.HI.U32 R6, R10, R38, RZ ;  /* 0x000000260a067227 */ /* 0x000fe200078e00ff */
[----:B------:R-:W-:Y:S02]  /*2650*/  SEL R9, R15, R14, !P0 ;  /* 0x0000000e0f097207 */ /* 0x000fe40004000000 */
[----:B------:R-:W-:Y:S01]  /*2660*/  LOP3.LUT R14, R12, 0x1e4, RZ, 0xfc, !PT ;  /* 0x000001e40c0e7812 */ /* 0x000fe200078efcff */
[----:B------:R-:W-:-:S02]  /*2670*/  IMAD.MOV R0, RZ, RZ, -R0 ;  /* 0x000000ffff007224 */ /* 0x000fc400078e0a00 */
[----:B------:R-:W-:Y:S01]  /*2680*/  @!P4 IMAD.MOV R8, RZ, RZ, -R8 ;  /* 0x000000ffff08c224 */ /* 0x000fe200078e0a08 */
[C---:B------:R-:W-:Y:S01]  /*2690*/  ISETP.GT.U32.AND P4, PT, R11.reuse, R252, PT ;  /* 0x000000fc0b00720c */ /* 0x040fe20003f84070 */
[--C-:B------:R-:W-:Y:S01]  /*26a0*/  @!P3 IMAD.IADD R248, R248, 0x1, -R11.reuse ;  /* 0x00000001f8f8b824 */ /* 0x100fe200078e0a0b */
[C---:B------:R-:W-:Y:S01]  /*26b0*/  ISETP.GT.U32.AND P3, PT, R11.reuse, R32, PT ;  /* 0x000000200b00720c */ /* 0x040fe20003f64070 */
[----:B------:R-:W-:Y:S01]  /*26c0*/  IMAD R136, R11, R0, R136 ;  /* 0x000000000b887224 */ /* 0x000fe200078e0288 */
[----:B------:R-:W-:Y:S01]  /*26d0*/  IABS R134, R14 ;  /* 0x0000000e00867213 */ /* 0x000fe20000000000 */
[----:B------:R-:W-:Y:S01]  /*26e0*/  IMAD.MOV R6, RZ, RZ, -R6 ;  /* 0x000000ffff067224 */ /* 0x000fe200078e0a06 */
[----:B------:R-:W-:Y:S01]  /*26f0*/  SEL R8, R15, R8, !P0 ;  /* 0x000000080f087207 */ /* 0x000fe20004000000 */
[--C-:B------:R-:W-:Y:S01]  /*2700*/  @!P6 IMAD.IADD R250, R250, 0x1, -R11.reuse ;  /* 0x00000001fafae824 */ /* 0x100fe200078e0a0b */
[C---:B------:R-:W-:Y:S01]  /*2710*/  ISETP.GE.AND P6, PT, R12.reuse, RZ, PT ;  /* 0x000000ff0c00720c */ /* 0x040fe20003fc6270 */
[C---:B------:R-:W-:Y:S01]  /*2720*/  IMAD R38, R11.reuse, R6, R38 ;  /* 0x000000060b267224 */ /* 0x040fe200078e0226 */
[----:B------:R-:W-:Y:S01]  /*2730*/  LOP3.LUT R15, R12, 0x1e0, RZ, 0xfc, !PT ;  /* 0x000001e00c0f7812 */ /* 0x000fe200078efcff */
[----:B------:R-:W-:Y:S01]  /*2740*/  @!P1 IMAD.MOV R248, RZ, RZ, -R248 ;  /* 0x000000fffff89224 */ /* 0x000fe200078e0af8 */
[C---:B------:R-:W-:Y:S01]  /*2750*/  ISETP.GT.U32.AND P1, PT, R11.reuse, R136, PT ;  /* 0x000000880b00720c */ /* 0x040fe20003f24070 */
[----:B------:R-:W-:Y:S01]  /*2760*/  @!P2 IMAD.MOV R250, RZ, RZ, -R250 ;  /* 0x000000fffffaa224 */ /* 0x000fe200078e0afa */
[----:B------:R-:W-:Y:S01]  /*2770*/  ISETP.GT.U32.AND P2, PT, R11, R38, PT ;  /* 0x000000260b00720c */ /* 0x000fe20003f44070 */
[----:B------:R-:W-:Y:S01]  /*2780*/  VIADD R0, R13, 0x1dc ;  /* 0x000001dc0d007836 */ /* 0x000fe20000000000 */
[----:B------:R-:W-:Y:S01]  /*2790*/  IABS R40, R15 ;  /* 0x0000000f00287213 */ /* 0x000fe20000000000 */
[--C-:B------:R-:W-:Y:S01]  /*27a0*/  @!P4 IMAD.IADD R252, R252, 0x1, -R11.reuse ;  /* 0x00000001fcfcc824 */ /* 0x100fe200078e0a0b */
[----:B------:R-:W-:Y:S01]  /*27b0*/  ISETP.GE.AND P0, PT, R18, RZ, PT ;  /* 0x000000ff1200720c */ /* 0x000fe20003f06270 */
[----:B------:R-:W-:Y:S01]  /*27c0*/  @!P3 IMAD.IADD R32, R32, 0x1, -R11 ;  /* 0x000000012020b824 */ /* 0x000fe200078e0a0b */
[----:B------:R-:W-:Y:S01]  /*27d0*/  ISETP.GE.AND P4, PT, R0, RZ, PT ;  /* 0x000000ff0000720c */ /* 0x000fe20003f86270 */
[----:B------:R-:W-:Y:S01]  /*27e0*/  @!P6 IMAD.MOV R138, RZ, RZ, -R138 ;  /* 0x000000ffff8ae224 */ /* 0x000fe200078e0a8a */
[----:B------:R-:W-:Y:S01]  /*27f0*/  IABS R132, R0 ;  /* 0x0000000000847213 */ /* 0x000fe20000000000 */
[----:B------:R-:W-:Y:S01]  /*2800*/  IMAD.HI.U32 R0, R10, R134, RZ ;  /* 0x000000860a007227 */ /* 0x000fe200078e00ff */
[----:B------:R-:W-:-:S02]  /*2810*/  ISETP.GT.U32.AND P6, PT, R11, R32, PT ;  /* 0x000000200b00720c */ /* 0x000fc40003fc4070 */
[----:B------:R-:W-:Y:S01]  /*2820*/  ISETP.GT.U32.AND P3, PT, R11, R252, PT ;  /* 0x000000fc0b00720c */ /* 0x000fe20003f64070 */
[--C-:B------:R-:W-:Y:S01]  /*2830*/  @!P1 IMAD.IADD R136, R136, 0x1, -R11.reuse ;  /* 0x0000000188889824 */ /* 0x100fe200078e0a0b */
[----:B------:R-:W-:Y:S01]  /*2840*/  ISETP.GE.AND P1, PT, R19, RZ, PT ;  /* 0x000000ff1300720c */ /* 0x000fe20003f26270 */
[----:B------:R-:W-:Y:S01]  /*2850*/  IMAD.MOV R0, RZ, RZ, -R0 ;  /* 0x000000ffff007224 */ /* 0x000fe200078e0a00 */
[----:B------:R-:W-:Y:S01]  /*2860*/  LOP3.LUT R18, R12, 0x6c, RZ, 0xfc, !PT ;  /* 0x0000006c0c127812 */ /* 0x000fe200078efcff */
[----:B------:R-:W-:Y:S01]  /*2870*/  @!P2 IMAD.IADD R38, R38, 0x1, -R11 ;  /* 0x000000012626a824 */ /* 0x000fe200078e0a0b */
[C---:B------:R-:W-:Y:S01]  /*2880*/  ISETP.GT.U32.AND P2, PT, R11.reuse, R136, PT ;  /* 0x000000880b00720c */ /* 0x040fe20003f44070 */
[----:B------:R-:W-:Y:S02]  /*2890*/  IMAD R134, R11, R0, R134 ;  /* 0x000000000b867224 */ /* 0x000fe400078e0286 */
[----:B------:R-:W-:-:S04]  /*28a0*/  IMAD.HI.U32 R0, R10, R40, RZ ;  /* 0x000000280a007227 */ /* 0x000fc800078e00ff */
[----:B------:R-:W-:Y:S02]  /*28b0*/  IMAD.MOV R0, RZ, RZ, -R0 ;  /* 0x000000ffff007224 */ /* 0x000fe400078e0a00 */
[--C-:B------:R-:W-:Y:S01]  /*28c0*/  @!P6 IMAD.IADD R32, R32, 0x1, -R11.reuse ;  /* 0x000000012020e824 */ /* 0x100fe200078e0a0b */
[----:B------:R-:W-:Y:S01]  /*28d0*/  ISETP.GT.U32.AND P6, PT, R11, R134, PT ;  /* 0x000000860b00720c */ /* 0x000fe20003fc4070 */
[--C-:B------:R-:W-:Y:S01]  /*28e0*/  @!P3 IMAD.IADD R252, R252, 0x1, -R11.reuse ;  /* 0x00000001fcfcb824 */ /* 0x100fe200078e0a0b */
[----:B------:R-:W-:Y:S01]  /*28f0*/  ISETP.GE.AND P3, PT, R17, RZ, PT ;  /* 0x000000ff1100720c */ /* 0x000fe20003f66270 */
[C---:B------:R-:W-:Y:S01]  /*2900*/  IMAD R40, R11.reuse, R0, R40 ;  /* 0x000000000b287224 */ /* 0x040fe200078e0228 */
[----:B------:R-:W-:Y:S01]  /*2910*/  LOP3.LUT R17, R12, 0x1d4, RZ, 0xfc, !PT ;  /* 0x000001d40c117812 */ /* 0x000fe200078efcff */
[----:B------:R-:W-:Y:S01]  /*2920*/  @!P5 IMAD.MOV R252, RZ, RZ, -R252 ;  /* 0x000000fffffcd224 */ /* 0x000fe200078e0afc */
[C---:B------:R-:W-:Y:S01]  /*2930*/  ISETP.GT.U32.AND P5, PT, R11.reuse, R38, PT ;  /* 0x000000260b00720c */ /* 0x040fe20003fa4070 */
[----:B------:R-:W-:Y:S01]  /*2940*/  @!P2 IMAD.IADD R136, R136, 0x1, -R11 ;  /* 0x000000018888a824 */ /* 0x000fe200078e0a0b */
[----:B------:R-:W-:Y:S01]  /*2950*/  ISETP.GT.U32.AND P2, PT, R11, R40, PT ;  /* 0x000000280b00720c */ /* 0x000fe20003f44070 */
[----:B------:R-:W-:Y:S01]  /*2960*/  IMAD.HI.U32 R6, R10, R132, RZ ;  /* 0x000000840a067227 */ /* 0x000fe200078e00ff */
[----:B------:R-:W-:-:S03]  /*2970*/  IABS R130, R17 ;  /* 0x0000001100827213 */ /* 0x000fc60000000000 */
[----:B------:R-:W-:Y:S02]  /*2980*/  IMAD.MOV R6, RZ, RZ, -R6 ;  /* 0x000000ffff067224 */ /* 0x000fe400078e0a06 */
[----:B------:R-:W-:Y:S02]  /*2990*/  @!P6 IMAD.IADD R134, R134, 0x1, -R11 ;  /* 0x000000018686e824 */ /* 0x000fe400078e0a0b */
[C---:B------:R-:W-:Y:S02]  /*29a0*/  IMAD R132, R11.reuse, R6, R132 ;  /* 0x000000060b847224 */ /* 0x040fe400078e0284 */
[----:B------:R-:W-:Y:S01]  /*29b0*/  IMAD.HI.U32 R6, R10, R130, RZ ;  /* 0x000000820a067227 */ /* 0x000fe200078e00ff */
[----:B------:R-:W-:-:S03]  /*29c0*/  ISETP.GT.U32.AND P6, PT, R11, R134, PT ;  /* 0x000000860b00720c */ /* 0x000fc60003fc4070 */
[--C-:B------:R-:W-:Y:S01]  /*29d0*/  @!P5 IMAD.IADD R38, R38, 0x1, -R11.reuse ;  /* 0x000000012626d824 */ /* 0x100fe200078e0a0b */
[----:B------:R-:W-:Y:S01]  /*29e0*/  ISETP.GE.AND P5, PT, R15, RZ, PT ;  /* 0x000000ff0f00720c */ /* 0x000fe20003fa6270 */
[----:B------:R-:W-:Y:S01]  /*29f0*/  IMAD.MOV R6, RZ, RZ, -R6 ;  /* 0x000000ffff067224 */ /* 0x000fe200078e0a06 */
[----:B------:R-:W-:Y:S01]  /*2a00*/  LOP3.LUT R15, R12, 0x1cc, RZ, 0xfc, !PT ;  /* 0x000001cc0c0f7812 */ /* 0x000fe200078efcff */
[----:B------:R-:W-:Y:S01]  /*2a10*/  @!P2 IMAD.IADD R40, R40, 0x1, -R11 ;  /* 0x000000012828a824 */ /* 0x000fe200078e0a0b */
[----:B------:R-:W-:Y:S01]  /*2a20*/  ISETP.GE.AND P2, PT, R17, RZ, PT ;  /* 0x000000ff1100720c */ /* 0x000fe20003f46270 */
[----:B------:R-:W-:Y:S01]  /*2a30*/  @!P0 IMAD.MOV R32, RZ, RZ, -R32 ;  /* 0x000000ffff208224 */ /* 0x000fe200078e0a20 */
[----:B------:R-:W-:Y:S01]  /*2a40*/  ISETP.GE.AND P0, PT, R14, RZ, PT ;  /* 0x000000ff0e00720c */ /* 0x000fe20003f06270 */
[C---:B------:R-:W-:Y:S01]  /*2a50*/  IMAD R130, R11.reuse, R6, R130 ;  /* 0x000000060b827224 */ /* 0x040fe200078e0282 */
[----:B------:R-:W-:Y:S01]  /*2a60*/  LOP3.LUT R6, R12, 0x1d0, RZ, 0xfc, !PT ;  /* 0x000001d00c067812 */ /* 0x000fe200078efcff */
[----:B------:R-:W-:Y:S01]  /*2a70*/  @!P1 IMAD.MOV R38, RZ, RZ, -R38 ;  /* 0x000000ffff269224 */ /* 0x000fe200078e0a26 */
[----:B------:R-:W-:Y:S01]  /*2a80*/  ISETP.GT.U32.AND P1, PT, R11, R40, PT ;  /* 0x000000280b00720c */ /* 0x000fe20003f24070 */
[----:B------:R-:W-:Y:S01]  /*2a90*/  IMAD.HI.U32 R0, R10, R42, RZ ;  /* 0x0000002a0a007227 */ /* 0x000fe200078e00ff */
[----:B------:R-:W-:-:S02]  /*2aa0*/  IABS R44, R6 ;  /* 0x00000006002c7213 */ /* 0x000fc40000000000 */
[----:B------:R-:W-:Y:S01]  /*2ab0*/  IABS R128, R15 ;  /* 0x0000000f00807213 */ /* 0x000fe20000000000 */
[----:B------:R-:W-:Y:S01]  /*2ac0*/  @!P3 IMAD.MOV R136, RZ, RZ, -R136 ;  /* 0x000000ffff88b224 */ /* 0x000fe200078e0a88 */
[C---:B------:R-:W-:Y:S01]  /*2ad0*/  ISETP.GT.U32.AND P3, PT, R11.reuse, R132, PT ;  /* 0x000000840b00720c */ /* 0x040fe20003f64070 */
[----:B------:R-:W-:Y:S01]  /*2ae0*/  IMAD.MOV R0, RZ, RZ, -R0 ;  /* 0x000000ffff007224 */ /* 0x000fe200078e0a00 */
[----:B------:R-:W-:Y:S01]  /*2af0*/  LOP3.LUT R17, R12, 0x1c4, RZ, 0xfc, !PT ;  /* 0x000001c40c117812 */ /* 0x000fe200078efcff */
[----:B------:R-:W-:Y:S01]  /*2b00*/  @!P6 IMAD.IADD R134, R134, 0x1, -R11 ;  /* 0x000000018686e824 */ /* 0x000fe200078e0a0b */
[----:B------:R-:W-:Y:S01]  /*2b10*/  ISETP.GE.AND P6, PT, R16, RZ, PT ;  /* 0x000000ff1000720c */ /* 0x000fe20003fc6270 */
[----:B------:R-:W-:Y:S01]  /*2b20*/  IMAD R42, R11, R0, R42 ;  /* 0x000000000b2a7224 */ /* 0x000fe200078e022a */
[----:B------:R-:W-:Y:S01]  /*2b30*/  LOP3.LUT R16, R12, 0x1c8, RZ, 0xfc, !PT ;  /* 0x000001c80c107812 */ /* 0x000fe200078efcff */
[----:B------:R-:W-:Y:S01]  /*2b40*/  IMAD.HI.U32 R0, R10, R44, RZ ;  /* 0x0000002c0a007227 */ /* 0x000fe200078e00ff */
[----:B------:R-:W-:-:S02]  /*2b50*/  IABS R126, R17 ;  /* 0x00000011007e7213 */ /* 0x000fc40000000000 */
[----:B------:R-:W-:Y:S01]  /*2b60*/  IABS R46, R16 ;  /* 0x00000010002e7213 */ /* 0x000fe20000000000 */
[----:B------:R-:W-:Y:S01]  /*2b70*/  @!P0 IMAD.MOV R134, RZ, RZ, -R134 ;  /* 0x000000ffff868224 */ /* 0x000fe200078e0a86 */
[C---:B------:R-:W-:Y:S01]  /*2b80*/  ISETP.GT.U32.AND P0, PT, R11.reuse, R42, PT ;  /* 0x0000002a0b00720c */ /* 0x040fe20003f04070 */
[--C-:B------:R-:W-:Y:S01]  /*2b90*/  @!P1 IMAD.IADD R40, R40, 0x1, -R11.reuse ;  /* 0x0000000128289824 */ /* 0x100fe200078e0a0b */
[C---:B------:R-:W-:Y:S01]  /*2ba0*/  ISETP.GT.U32.AND P1, PT, R11.reuse, R130, PT ;  /* 0x000000820b00720c */ /* 0x040fe20003f24070 */
[----:B------:R-:W-:Y:S02]  /*2bb0*/  IMAD.MOV R0, RZ, RZ, -R0 ;  /* 0x000000ffff007224 */ /* 0x000fe400078e0a00 */
[----:B------:R-:W-:Y:S02]  /*2bc0*/  @!P3 IMAD.IADD R132, R132, 0x1, -R11 ;  /* 0x000000018484b824 */ /* 0x000fe400078e0a0b */
[C---:B------:R-:W-:Y:S02]  /*2bd0*/  IMAD R44, R11.reuse, R0, R44 ;  /* 0x000000000b2c7224 */ /* 0x040fe400078e022c */
[----:B------:R-:W-:Y:S01]  /*2be0*/  @!P5 IMAD.MOV R40, RZ, RZ, -R40 ;  /* 0x000000ffff28d224 */ /* 0x000fe200078e0a28 */
[C---:B------:R-:W-:Y:S01]  /*2bf0*/  ISETP.GT.U32.AND P3, PT, R11.reuse, R132, PT ;  /* 0x000000840b00720c */ /* 0x040fe20003f64070 */
[----:B------:R-:W-:Y:S01]  /*2c00*/  IMAD.HI.U32 R0, R10, R128, RZ ;  /* 0x000000800a007227 */ /* 0x000fe200078e00ff */
[----:B------:R-:W-:-:S03]  /*2c10*/  ISETP.GT.U32.AND P5, PT, R11, R44, PT ;  /* 0x0000002c0b00720c */ /* 0x000fc60003fa4070 */
[--C-:B------:R-:W-:Y:S02]  /*2c20*/  @!P0 IMAD.IADD R42, R42, 0x1, -R11.reuse ;  /* 0x000000012a2a8824 */ /* 0x100fe400078e0a0b */
[----:B------:R-:W-:Y:S02]  /*2c30*/  @!P1 IMAD.IADD R130, R130, 0x1, -R11 ;  /* 0x0000000182829824 */ /* 0x000fe400078e0a0b */
[----:B------:R-:W-:Y:S01]  /*2c40*/  IMAD.MOV R0, RZ, RZ, -R0 ;  /* 0x000000ffff007224 */ /* 0x000fe200078e0a00 */
[C---:B------:R-:W-:Y:S01]  /*2c50*/  ISETP.GT.U32.AND P0, PT, R11.reuse, R42, PT ;  /* 0x0000002a0b00720c */ /* 0x040fe20003f04070 */
[----:B------:R-:W-:Y:S01]  /*2c60*/  IMAD.HI.U32 R14, R10, R126, RZ ;  /* 0x0000007e0a0e7227 */ /* 0x000fe200078e00ff */
[----:B------:R-:W-:-:S03]  /*2c70*/  ISETP.GT.U32.AND P1, PT, R11, R130, PT ;  /* 0x000000820b00720c */ /* 0x000fc60003f24070 */
[--C-:B------:R-:W-:Y:S01]  /*2c80*/  @!P3 IMAD.IADD R132, R132, 0x1, -R11.reuse ;  /* 0x000000018484b824 */ /* 0x100fe200078e0a0b */
[----:B------:R-:W-:Y:S01]  /*2c90*/  ISETP.GE.AND P3, PT, R6, RZ, PT ;  /* 0x000000ff0600720c */ /* 0x000fe20003f66270 */
[----:B------:R-:W-:Y:S02]  /*2ca0*/  @!P5 IMAD.IADD R44, R44, 0x1, -R11 ;  /* 0x000000012c2cd824 */ /* 0x000fe400078e0a0b */
[----:B------:R-:W-:-:S03]  /*2cb0*/  IMAD.HI.U32 R6, R10, R46, RZ ;  /* 0x0000002e0a067227 */ /* 0x000fc600078e00ff */
[C---:B------:R-:W-:Y:S01]  /*2cc0*/  ISETP.GT.U32.AND P5, PT, R11.reuse, R44, PT ;  /* 0x0000002c0b00720c */ /* 0x040fe20003fa4070 */
[----:B------:R-:W-:Y:S02]  /*2cd0*/  IMAD.MOV R6, RZ, RZ, -R6 ;  /* 0x000000ffff067224 */ /* 0x000fe400078e0a06 */
[C---:B------:R-:W-:Y:S02]  /*2ce0*/  IMAD R128, R11.reuse, R0, R128 ;  /* 0x000000000b807224 */ /* 0x040fe400078e0280 */
[--C-:B------:R-:W-:Y:S01]  /*2cf0*/  @!P0 IMAD.IADD R42, R42, 0x1, -R11.reuse ;  /* 0x000000012a2a8824 */ /* 0x100fe200078e0a0b */
[----:B------:R-:W-:Y:S01]  /*2d00*/  ISETP.GE.AND P0, PT, R16, RZ, PT ;  /* 0x000000ff1000720c */ /* 0x000fe20003f06270 */
[C---:B------:R-:W-:Y:S01]  /*2d10*/  IMAD R46, R11.reuse, R6, R46 ;  /* 0x000000060b2e7224 */ /* 0x040fe200078e022e */
[----:B------:R-:W-:Y:S01]  /*2d20*/  LOP3.LUT R16, R12, 0x1b8, RZ, 0xfc, !PT ;  /* 0x000001b80c107812 */ /* 0x000fe200078efcff */
[----:B------:R-:W-:Y:S02]  /*2d30*/  IMAD.MOV R14, RZ, RZ, -R14 ;  /* 0x000000ffff0e7224 */ /* 0x000fe400078e0a0e */
[--C-:B------:R-:W-:Y:S01]  /*2d40*/  @!P1 IMAD.IADD R130, R130, 0x1, -R11.reuse ;  /* 0x0000000182829824 */ /* 0x100fe200078e0a0b */
[C---:B------:R-:W-:Y:S01]  /*2d50*/  ISETP.GT.U32.AND P1, PT, R11.reuse, R128, PT ;  /* 0x000000800b00720c */ /* 0x040fe20003f24070 */
[----:B------:R-:W-:Y:S01]  /*2d60*/  @!P6 IMAD.MOV R42, RZ, RZ, -R42 ;  /* 0x000000ffff2ae224 */ /* 0x000fe200078e0a2a */
[C---:B------:R-:W-:Y:S01]  /*2d70*/  ISETP.GT.U32.AND P6, PT, R11.reuse, R46, PT ;  /* 0x0000002e0b00720c */ /* 0x040fe20003fc4070 */
[----:B------:R-:W-:Y:S01]  /*2d80*/  IMAD R126, R11, R14, R126 ;  /* 0x0000000e0b7e7224 */ /* 0x000fe200078e027e */
[----:B------:R-:W-:Y:S01]  /*2d90*/  IABS R50, R16 ;  /* 0x0000001000327213 */ /* 0x000fe20000000000 */
[----:B------:R-:W-:-:S02]  /*2da0*/  @!P5 IMAD.IADD R44, R44, 0x1, -R11 ;  /* 0x000000012c2cd824 */ /* 0x000fc400078e0a0b */
[----:B------:R-:W-:Y:S01]  /*2db0*/  @!P4 IMAD.MOV R132, RZ, RZ, -R132 ;  /* 0x000000ffff84c224 */ /* 0x000fe200078e0a84 */
[----:B------:R-:W-:Y:S01]  /*2dc0*/  ISETP.GT.U32.AND P5, PT, R11, R126, PT ;  /* 0x0000007e0b00720c */ /* 0x000fe20003fa4070 */
[----:B------:R-:W-:Y:S01]  /*2dd0*/  VIADD R0, R13, 0x1bc ;  /* 0x000001bc0d007836 */ /* 0x000fe20000000000 */
[----:B------:R-:W-:Y:S01]  /*2de0*/  ISETP.GE.AND P4, PT, R15, RZ, PT ;  /* 0x000000ff0f00720c */ /* 0x000fe20003f86270 */
[----:B------:R-:W-:Y:S01]  /*2df0*/  @!P2 IMAD.MOV R130, RZ, RZ, -R130 ;  /* 0x000000ffff82a224 */ /* 0x000fe200078e0a82 */
[----:B------:R-:W-:Y:S01]  /*2e00*/  LOP3.LUT R15, R12, 0x1c0, RZ, 0xfc, !PT ;  /* 0x000001c00c0f7812 */ /* 0x000fe200078efcff */
[--C-:B------:R-:W-:Y:S01]  /*2e10*/  @!P1 IMAD.IADD R128, R128, 0x1, -R11.reuse ;  /* 0x0000000180809824 */ /* 0x100fe200078e0a0b */
[----:B------:R-:W-:Y:S01]  /*2e20*/  IABS R124, R0 ;  /* 0x00000000007c7213 */ /* 0x000fe20000000000 */
[----:B------:R-:W-:Y:S01]  /*2e30*/  @!P6 IMAD.IADD R46, R46, 0x1, -R11 ;  /* 0x000000012e2ee824 */ /* 0x000fe200078e0a0b */
[----:B------:R-:W-:Y:S01]  /*2e40*/  IABS R48, R15 ;  /* 0x0000000f00307213 */ /* 0x000fe20000000000 */
[----:B------:R-:W-:Y:S01]  /*2e50*/  IMAD.HI.U32 R14, R10, R50, RZ ;  /* 0x000000320a0e7227 */ /* 0x000fe200078e00ff */
[----:B------:R-:W-:-:S02]  /*2e60*/  ISETP.GT.U32.AND P1, PT, R11, R128, PT ;  /* 0x000000800b00720c */ /* 0x000fc40003f24070 */
[----:B------:R-:W-:Y:S01]  /*2e70*/  ISETP.GE.AND P2, PT, R0, RZ, PT ;  /* 0x000000ff0000720c */ /* 0x000fe20003f46270 */
[----:B------:R-:W-:Y:S01]  /*2e80*/  @!P5 IMAD.IADD R126, R126, 0x1, -R11 ;  /* 0x000000017e7ed824 */ /* 0x000fe200078e0a0b */
[----:B------:R-:W-:Y:S01]  /*2e90*/  ISETP.GT.U32.AND P6, PT, R11, R46, PT ;  /* 0x0000002e0b00720c */ /* 0x000fe20003fc4070 */
[----:B------:R-:W-:-:S03]  /*2ea0*/  IMAD.HI.U32 R0, R10, R48, RZ ;  /* 0x000000300a007227 */ /* 0x000fc600078e00ff */
[----:B------:R-:W-:Y:S01]  /*2eb0*/  ISETP.GT.U32.AND P5, PT, R11, R126, PT ;  /* 0x0000007e0b00720c */ /* 0x000fe20003fa4070 */
[----:B------:R-:W-:-:S04]  /*2ec0*/  IMAD.HI.U32 R6, R10, R124, RZ ;  /* 0x0000007c0a067227 */ /* 0x000fc800078e00ff */
[----:B------:R-:W-:Y:S02]  /*2ed0*/  IMAD.MOV R0, RZ, RZ, -R0 ;  /* 0x000000ffff007224 */ /* 0x000fe400078e0a00 */
[----:B------:R-:W-:Y:S02]  /*2ee0*/  IMAD.MOV R6, RZ, RZ, -R6 ;  /* 0x000000ffff067224 */ /* 0x000fe400078e0a06 */
[----:B------:R-:W-:Y:S01]  /*2ef0*/  IMAD R48, R11, R0, R48 ;  /* 0x000000000b307224 */ /* 0x000fe200078e0230 */
[----:B------:R-:W-:Y:S01]  /*2f00*/  LOP3.LUT R0, R12, 0x1b4, RZ, 0xfc, !PT ;  /* 0x000001b40c007812 */ /* 0x000fe200078efcff */
[--C-:B------:R-:W-:Y:S01]  /*2f10*/  @!P1 IMAD.IADD R128, R128, 0x1, -R11.reuse ;  /* 0x0000000180809824 */ /* 0x100fe200078e0a0b */
[----:B------:R-:W-:Y:S01]  /*2f20*/  ISETP.GE.AND P1, PT, R15, RZ, PT ;  /* 0x000000ff0f00720c */ /* 0x000fe20003f26270 */
[----:B------:R-:W-:Y:S01]  /*2f30*/  IMAD.MOV R14, RZ, RZ, -R14 ;  /* 0x000000ffff0e7224 */ /* 0x000fe200078e0a0e */
[----:B------:R-:W-:Y:S01]  /*2f40*/  IABS R122, R0 ;  /* 0x00000000007a7213 */ /* 0x000fe20000000000 */
[C---:B------:R-:W-:Y:S01]  /*2f50*/  IMAD R124, R11.reuse, R6, R124 ;  /* 0x000000060b7c7224 */ /* 0x040fe200078e027c */
[----:B------:R-:W-:Y:S01]  /*2f60*/  LOP3.LUT R15, R12, 0x1ac, RZ, 0xfc, !PT ;  /* 0x000001ac0c0f7812 */ /* 0x000fe200078efcff */
[--C-:B------:R-:W-:Y:S01]  /*2f70*/  @!P6 IMAD.IADD R46, R46, 0x1, -R11.reuse ;  /* 0x000000012e2ee824 */ /* 0x100fe200078e0a0b */
[C---:B------:R-:W-:Y:S01]  /*2f80*/  ISETP.GT.U32.AND P6, PT, R11.reuse, R48, PT ;  /* 0x000000300b00720c */ /* 0x040fe20003fc4070 */
[C---:B------:R-:W-:Y:S01]  /*2f90*/  IMAD R50, R11.reuse, R14, R50 ;  /* 0x0000000e0b327224 */ /* 0x040fe200078e0232 */
[----:B------:R-:W-:Y:S01]  /*2fa0*/  LOP3.LUT R14, R12, 0x1b0, RZ, 0xfc, !PT ;  /* 0x000001b00c0e7812 */ /* 0x000fe200078efcff */
[----:B------:R-:W-:Y:S01]  /*2fb0*/  @!P4 IMAD.MOV R128, RZ, RZ, -R128 ;  /* 0x000000ffff80c224 */ /* 0x000fe200078e0a80 */
[C---:B------:R-:W-:Y:S01]  /*2fc0*/  ISETP.GT.U32.AND P4, PT, R11.reuse, R124, PT ;  /* 0x0000007c0b00720c */ /* 0x040fe20003f84070 */
[--C-:B------:R-:W-:Y:S01]  /*2fd0*/  @!P5 IMAD.IADD R126, R126, 0x1, -R11.reuse ;  /* 0x000000017e7ed824 */ /* 0x100fe200078e0a0b */
[----:B------:R-:W-:Y:S01]  /*2fe0*/  ISETP.GT.U32.AND P5, PT, R11, R50, PT ;  /* 0x000000320b00720c */ /* 0x000fe20003fa4070 */
[----:B------:R-:W-:Y:S01]  /*2ff0*/  @!P3 IMAD.MOV R44, RZ, RZ, -R44 ;  /* 0x000000ffff2cb224 */ /* 0x000fe200078e0a2c */
[----:B------:R-:W-:Y:S01]  /*3000*/  IABS R52, R14 ;  /* 0x0000000e00347213 */ /* 0x000fe20000000000 */
[----:B------:R-:W-:Y:S01]  /*3010*/  @!P0 IMAD.MOV R46, RZ, RZ, -R46 ;  /* 0x000000ffff2e8224 */ /* 0x000fe200078e0a2e */
[----:B------:R-:W-:Y:S01]  /*3020*/  ISETP.GE.AND P3, PT, R17, RZ, PT ;  /* 0x000000ff1100720c */ /* 0x000fe20003f66270 */
[----:B------:R-:W-:Y:S01]  /*3030*/  IMAD R9, R9, UR5, RZ ;  /* 0x0000000509097c24 */ /* 0x000fe2000f8e02ff */
[----:B------:R-:W-:Y:S01]  /*3040*/  IABS R120, R15 ;  /* 0x0000000f00787213 */ /* 0x000fe20000000000 */
[----:B------:R-:W-:Y:S01]  /*3050*/  @!P6 IMAD.IADD R48, R48, 0x1, -R11 ;  /* 0x000000013030e824 */ /* 0x000fe200078e0a0b */
[----:B------:R-:W-:Y:S01]  /*3060*/  ISETP.GE.AND P6, PT, R0, RZ, PT ;  /* 0x000000ff0000720c */ /* 0x000fe20003fc6270 */
[----:B------:R-:W-:Y:S01]  /*3070*/  IMAD.HI.U32 R0, R10, R122, RZ ;  /* 0x0000007a0a007227 */ /* 0x000fe200078e00ff */
[----:B------:R-:W-:-:S02]  /*3080*/  ISETP.GE.AND P0, PT, R16, RZ, PT ;  /* 0x000000ff1000720c */ /* 0x000fc40003f06270 */
[----:B------:R-:W-:Y:S01]  /*3090*/  LOP3.LUT R16, R12, 0x1a8, RZ, 0xfc, !PT ;  /* 0x000001a80c107812 */ /* 0x000fe200078efcff */
[--C-:B------:R-:W-:Y:S01]  /*30a0*/  @!P4 IMAD.IADD R124, R124, 0x1, -R11.reuse ;  /* 0x000000017c7cc824 */ /* 0x100fe200078e0a0b */
[C---:B------:R-:W-:Y:S01]  /*30b0*/  ISETP.GT.U32.AND P4, PT, R11.reuse, R48, PT ;  /* 0x000000300b00720c */ /* 0x040fe20003f84070 */
[----:B------:R-:W-:Y:S01]  /*30c0*/  @!P5 IMAD.IADD R50, R50, 0x1, -R11 ;  /* 0x000000013232d824 */ /* 0x000fe200078e0a0b */
[----:B------:R-:W-:Y:S01]  /*30d0*/  LOP3.LUT R17, R12, 0x1a4, RZ, 0xfc, !PT ;  /* 0x000001a40c117812 */ /* 0x000fe200078efcff */
[----:B------:R-:W-:Y:S01]  /*30e0*/  IMAD.MOV R6, RZ, RZ, -R0 ;  /* 0x000000ffff067224 */ /* 0x000fe200078e0a00 */
[----:B------:R-:W-:Y:S01]  /*30f0*/  ISETP.GT.U32.AND P5, PT, R11, R124, PT ;  /* 0x0000007c0b00720c */ /* 0x000fe20003fa4070 */
[----:B------:R-:W-:Y:S01]  /*3100*/  IMAD.HI.U32 R0, R10, R52, RZ ;  /* 0x000000340a007227 */ /* 0x000fe200078e00ff */
[----:B------:R-:W-:Y:S02]  /*3110*/  IABS R54, R16 ;  /* 0x0000001000367213 */ /* 0x000fe40000000000 */
[----:B------:R-:W-:Y:S01]  /*3120*/  IABS R118, R17 ;  /* 0x0000001100767213 */ /* 0x000fe20000000000 */
[----:B------:R-:W-:-:S02]  /*3130*/  IMAD.MOV R0, RZ, RZ, -R0 ;  /* 0x000000ffff007224 */ /* 0x000fc400078e0a00 */
[C---:B------:R-:W-:Y:S02]  /*3140*/  IMAD R122, R11.reuse, R6, R122 ;  /* 0x000000060b7a7224 */ /* 0x040fe400078e027a */
[C---:B------:R-:W-:Y:S02]  /*3150*/  IMAD R52, R11.reuse, R0, R52 ;  /* 0x000000000b347224 */ /* 0x040fe400078e0234 */
[--C-:B------:R-:W-:Y:S01]  /*3160*/  @!P4 IMAD.IADD R48, R48, 0x1, -R11.reuse ;  /* 0x000000013030c824 */ /* 0x100fe200078e0a0b */
[C---:B------:R-:W-:Y:S01]  /*3170*/  ISETP.GT.U32.AND P4, PT, R11.reuse, R122, PT ;  /* 0x0000007a0b00720c */ /* 0x040fe20003f84070 */
[----:B------:R-:W-:Y:S01]  /*3180*/  @!P5 IMAD.IADD R124, R124, 0x1, -R11 ;  /* 0x000000017c7cd824 */ /* 0x000fe200078e0a0b */
[C---:B------:R-:W-:Y:S01]  /*3190*/  ISETP.GT.U32.AND P5, PT, R11.reuse, R52, PT ;  /* 0x000000340b00720c */ /* 0x040fe20003fa4070 */
[----:B------:R-:W-:Y:S01]  /*31a0*/  @!P3 IMAD.MOV R126, RZ, RZ, -R126 ;  /* 0x000000ffff7eb224 */ /* 0x000fe200078e0a7e */
[----:B------:R-:W-:Y:S01]  /*31b0*/  ISETP.GT.U32.AND P3, PT, R11, R50, PT ;  /* 0x000000320b00720c */ /* 0x000fe20003f64070 */
[----:B------:R-:W-:-:S04]  /*31c0*/  IMAD.HI.U32 R0, R10, R120, RZ ;  /* 0x000000780a007227 */ /* 0x000fc800078e00ff */
[----:B------:R-:W-:Y:S02]  /*31d0*/  IMAD.MOV R0, RZ, RZ, -R0 ;  /* 0x000000ffff007224 */ /* 0x000fe400078e0a00 */
[----:B------:R-:W-:Y:S02]  /*31e0*/  @!P1 IMAD.MOV R48, RZ, RZ, -R48 ;  /* 0x000000ffff309224 */ /* 0x000fe400078e0a30 */
[--C-:B------:R-:W-:Y:S01]  /*31f0*/  @!P4 IMAD.IADD R122, R122, 0x1, -R11.reuse ;  /* 0x000000017a7ac824 */ /* 0x100fe200078e0a0b */
[----:B------:R-:W-:Y:S01]  /*3200*/  ISETP.GE.AND P4, PT, R15, RZ, PT ;  /* 0x000000ff0f00720c */ /* 0x000fe20003f86270 */
[----:B------:R-:W-:Y:S01]  /*3210*/  @!P5 IMAD.IADD R52, R52, 0x1, -R11 ;  /* 0x000000013434d824 */ /* 0x000fe200078e0a0b */
[----:B------:R-:W-:Y:S01]  /*3220*/  LOP3.LUT R15, R12, 0x198, RZ, 0xfc, !PT ;  /* 0x000001980c0f7812 */ /* 0x000fe200078efcff */
[C---:B------:R-:W-:Y:S01]  /*3230*/  IMAD R120, R11.reuse, R0, R120 ;  /* 0x000000000b787224 */ /* 0x040fe200078e0278 */
[C---:B------:R-:W-:Y:S01]  /*3240*/  ISETP.GT.U32.AND P1, PT, R11.reuse, R122, PT ;  /* 0x0000007a0b00720c */ /* 0x040fe20003f24070 */
[----:B------:R-:W-:Y:S01]  /*3250*/  IMAD.HI.U32 R0, R10, R54, RZ ;  /* 0x000000360a007227 */ /* 0x000fe200078e00ff */
[----:B------:R-:W-:-:S02]  /*3260*/  ISETP.GT.U32.AND P5, PT, R11, R52, PT ;  /* 0x000000340b00720c */ /* 0x000fc40003fa4070 */
[----:B------:R-:W-:Y:S01]  /*3270*/  IABS R58, R15 ;  /* 0x0000000f003a7213 */ /* 0x000fe20000000000 */
[----:B------:R-:W-:Y:S01]  /*3280*/  @!P2 IMAD.MOV R124, RZ, RZ, -R124 ;  /* 0x000000ffff7ca224 */ /* 0x000fe200078e0a7c */
[----:B------:R-:W-:Y:S01]  /*3290*/  ISETP.GT.U32.AND P2, PT, R11, R120, PT ;  /* 0x000000780b00720c */ /* 0x000fe20003f44070 */
[----:B------:R-:W-:Y:S01]  /*32a0*/  @!P3 IMAD.IADD R50, R50, 0x1, -R11 ;  /* 0x000000013232b824 */ /* 0x000fe200078e0a0b */
[----:B------:R-:W-:Y:S01]  /*32b0*/  ISETP.GE.AND P3, PT, R14, RZ, PT ;  /* 0x000000ff0e00720c */ /* 0x000fe20003f66270 */
[----:B------:R-:W-:-:S04]  /*32c0*/  IMAD.HI.U32 R6, R10, R118, RZ ;  /* 0x000000760a067227 */ /* 0x000fc800078e00ff */
[----:B------:R-:W-:Y:S02]  /*32d0*/  IMAD.MOV R14, RZ, RZ, -R0 ;  /* 0x000000ffff0e7224 */ /* 0x000fe400078e0a00 */
[----:B------:R-:W-:Y:S02]  /*32e0*/  IMAD.MOV R6, RZ, RZ, -R6 ;  /* 0x000000ffff067224 */ /* 0x000fe400078e0a06 */
[C---:B------:R-:W-:Y:S02]  /*32f0*/  IMAD R54, R11.reuse, R14, R54 ;  /* 0x0000000e0b367224 */ /* 0x040fe400078e0236 */
[C---:B------:R-:W-:Y:S01]  /*3300*/  IMAD R118, R11.reuse, R6, R118 ;  /* 0x000000060b767224 */ /* 0x040fe200078e0276 */
[----:B------:R-:W-:Y:S01]  /*3310*/  LOP3.LUT R6, R12, 0x1a0, RZ, 0xfc, !PT ;  /* 0x000001a00c067812 */ /* 0x000fe200078efcff */
[--C-:B------:R-:W-:Y:S02]  /*3320*/  @!P1 IMAD.IADD R122, R122, 0x1, -R11.reuse ;  /* 0x000000017a7a9824 */ /* 0x100fe400078e0a0b */
[--C-:B------:R-:W-:Y:S01]  /*3330*/  @!P5 IMAD.IADD R52, R52, 0x1, -R11.reuse ;  /* 0x000000013434d824 */ /* 0x100fe200078e0a0b */
[C---:B------:R-:W-:Y:S01]  /*3340*/  ISETP.GT.U32.AND P5, PT, R11.reuse, R54, PT ;  /* 0x000000360b00720c */ /* 0x040fe20003fa4070 */
[----:B------:R-:W-:Y:S01]  /*3350*/  @!P2 IMAD.IADD R120, R120, 0x1, -R11 ;  /* 0x000000017878a824 */ /* 0x000fe200078e0a0b */
[----:B------:R-:W-:Y:S01]  /*3360*/  IABS R56, R6 ;  /* 0x0000000600387213 */ /* 0x000fe20000000000 */
[----:B------:R-:W-:Y:S01]  /*3370*/  @!P6 IMAD.MOV R122, RZ, RZ, -R122 ;  /* 0x000000ffff7ae224 */ /* 0x000fe200078e0a7a */
[----:B------:R-:W-:Y:S01]  /*3380*/  ISETP.GT.U32.AND P6, PT, R11, R118, PT ;  /* 0x000000760b00720c */ /* 0x000fe20003fc4070 */
[----:B------:R-:W-:Y:S01]  /*3390*/  VIADD R0, R13, 0x19c ;  /* 0x0000019c0d007836 */ /* 0x000fe20000000000 */
[----:B------:R-:W-:Y:S01]  /*33a0*/  ISETP.GT.U32.AND P2, PT, R11, R120, PT ;  /* 0x000000780b00720c */ /* 0x000fe20003f44070 */
[----:B------:R-:W-:Y:S01]  /*33b0*/  @!P0 IMAD.MOV R50, RZ, RZ, -R50 ;  /* 0x000000ffff328224 */ /* 0x000fe200078e0a32 */
[----:B------:R-:W-:Y:S01]  /*33c0*/  ISETP.GE.AND P0, PT, R16, RZ, PT ;  /* 0x000000ff1000720c */ /* 0x000fe20003f06270 */
[----:B------:R-:W-:Y:S01]  /*33d0*/  @!P3 IMAD.MOV R52, RZ, RZ, -R52 ;  /* 0x000000ffff34b224 */ /* 0x000fe200078e0a34 */
[----:B------:R-:W-:-:S02]  /*33e0*/  ISETP.GE.AND P1, PT, R0, RZ, PT ;  /* 0x000000ff0000720c */ /* 0x000fc40003f26270 */
[----:B------:R-:W-:Y:S01]  /*33f0*/  IABS R116, R0 ;  /* 0x0000000000747213 */ /* 0x000fe20000000000 */
[--C-:B------:R-:W-:Y:S01]  /*3400*/  @!P5 IMAD.IADD R54, R54, 0x1, -R11.reuse ;  /* 0x000000013636d824 */ /* 0x100fe200078e0a0b */
[----:B------:R-:W-:Y:S01]  /*3410*/  ISETP.GE.AND P3, PT, R17, RZ, PT ;  /* 0x000000ff1100720c */ /* 0x000fe20003f66270 */
[----:B------:R-:W-:Y:S01]  /*3420*/  IMAD.HI.U32 R0, R10, R56, RZ ;  /* 0x000000380a007227 */ /* 0x000fe200078e00ff */
[----:B------:R-:W-:Y:S02]  /*3430*/  LOP3.LUT R16, R12, 0x18c, RZ, 0xfc, !PT ;  /* 0x0000018c0c107812 */ /* 0x000fe400078efcff */
[C---:B------:R-:W-:Y:S01]  /*3440*/  ISETP.GT.U32.AND P5, PT, R11.reuse, R54, PT ;  /* 0x000000360b00720c */ /* 0x040fe20003fa4070 */
[--C-:B------:R-:W-:Y:S01]  /*3450*/  @!P6 IMAD.IADD R118, R118, 0x1, -R11.reuse ;  /* 0x000000017676e824 */ /* 0x100fe200078e0a0b */
[----:B------:R-:W-:Y:S01]  /*3460*/  LOP3.LUT R17, R12, 0x188, RZ, 0xfc, !PT ;  /* 0x000001880c117812 */ /* 0x000fe200078efcff */
[----:B------:R-:W-:Y:S01]  /*3470*/  @!P2 IMAD.IADD R120, R120, 0x1, -R11 ;  /* 0x000000017878a824 */ /* 0x000fe200078e0a0b */
[----:B------:R-:W-:Y:S01]  /*3480*/  ISETP.GE.AND P2, PT, R6, RZ, PT ;  /* 0x000000ff0600720c */ /* 0x000fe20003f46270 */
[----:B------:R-:W-:Y:S01]  /*3490*/  IMAD.MOV R14, RZ, RZ, -R0 ;  /* 0x000000ffff0e7224 */ /* 0x000fe200078e0a00 */
[----:B------:R-:W-:Y:S01]  /*34a0*/  ISETP.GT.U32.AND P6, PT, R11, R118, PT ;  /* 0x000000760b00720c */ /* 0x000fe20003fc4070 */
[----:B------:R-:W-:Y:S01]  /*34b0*/  IMAD.HI.U32 R6, R10, R58, RZ ;  /* 0x0000003a0a067227 */ /* 0x000fe200078e00ff */
[----:B------:R-:W-:-:S02]  /*34c0*/  IABS R112, R16 ;  /* 0x0000001000707213 */ /* 0x000fc40000000000 */
[----:B------:R-:W-:Y:S01]  /*34d0*/  IABS R62, R17 ;  /* 0x00000011003e7213 */ /* 0x000fe20000000000 */
[----:B------:R-:W-:-:S04]  /*34e0*/  IMAD.HI.U32 R0, R10, R116, RZ ;  /* 0x000000740a007227 */ /* 0x000fc800078e00ff */
[----:B------:R-:W-:Y:S02]  /*34f0*/  IMAD.MOV R6, RZ, RZ, -R6 ;  /* 0x000000ffff067224 */ /* 0x000fe400078e0a06 */
[C---:B------:R-:W-:Y:S02]  /*3500*/  IMAD R56, R11.reuse, R14, R56 ;  /* 0x0000000e0b387224 */ /* 0x040fe400078e0238 */
[----:B------:R-:W-:Y:S02]  /*3510*/  IMAD.MOV R0, RZ, RZ, -R0 ;  /* 0x000000ffff007224 */ /* 0x000fe400078e0a00 */
[C---:B------:R-:W-:Y:S02]  /*3520*/  IMAD R58, R11.reuse, R6, R58 ;  /* 0x000000060b3a7224 */ /* 0x040fe400078e023a */
[--C-:B------:R-:W-:Y:S01]  /*3530*/  @!P5 IMAD.IADD R54, R54, 0x1, -R11.reuse ;  /* 0x000000013636d824 */ /* 0x100fe200078e0a0b */
[C---:B------:R-:W-:Y:S01]  /*3540*/  ISETP.GT.U32.AND P5, PT, R11.reuse, R56, PT ;  /* 0x000000380b00720c */ /* 0x040fe20003fa4070 */
[C---:B------:R-:W-:Y:S01]  /*3550*/  IMAD R116, R11.reuse, R0, R116 ;  /* 0x000000000b747224 */ /* 0x040fe200078e0274 */
[----:B------:R-:W-:Y:S01]  /*3560*/  LOP3.LUT R0, R12, 0x194, RZ, 0xfc, !PT ;  /* 0x000001940c007812 */ /* 0x000fe200078efcff */
[----:B------:R-:W-:Y:S01]  /*3570*/  @!P6 IMAD.IADD R118, R118, 0x1, -R11 ;  /* 0x000000017676e824 */ /* 0x000fe200078e0a0b */
[C---:B------:R-:W-:Y:S01]  /*3580*/  ISETP.GT.U32.AND P6, PT, R11.reuse, R58, PT ;  /* 0x0000003a0b00720c */ /* 0x040fe20003fc4070 */
[----:B------:R-:W-:Y:S01]  /*3590*/  @!P0 IMAD.MOV R54, RZ, RZ, -R54 ;  /* 0x000000ffff368224 */ /* 0x000fe200078e0a36 */
[----:B------:R-:W-:Y:S01]  /*35a0*/  ISETP.GT.U32.AND P0, PT, R11, R116, PT ;  /* 0x000000740b00720c */ /* 0x000fe20003f04070 */
[----:B------:R-:W-:Y:S01]  /*35b0*/  @!P4 IMAD.MOV R120, RZ, RZ, -R120 ;  /* 0x000000ffff78c224 */ /* 0x000fe200078e0a78 */
[----:B------:R-:W-:Y:S01]  /*35c0*/  ISETP.GE.AND P4, PT, R15, RZ, PT ;  /* 0x000000ff0f00720c */ /* 0x000fe20003f86270 */
[----:B------:R-:W-:Y:S01]  /*35d0*/  @!P3 IMAD.MOV R118, RZ, RZ, -R118 ;  /* 0x000000ffff76b224 */ /* 0x000fe200078e0a76 */
[----:B------:R-:W-:-:S02]  /*35e0*/  IABS R114, R0 ;  /* 0x0000000000727213 */ /* 0x000fc40000000000 */
[----:B------:R-:W-:Y:S01]  /*35f0*/  LOP3.LUT R15, R12, 0x190, RZ, 0xfc, !PT ;  /* 0x000001900c0f7812 */ /* 0x000fe200078efcff */
[----:B------:R-:W-:Y:S01]  /*3600*/  @!P5 IMAD.IADD R56, R56, 0x1, -R11 ;  /* 0x000000013838d824 */ /* 0x000fe200078e0a0b */
[----:B------:R-:W-:Y:S01]  /*3610*/  ISETP.GE.AND P5, PT, R0, RZ, PT ;  /* 0x000000ff0000720c */ /* 0x000fe20003fa6270 */
[----:B------:R-:W-:Y:S01]  /*3620*/  IMAD.HI.U32 R0, R10, R114, RZ ;  /* 0x000000720a007227 */ /* 0x000fe200078e00ff */
[----:B------:R-:W-:-:S03]  /*3630*/  IABS R60, R15 ;  /* 0x0000000f003c7213 */ /* 0x000fc60000000000 */
[--C-:B------:R-:W-:Y:S02]  /*3640*/  @!P6 IMAD.IADD R58, R58, 0x1, -R11.reuse ;  /* 0x000000013a3ae824 */ /* 0x100fe400078e0a0b */
[----:B------:R-:W-:Y:S01]  /*3650*/  @!P0 IMAD.IADD R116, R116, 0x1, -R11 ;  /* 0x0000000174748824 */ /* 0x000fe200078e0a0b */
[C---:B------:R-:W-:Y:S01]  /*3660*/  ISETP.GT.U32.AND P0, PT, R11.reuse, R56, PT ;  /* 0x000000380b00720c */ /* 0x040fe20003f04070 */
[----:B------:R-:W-:Y:S01]  /*3670*/  IMAD.MOV R6, RZ, RZ, -R0 ;  /* 0x000000ffff067224 */ /* 0x000fe200078e0a00 */
[C---:B------:R-:W-:Y:S01]  /*3680*/  ISETP.GT.U32.AND P6, PT, R11.reuse, R58, PT ;  /* 0x0000003a0b00720c */ /* 0x040fe20003fc4070 */
[----:B------:R-:W-:Y:S01]  /*3690*/  IMAD.HI.U32 R0, R10, R60, RZ ;  /* 0x0000003c0a007227 */ /* 0x000fe200078e00ff */
[----:B------:R-:W-:-:S03]  /*36a0*/  ISETP.GT.U32.AND P3, PT, R11, R116, PT ;  /* 0x000000740b00720c */ /* 0x000fc60003f64070 */
[----:B------:R-:W-:Y:S02]  /*36b0*/  IMAD.MOV R14, RZ, RZ, -R0 ;  /* 0x000000ffff0e7224 */ /* 0x000fe400078e0a00 */
[----:B------:R-:W-:Y:S02]  /*36c0*/  IMAD R114, R11, R6, R114 ;  /* 0x000000060b727224 */ /* 0x000fe400078e0272 */
[----:B------:R-:W-:-:S04]  /*36d0*/  IMAD.HI.U32 R0, R10, R112, RZ ;  /* 0x000000700a007227 */ /* 0x000fc800078e00ff */
[C---:B------:R-:W-:Y:S01]  /*36e0*/  IMAD R60, R11.reuse, R14, R60 ;  /* 0x0000000e0b3c7224 */ /* 0x040fe200078e023c */
[----:B------:R-:W-:Y:S01]  /*36f0*/  LOP3.LUT R14, R12, 0x184, RZ, 0xfc, !PT ;  /* 0x000001840c0e7812 */ /* 0x000fe200078efcff */
[----:B------:R-:W-:Y:S01]  /*3700*/  @!P0 IMAD.IADD R56, R56, 0x1, -R11 ;  /* 0x0000000138388824 */ /* 0x000fe200078e0a0b */
[----:B------:R-:W-:Y:S01]  /*3710*/  ISETP.GT.U32.AND P0, PT, R11, R114, PT ;  /* 0x000000720b00720c */ /* 0x000fe20003f04070 */
[----:B------:R-:W-:Y:S01]  /*3720*/  IMAD.HI.U32 R6, R10, R62, RZ ;  /* 0x0000003e0a067227 */ /* 0x000fe200078e00ff */
[----:B------:R-:W-:-:S03]  /*3730*/  IABS R110, R14 ;  /* 0x0000000e006e7213 */ /* 0x000fc60000000000 */
[----:B------:R-:W-:Y:S02]  /*3740*/  IMAD.MOV R0, RZ, RZ, -R0 ;  /* 0x000000ffff007224 */ /* 0x000fe400078e0a00 */
[--C-:B------:R-:W-:Y:S01]  /*3750*/  @!P6 IMAD.IADD R58, R58, 0x1, -R11.reuse ;  /* 0x000000013a3ae824 */ /* 0x100fe200078e0a0b */
[----:B------:R-:W-:Y:S01]  /*3760*/  ISETP.GT.U32.AND P6, PT, R11, R60, PT ;  /* 0x0000003c0b00720c */ /* 0x000fe20003fc4070 */
[--C-:B------:R-:W-:Y:S01]  /*3770*/  @!P3 IMAD.IADD R116, R116, 0x1, -R11.reuse ;  /* 0x000000017474b824 */ /* 0x100fe200078e0a0b */
[----:B------:R-:W-:Y:S01]  /*3780*/  ISETP.GE.AND P3, PT, R15, RZ, PT ;  /* 0x000000ff0f00720c */ /* 0x000fe20003f66270 */
[----:B------:R-:W-:Y:S01]  /*3790*/  IMAD.MOV R6, RZ, RZ, -R6 ;  /* 0x000000ffff067224 */ /* 0x000fe200078e0a06 */
[----:B------:R-:W-:Y:S01]  /*37a0*/  LOP3.LUT R15, R12, 0x180, RZ, 0xfc, !PT ;  /* 0x000001800c0f7812 */ /* 0x000fe200078efcff */
[C---:B------:R-:W-:Y:S02]  /*37b0*/  IMAD R112, R11.reuse, R0, R112 ;  /* 0x000000000b707224 */ /* 0x040fe400078e0270 */
[C---:B------:R-:W-:Y:S01]  /*37c0*/  IMAD R62, R11.reuse, R6, R62 ;  /* 0x000000060b3e7224 */ /* 0x040fe200078e023e */
[----:B------:R-:W-:Y:S01]  /*37d0*/  IABS R64, R15 ;  /* 0x0000000f00407213 */ /* 0x000fe20000000000 */
[----:B------:R-:W-:Y:S01]  /*37e0*/  @!P1 IMAD.MOV R116, RZ, RZ, -R116 ;  /* 0x000000ffff749224 */ /* 0x000fe200078e0a74 */
[----:B------:R-:W-:Y:S01]  /*37f0*/  ISETP.GT.U32.AND P1, PT, R11, R112, PT ;  /* 0x000000700b00720c */ /* 0x000fe20003f24070 */
[----:B------:R-:W-:-:S02]  /*3800*/  @!P0 IMAD.IADD R114, R114, 0x1, -R11 ;  /* 0x0000000172728824 */ /* 0x000fc400078e0a0b */
[----:B------:R-:W-:Y:S01]  /*3810*/  @!P4 IMAD.MOV R58, RZ, RZ, -R58 ;  /* 0x000000ffff3ac224 */ /* 0x000fe200078e0a3a */
[----:B------:R-:W-:Y:S01]  /*3820*/  ISETP.GT.U32.AND P4, PT, R11, R62, PT ;  /* 0x0000003e0b00720c */ /* 0x000fe20003f84070 */
[----:B------:R-:W-:Y:S02]  /*3830*/  VIADD R0, R13, 0x17c ;  /* 0x0000017c0d007836 */ /* 0x000fe40000000000 */
[--C-:B------:R-:W-:Y:S02]  /*3840*/  @!P6 IMAD.IADD R60, R60, 0x1, -R11.reuse ;  /* 0x000000013c3ce824 */ /* 0x100fe400078e0a0b */
[----:B------:R-:W-:Y:S01]  /*3850*/  @!P2 IMAD.MOV R56, RZ, RZ, -R56 ;  /* 0x000000ffff38a224 */ /* 0x000fe200078e0a38 */
[C---:B------:R-:W-:Y:S02]  /*3860*/  ISETP.GT.U32.AND P2, PT, R11.reuse, R114, PT ;  /* 0x000000720b00720c */ /* 0x040fe40003f44070 */
[----:B------:R-:W-:Y:S01]  /*3870*/  ISETP.GE.AND P0, PT, R0, RZ, PT ;  /* 0x000000ff0000720c */ /* 0x000fe20003f06270 */
[----:B------:R-:W-:Y:S01]  /*3880*/  @!P1 IMAD.IADD R112, R112, 0x1, -R11 ;  /* 0x0000000170709824 */ /* 0x000fe200078e0a0b */
[----:B------:R-:W-:Y:S01]  /*3890*/  IABS R108, R0 ;  /* 0x00000000006c7213 */ /* 0x000fe20000000000 */
[----:B------:R-:W-:Y:S01]  /*38a0*/  IMAD.HI.U32 R0, R10, R110, RZ ;  /* 0x0000006e0a007227 */ /* 0x000fe200078e00ff */
[----:B------:R-:W-:-:S02]  /*38b0*/  ISETP.GT.U32.AND P6, PT, R11, R60, PT ;  /* 0x0000003c0b00720c */ /* 0x000fc40003fc4070 */
[----:B------:R-:W-:Y:S01]  /*38c0*/  ISETP.GE.AND P1, PT, R17, RZ, PT ;  /* 0x000000ff1100720c */ /* 0x000fe20003f26270 */
[----:B------:R-:W-:Y:S01]  /*38d0*/  IMAD.MOV R0, RZ, RZ, -R0 ;  /* 0x000000ffff007224 */ /* 0x000fe200078e0a00 */
[----:B------:R-:W-:Y:S01]  /*38e0*/  LOP3.LUT R17, R12, 0x174, RZ, 0xfc, !PT ;  /* 0x000001740c117812 */ /* 0x000fe200078efcff */
[----:B------:R-:W-:Y:S01]  /*38f0*/  @!P4 IMAD.IADD R62, R62, 0x1, -R11 ;  /* 0x000000013e3ec824 */ /* 0x000fe200078e0a0b */
[C---:B------:R-:W-:Y:S01]  /*3900*/  ISETP.GT.U32.AND P4, PT, R11.reuse, R112, PT ;  /* 0x000000700b00720c */ /* 0x040fe20003f84070 */
[----:B------:R-:W-:Y:S01]  /*3910*/  IMAD R110, R11, R0, R110 ;  /* 0x000000000b6e7224 */ /* 0x000fe200078e026e */
[----:B------:R-:W-:Y:S01]  /*3920*/  IABS R106, R17 ;  /* 0x00000011006a7213 */ /* 0x000fe20000000000 */
[----:B------:R-:W-:-:S04]  /*3930*/  IMAD.HI.U32 R0, R10, R64, RZ ;  /* 0x000000400a007227 */ /* 0x000fc800078e00ff */
[----:B------:R-:W-:Y:S01]  /*3940*/  @!P2 IMAD.IADD R114, R114, 0x1, -R11 ;  /* 0x000000017272a824 */ /* 0x000fe200078e0a0b */
[----:B------:R-:W-:Y:S01]  /*3950*/  ISETP.GE.AND P2, PT, R16, RZ, PT ;  /* 0x000000ff1000720c */ /* 0x000fe20003f46270 */
[----:B------:R-:W-:Y:S01]  /*3960*/  IMAD.HI.U32 R6, R10, R108, RZ ;  /* 0x0000006c0a067227 */ /* 0x000fe200078e00ff */
[----:B------:R-:W-:-:S03]  /*3970*/  LOP3.LUT R16, R12, 0x178, RZ, 0xfc, !PT ;  /* 0x000001780c107812 */ /* 0x000fc600078efcff */
[----:B------:R-:W-:Y:S01]  /*3980*/  IMAD.MOV R0, RZ, RZ, -R0 ;  /* 0x000000ffff007224 */ /* 0x000fe200078e0a00 */
[----:B------:R-:W-:Y:S01]  /*3990*/  IABS R66, R16 ;  /* 0x0000001000427213 */ /* 0x000fe20000000000 */
[--C-:B------:R-:W-:Y:S01]  /*39a0*/  @!P6 IMAD.IADD R60, R60, 0x1, -R11.reuse ;  /* 0x000000013c3ce824 */ /* 0x100fe200078e0a0b */
[C---:B------:R-:W-:Y:S01]  /*39b0*/  ISETP.GT.U32.AND P6, PT, R11.reuse, R110, PT ;  /* 0x0000006e0b00720c */ /* 0x040fe20003fc4070 */
[----:B------:R-:W-:Y:S02]  /*39c0*/  IMAD.MOV R6, RZ, RZ, -R6 ;  /* 0x000000ffff067224 */ /* 0x000fe400078e0a06 */
[C---:B------:R-:W-:Y:S02]  /*39d0*/  IMAD R64, R11.reuse, R0, R64 ;  /* 0x000000000b407224 */ /* 0x040fe400078e0240 */
[C---:B------:R-:W-:Y:S02]  /*39e0*/  IMAD R108, R11.reuse, R6, R108 ;  /* 0x000000060b6c7224 */ /* 0x040fe400078e026c */
[----:B------:R-:W-:Y:S01]  /*39f0*/  @!P4 IMAD.IADD R112, R112, 0x1, -R11 ;  /* 0x000000017070c824 */ /* 0x000fe200078e0a0b */
[----:B------:R-:W-:Y:S01]  /*3a00*/  ISETP.GT.U32.AND P4, PT, R11, R64, PT ;  /* 0x000000400b00720c */ /* 0x000fe20003f84070 */
[----:B------:R-:W-:-:S04]  /*3a10*/  IMAD.HI.U32 R6, R10, R106, RZ ;  /* 0x0000006a0a067227 */ /* 0x000fc800078e00ff */
[----:B------:R-:W-:Y:S01]  /*3a20*/  @!P2 IMAD.MOV R112, RZ, RZ, -R112 ;  /* 0x000000ffff70a224 */ /* 0x000fe200078e0a70 */
[C---:B------:R-:W-:Y:S01]  /*3a30*/  ISETP.GT.U32.AND P2, PT, R11.reuse, R108, PT ;  /* 0x0000006c0b00720c */ /* 0x040fe20003f44070 */
[--C-:B------:R-:W-:Y:S02]  /*3a40*/  @!P6 IMAD.IADD R110, R110, 0x1, -R11.reuse ;  /* 0x000000016e6ee824 */ /* 0x100fe400078e0a0b */
[----:B------:R-:W-:Y:S01]  /*3a50*/  @!P5 IMAD.MOV R114, RZ, RZ, -R114 ;  /* 0x000000ffff72d224 */ /* 0x000fe200078e0a72 */
[C---:B------:R-:W-:Y:S01]  /*3a60*/  ISETP.GT.U32.AND P5, PT, R11.reuse, R62, PT ;  /* 0x0000003e0b00720c */ /* 0x040fe20003fa4070 */
[----:B------:R-:W-:Y:S01]  /*3a70*/  IMAD.MOV R6, RZ, RZ, -R6 ;  /* 0x000000ffff067224 */ /* 0x000fe200078e0a06 */
[----:B------:R-:W-:Y:S01]  /*3a80*/  ISETP.GT.U32.AND P6, PT, R11, R110, PT ;  /* 0x0000006e0b00720c */ /* 0x000fe20003fc4070 */
[----:B------:R-:W-:Y:S01]  /*3a90*/  @!P4 IMAD.IADD R64, R64, 0x1, -R11 ;  /* 0x000000014040c824 */ /* 0x000fe200078e0a0b */
[----:B------:R-:W-:Y:S01]  /*3aa0*/  ISETP.GE.AND P4, PT, R17, RZ, PT ;  /* 0x000000ff1100720c */ /* 0x000fe20003f86270 */
[----:B------:R-:W-:Y:S01]  /*3ab0*/  @!P3 IMAD.MOV R60, RZ, RZ, -R60 ;  /* 0x000000ffff3cb224 */ /* 0x000fe200078e0a3c */
[----:B------:R-:W-:Y:S01]  /*3ac0*/  ISETP.GE.AND P3, PT, R14, RZ, PT ;  /* 0x000000ff0e00720c */ /* 0x000fe20003f66270 */
[----:B------:R-:W-:Y:S01]  /*3ad0*/  IMAD.HI.U32 R0, R10, R66, RZ ;  /* 0x000000420a007227 */ /* 0x000fe200078e00ff */
[----:B------:R-:W-:-:S03]  /*3ae0*/  LOP3.LUT R17, R12, 0x164, RZ, 0xfc, !PT ;  /* 0x000001640c117812 */ /* 0x000fc600078efcff */
[C---:B------:R-:W-:Y:S01]  /*3af0*/  IMAD R106, R11.reuse, R6, R106 ;  /* 0x000000060b6a7224 */ /* 0x040fe200078e026a */
[----:B------:R-:W-:Y:S01]  /*3b00*/  LOP3.LUT R6, R12, 0x170, RZ, 0xfc, !PT ;  /* 0x000001700c067812 */ /* 0x000fe200078efcff */
[--C-:B------:R-:W-:Y:S01]  /*3b10*/  @!P2 IMAD.IADD R108, R108, 0x1, -R11.reuse ;  /* 0x000000016c6ca824 */ /* 0x100fe200078e0a0b */
[C---:B------:R-:W-:Y:S01]  /*3b20*/  ISETP.GT.U32.AND P2, PT, R11.reuse, R64, PT ;  /* 0x000000400b00720c */ /* 0x040fe20003f44070 */
[----:B------:R-:W-:Y:S01]  /*3b30*/  IMAD.MOV R0, RZ, RZ, -R0 ;  /* 0x000000ffff007224 */ /* 0x000fe200078e0a00 */
[----:B------:R-:W-:Y:S01]  /*3b40*/  IABS R68, R6 ;  /* 0x0000000600447213 */ /* 0x000fe20000000000 */
[--C-:B------:R-:W-:Y:S01]  /*3b50*/  @!P6 IMAD.IADD R110, R110, 0x1, -R11.reuse ;  /* 0x000000016e6ee824 */ /* 0x100fe200078e0a0b */
[----:B------:R-:W-:Y:S01]  /*3b60*/  ISETP.GE.AND P6, PT, R16, RZ, PT ;  /* 0x000000ff1000720c */ /* 0x000fe20003fc6270 */
[----:B------:R-:W-:Y:S01]  /*3b70*/  IMAD R66, R11, R0, R66 ;  /* 0x000000000b427224 */ /* 0x000fe200078e0242 */
[----:B------:R-:W-:Y:S01]  /*3b80*/  LOP3.LUT R16, R12, 0x168, RZ, 0xfc, !PT ;  /* 0x000001680c107812 */ /* 0x000fe200078efcff */
[----:B------:R-:W-:Y:S01]  /*3b90*/  @!P5 IMAD.IADD R62, R62, 0x1, -R11 ;  /* 0x000000013e3ed824 */ /* 0x000fe200078e0a0b */
[----:B------:R-:W-:Y:S01]  /*3ba0*/  ISETP.GE.AND P5, PT, R15, RZ, PT ;  /* 0x000000ff0f00720c */ /* 0x000fe20003fa6270 */
[----:B------:R-:W-:Y:S01]  /*3bb0*/  IMAD.HI.U32 R0, R10, R68, RZ ;  /* 0x000000440a007227 */ /* 0x000fe200078e00ff */
[----:B------:R-:W-:-:S02]  /*3bc0*/  LOP3.LUT R15, R12, 0x16c, RZ, 0xfc, !PT ;  /* 0x0000016c0c0f7812 */ /* 0x000fc400078efcff */
[----:B------:R-:W-:Y:S01]  /*3bd0*/  IABS R70, R16 ;  /* 0x0000001000467213 */ /* 0x000fe20000000000 */
[----:B------:R-:W-:Y:S01]  /*3be0*/  @!P3 IMAD.MOV R110, RZ, RZ, -R110 ;  /* 0x000000ffff6eb224 */ /* 0x000fe200078e0a6e */
[C---:B------:R-:W-:Y:S01]  /*3bf0*/  ISETP.GT.U32.AND P3, PT, R11.reuse, R66, PT ;  /* 0x000000420b00720c */ /* 0x040fe20003f64070 */
[----:B------:R-:W-:Y:S01]  /*3c00*/  @!P2 IMAD.IADD R64, R64, 0x1, -R11 ;  /* 0x000000014040a824 */ /* 0x000fe200078e0a0b */
[C---:B------:R-:W-:Y:S01]  /*3c10*/  ISETP.GT.U32.AND P2, PT, R11.reuse, R106, PT ;  /* 0x0000006a0b00720c */ /* 0x040fe20003f44070 */
[----:B------:R-:W-:Y:S01]  /*3c20*/  IMAD.MOV R0, RZ, RZ, -R0 ;  /* 0x000000ffff007224 */ /* 0x000fe200078e0a00 */
[----:B------:R-:W-:Y:S01]  /*3c30*/  IABS R104, R15 ;  /* 0x0000000f00687213 */ /* 0x000fe20000000000 */
[----:B------:R-:W-:Y:S01]  /*3c40*/  @!P1 IMAD.MOV R62, RZ, RZ, -R62 ;  /* 0x000000ffff3e9224 */ /* 0x000fe200078e0a3e */
[C---:B------:R-:W-:Y:S01]  /*3c50*/  ISETP.GT.U32.AND P1, PT, R11.reuse, R108, PT ;  /* 0x0000006c0b00720c */ /* 0x040fe20003f24070 */
[----:B------:R-:W-:Y:S01]  /*3c60*/  IMAD R68, R11, R0, R68 ;  /* 0x000000000b447224 */ /* 0x000fe200078e0244 */
[----:B------:R-:W-:Y:S01]  /*3c70*/  IABS R102, R17 ;  /* 0x0000001100667213 */ /* 0x000fe20000000000 */
[----:B------:R-:W-:-:S02]  /*3c80*/  @!P5 IMAD.MOV R64, RZ, RZ, -R64 ;  /* 0x000000ffff40d224 */ /* 0x000fc400078e0a40 */
[----:B------:R-:W-:Y:S01]  /*3c90*/  IMAD.HI.U32 R0, R10, R104, RZ ;  /* 0x000000680a007227 */ /* 0x000fe200078e00ff */
[----:B------:R-:W-:-:S03]  /*3ca0*/  ISETP.GT.U32.AND P5, PT, R11, R68, PT ;  /* 0x000000440b00720c */ /* 0x000fc60003fa4070 */
[--C-:B------:R-:W-:Y:S02]  /*3cb0*/  @!P3 IMAD.IADD R66, R66, 0x1, -R11.reuse ;  /* 0x000000014242b824 */ /* 0x100fe400078e0a0b */
[--C-:B------:R-:W-:Y:S02]  /*3cc0*/  @!P2 IMAD.IADD R106, R106, 0x1, -R11.reuse ;  /* 0x000000016a6aa824 */ /* 0x100fe400078e0a0b */
[----:B------:R-:W-:Y:S01]  /*3cd0*/  @!P1 IMAD.IADD R108, R108, 0x1, -R11 ;  /* 0x000000016c6c9824 */ /* 0x000fe200078e0a0b */
[C---:B------:R-:W-:Y:S01]  /*3ce0*/  ISETP.GT.U32.AND P3, PT, R11.reuse, R66, PT ;  /* 0x000000420b00720c */ /* 0x040fe20003f64070 */
[----:B------:R-:W-:Y:S01]  /*3cf0*/  IMAD.MOV R0, RZ, RZ, -R0 ;  /* 0x000000ffff007224 */ /* 0x000fe200078e0a00 */
[----:B------:R-:W-:Y:S01]  /*3d00*/  ISETP.GT.U32.AND P2, PT, R11, R106, PT ;  /* 0x0000006a0b00720c */ /* 0x000fe20003f44070 */
[----:B------:R-:W-:Y:S01]  /*3d10*/  IMAD.HI.U32 R14, R10, R102, RZ ;  /* 0x000000660a0e7227 */ /* 0x000fe200078e00ff */
[----:B------:R-:W-:-:S03]  /*3d20*/  ISETP.GE.AND P1, PT, R6, RZ, PT ;  /* 0x000000ff0600720c */ /* 0x000fc60003f26270 */
[----:B------:R-:W-:-:S04]  /*3d30*/  IMAD.HI.U32 R6, R10, R70, RZ ;  /* 0x000000460a067227 */ /* 0x000fc800078e00ff */
[--C-:B------:R-:W-:Y:S02]  /*3d40*/  @!P5 IMAD.IADD R68, R68, 0x1, -R11.reuse ;  /* 0x000000014444d824 */ /* 0x100fe400078e0a0b */
[----:B------:R-:W-:Y:S02]  /*3d50*/  IMAD.MOV R6, RZ, RZ, -R6 ;  /* 0x000000ffff067224 */ /* 0x000fe400078e0a06 */
[C---:B------:R-:W-:Y:S01]  /*3d60*/  IMAD R104, R11.reuse, R0, R104 ;  /* 0x000000000b687224 */ /* 0x040fe200078e0268 */
[C---:B------:R-:W-:Y:S01]  /*3d70*/  ISETP.GT.U32.AND P5, PT, R11.reuse, R68, PT ;  /* 0x000000440b00720c */ /* 0x040fe20003fa4070 */
[----:B------:R-:W-:Y:S01]  /*3d80*/  @!P3 IMAD.IADD R66, R66, 0x1, -R11 ;  /* 0x000000014242b824 */ /* 0x000fe200078e0a0b */
[----:B------:R-:W-:Y:S01]  /*3d90*/  ISETP.GE.AND P3, PT, R16, RZ, PT ;  /* 0x000000ff1000720c */ /* 0x000fe20003f66270 */
[----:B------:R-:W-:Y:S01]  /*3da0*/  IMAD R70, R11, R6, R70 ;  /* 0x000000060b467224 */ /* 0x000fe200078e0246 */
[----:B------:R-:W-:Y:S01]  /*3db0*/  LOP3.LUT R16, R12, 0x158, RZ, 0xfc, !PT ;  /* 0x000001580c107812 */ /* 0x000fe200078efcff */
[----:B------:R-:W-:-:S02]  /*3dc0*/  IMAD.MOV R14, RZ, RZ, -R14 ;  /* 0x000000ffff0e7224 */ /* 0x000fc400078e0a0e */
[--C-:B------:R-:W-:Y:S01]  /*3dd0*/  @!P2 IMAD.IADD R106, R106, 0x1, -R11.reuse ;  /* 0x000000016a6aa824 */ /* 0x100fe200078e0a0b */
[C---:B------:R-:W-:Y:S01]  /*3de0*/  ISETP.GT.U32.AND P2, PT, R11.reuse, R104, PT ;  /* 0x000000680b00720c */ /* 0x040fe20003f44070 */
[----:B------:R-:W-:Y:S01]  /*3df0*/  @!P6 IMAD.MOV R66, RZ, RZ, -R66 ;  /* 0x000000ffff42e224 */ /* 0x000fe200078e0a42 */
[C---:B------:R-:W-:Y:S01]  /*3e00*/  ISETP.GT.U32.AND P6, PT, R11.reuse, R70, PT ;  /* 0x000000460b00720c */ /* 0x040fe20003fc4070 */
[C---:B------:R-:W-:Y:S01]  /*3e10*/  IMAD R102, R11.reuse, R14, R102 ;  /* 0x0000000e0b667224 */ /* 0x040fe200078e0266 */
[----:B------:R-:W-:Y:S01]  /*3e20*/  IABS R74, R16 ;  /* 0x00000010004a7213 */ /* 0x000fe20000000000 */
[--C-:B------:R-:W-:Y:S02]  /*3e30*/  @!P5 IMAD.IADD R68, R68, 0x1, -R11.reuse ;  /* 0x000000014444d824 */ /* 0x100fe400078e0a0b */
        /* <DEDUP_REMOVED lines=13> */
[----:B------:R-:W-:Y:S01]  /*3f10*/  IMAD.HI.U32 R0, R10, R72, RZ ;  /* 0x000000480a007227 */ /* 0x000fe200078e00ff */
[----:B------:R-:W-:-:S03]  /*3f20*/  ISETP.GT.U32.AND P6, PT, R11, R70, PT ;  /* 0x000000460b00720c */ /* 0x000fc60003fc4070 */
[----:B------:R-:W-:Y:S02]  /*3f30*/  @!P5 IMAD.IADD R102, R102, 0x1, -R11 ;  /* 0x000000016666d824 */ /* 0x000fe400078e0a0b */
[----:B------:R-:W-:-:S03]  /*3f40*/  IMAD.HI.U32 R6, R10, R100, RZ ;  /* 0x000000640a067227 */ /* 0x000fc600078e00ff */
[C---:B------:R-:W-:Y:S01]  /*3f50*/  ISETP.GT.U32.AND P5, PT, R11.reuse, R102, PT ;  /* 0x000000660b00720c */ /* 0x040fe20003fa4070 */
        /* <DEDUP_REMOVED lines=16> */
[----:B------:R-:W-:Y:S01]  /*4060*/  @!P5 IMAD.IADD R102, R102, 0x1, -R11 ;  /* 0x000000016666d824 */ /* 0x000fe200078e0a0b */
[----:B------:R-:W-:Y:S01]  /*4070*/  ISETP.GT.U32.AND P5, PT, R11, R74, PT ;  /* 0x0000004a0b00720c */ /* 0x000fe20003fa4070 */
[----:B------:R-:W-:Y:S01]  /*4080*/  @!P1 IMAD.MOV R68, RZ, RZ, -R68 ;  /* 0x000000ffff449224 */ /* 0x000fe200078e0a44 */
[----:B------:R-:W-:Y:S01]  /*4090*/  IABS R78, R14 ;  /* 0x0000000e004e7213 */ /* 0x000fe20000000000 */
[----:B------:R-:W-:Y:S01]  /*40a0*/  @!P3 IMAD.MOV R70, RZ, RZ, -R70 ;  /* 0x000000ffff46b224 */ /* 0x000fe200078e0a46 */
[----:B------:R-:W-:-:S02]  /*40b0*/  ISETP.GE.AND P1, PT, R17, RZ, PT ;  /* 0x000000ff1100720c */ /* 0x000fc40003f26270 */
[----:B------:R-:W-:Y:S01]  /*40c0*/  IABS R96, R15 ;  /* 0x0000000f00607213 */ /* 0x000fe20000000000 */
[--C-:B------:R-:W-:Y:S01]  /*40d0*/  @!P6 IMAD.IADD R72, R72, 0x1, -R11.reuse ;  /* 0x000000014848e824 */ /* 0x100fe200078e0a0b */
[----:B------:R-:W-:Y:S01]  /*40e0*/  ISETP.GE.AND P6, PT, R0, RZ, PT ;  /* 0x000000ff0000720c */ /* 0x000fe20003fc6270 */
[----:B------:R-:W-:Y:S01]  /*40f0*/  IMAD.HI.U32 R0, R10, R98, RZ ;  /* 0x000000620a007227 */ /* 0x000fe200078e00ff */
[----:B------:R-:W-:Y:S02]  /*4100*/  ISETP.GE.AND P3, PT, R16, RZ, PT ;  /* 0x000000ff1000720c */ /* 0x000fe40003f66270 */
        /* <DEDUP_REMOVED lines=8> */
[----:B------:R-:W-:-:S02]  /*4190*/  IABS R80, R16 ;  /* 0x0000001000507213 */ /* 0x000fc40000000000 */
[----:B------:R-:W-:Y:S01]  /*41a0*/  IABS R94, R17 ;  /* 0x00000011005e7213 */ /* 0x000fe20000000000 */
[----:B------:R-:W-:Y:S02]  /*41b0*/  IMAD.MOV R0, RZ, RZ, -R0 ;  /* 0x000000ffff007224 */ /* 0x000fe400078e0a00 */
[C---:B------:R-:W-:Y:S02]  /*41c0*/  IMAD R98, R11.reuse, R6, R98 ;  /* 0x000000060b627224 */ /* 0x040fe400078e0262 */
[C---:B------:R-:W-:Y:S02]  /*41d0*/  IMAD R78, R11.reuse, R0, R78 ;  /* 0x000000000b4e7224 */ /* 0x040fe400078e024e */
[--C-:B------:R-:W-:Y:S01]  /*41e0*/  @!P0 IMAD.IADD R72, R72, 0x1, -R11.reuse ;  /* 0x0000000148488824 */ /* 0x100fe200078e0a0b */
[C---:B------:R-:W-:Y:S01]  /*41f0*/  ISETP.GT.U32.AND P0, PT, R11.reuse, R98, PT ;  /* 0x000000620b00720c */ /* 0x040fe20003f04070 */
[----:B------:R-:W-:Y:S01]  /*4200*/  @!P5 IMAD.IADD R100, R100, 0x1, -R11 ;  /* 0x000000016464d824 */ /* 0x000fe200078e0a0b */
[----:B------:R-:W-:Y:S01]  /*4210*/  ISETP.GT.U32.AND P5, PT, R11, R78, PT ;  /* 0x0000004e0b00720c */ /* 0x000fe20003fa4070 */
[----:B------:R-:W-:-:S04]  /*4220*/  IMAD.HI.U32 R0, R10, R96, RZ ;  /* 0x000000600a007227 */ /* 0x000fc800078e00ff */
[----:B------:R-:W-:Y:S01]  /*4230*/  @!P1 IMAD.MOV R102, RZ, RZ, -R102 ;  /* 0x000000ffff669224 */ /* 0x000fe200078e0a66 */
[----:B------:R-:W-:Y:S01]  /*4240*/  ISETP.GT.U32.AND P1, PT, R11, R74, PT ;  /* 0x0000004a0b00720c */ /* 0x000fe20003f24070 */
        /* <DEDUP_REMOVED lines=8> */
[----:B------:R-:W-:Y:S01]  /*42d0*/  @!P4 IMAD.MOV R100, RZ, RZ, -R100 ;  /* 0x000000ffff64c224 */ /* 0x000fe200078e0a64 */
[C---:B------:R-:W-:Y:S01]  /*42e0*/  ISETP.GT.U32.AND P2, PT, R11.reuse, R78, PT ;  /* 0x0000004e0b00720c */ /* 0x040fe20003f44070 */
[----:B------:R-:W-:Y:S01]  /*42f0*/  IMAD.HI.U32 R0, R10, R80, RZ ;  /* 0x000000500a007227 */ /* 0x000fe200078e00ff */
[----:B------:R-:W-:-:S02]  /*4300*/  ISETP.GT.U32.AND P4, PT, R11, R96, PT ;  /* 0x000000600b00720c */ /* 0x000fc40003f84070 */
[----:B------:R-:W-:Y:S01]  /*4310*/  IABS R84, R15 ;  /* 0x0000000f00547213 */ /* 0x000fe20000000000 */
[----:B------:R-:W-:-:S04]  /*4320*/  IMAD.HI.U32 R6, R10, R94, RZ ;  /* 0x0000005e0a067227 */ /* 0x000fc800078e00ff */
[--C-:B------:R-:W-:Y:S01]  /*4330*/  @!P1 IMAD.IADD R74, R74, 0x1, -R11.reuse ;  /* 0x000000014a4a9824 */ /* 0x100fe200078e0a0b */
[----:B------:R-:W-:Y:S01]  /*4340*/  ISETP.GE.AND P1, PT, R14, RZ, PT ;  /* 0x000000ff0e00720c */ /* 0x000fe20003f26270 */
[----:B------:R-:W-:Y:S02]  /*4350*/  IMAD.MOV R14, RZ, RZ, -R0 ;  /* 0x000000ffff0e7224 */ /* 0x000fe400078e0a00 */
[----:B------:R-:W-:Y:S02]  /*4360*/  IMAD.MOV R6, RZ, RZ, -R6 ;  /* 0x000000ffff067224 */ /* 0x000fe400078e0a06 */
[C---:B------:R-:W-:Y:S02]  /*4370*/  IMAD R80, R11.reuse, R14, R80 ;  /* 0x0000000e0b507224 */ /* 0x040fe400078e0250 */
[----:B------:R-:W-:Y:S01]  /*4380*/  IMAD R94, R11, R6, R94 ;  /* 0x000000060b5e7224 */ /* 0x000fe200078e025e */
[----:B------:R-:W-:Y:S01]  /*4390*/  LOP3.LUT R6, R12, 0x140, RZ, 0xfc, !PT ;  /* 0x000001400c067812 */ /* 0x000fe200078efcff */
[----:B------:R-:W-:-:S02]  /*43a0*/  @!P5 IMAD.IADD R98, R98, 0x1, -R11 ;  /* 0x000000016262d824 */ /* 0x000fc400078e0a0b */
        /* <DEDUP_REMOVED lines=22> */
[----:B------:R-:W-:Y:S01]  /*4510*/  IMAD.HI.U32 R6, R10, R84, RZ ;  /* 0x000000540a067227 */ /* 0x000fe200078e00ff */
[----:B------:R-:W-:-:S02]  /*4520*/  ISETP.GT.U32.AND P6, PT, R11, R94, PT ;  /* 0x0000005e0b00720c */ /* 0x000fc40003fc4070 */
[----:B------:R-:W-:Y:S01]  /*4530*/  IABS R88, R16 ;  /* 0x0000001000587213 */ /* 0x000fe20000000000 */
[----:B------:R-:W-:Y:S01]  /*4540*/  IMAD.MOV R14, RZ, RZ, -R0 ;  /* 0x000000ffff0e7224 */ /* 0x000fe200078e0a00 */
        /* <DEDUP_REMOVED lines=31> */
[----:B------:R-:W-:-:S04]  /*4740*/  IMAD.HI.U32 R0, R10, R88, RZ ;  /* 0x000000580a007227 */ /* 0x000fc800078e00ff */
[C---:B------:R-:W-:Y:S01]  /*4750*/  IMAD R86, R11.reuse, R14, R86 ;  /* 0x0000000e0b567224 */ /* 0x040fe200078e0256 */
[----:B------:R-:W-:Y:S01]  /*4760*/  LOP3.LUT R14, R12, 0x124, RZ, 0xfc, !PT ;  /* 0x000001240c0e7812 */ /* 0x000fe200078efcff */
[----:B------:R-:W-:Y:S02]  /*4770*/  IMAD R90, R11, R6, R90 ;  /* 0x000000060b5a7224 */ /* 0x000fe400078e025a */
[----:B------:R-:W-:Y:S01]  /*4780*/  IMAD.HI.U32 R6, R10, R158, RZ ;  /* 0x0000009e0a067227 */ /* 0x000fe200078e00ff */
[----:B------:R-:W-:-:S03]  /*4790*/  IABS R160, R14 ;  /* 0x0000000e00a07213 */ /* 0x000fc60000000000 */
[----:B------:R-:W-:Y:S02]  /*47a0*/  IMAD.MOV R0, RZ, RZ, -R0 ;  /* 0x000000ffff007224 */ /* 0x000fe400078e0a00 */
[--C-:B------:R-:W-:Y:S01]  /*47b0*/  @!P6 IMAD.IADD R84, R84, 0x1, -R11.reuse ;  /* 0x000000015454e824 */ /* 0x100fe200078e0a0b */
[C---:B------:R-:W-:Y:S01]  /*47c0*/  ISETP.GT.U32.AND P6, PT, R11.reuse, R86, PT ;  /* 0x000000560b00720c */ /* 0x040fe20003fc4070 */
[--C-:B------:R-:W-:Y:S01]  /*47d0*/  @!P3 IMAD.IADD R82, R82, 0x1, -R11.reuse ;  /* 0x000000015252b824 */ /* 0x100fe200078e0a0b */
[----:B------:R-:W-:Y:S01]  /*47e0*/  ISETP.GT.U32.AND P3, PT, R11, R90, PT ;  /* 0x0000005a0b00720c */ /* 0x000fe20003f64070 */
[----:B------:R-:W-:Y:S01]  /*47f0*/  @!P1 IMAD.IADD R92, R92, 0x1, -R11 ;  /* 0x000000015c5c9824 */ /* 0x000fe200078e0a0b */
[----:B------:R-:W-:Y:S01]  /*4800*/  ISETP.GE.AND P1, PT, R15, RZ, PT ;  /* 0x000000ff0f00720c */ /* 0x000fe20003f26270 */
[----:B------:R-:W-:Y:S01]  /*4810*/  IMAD.MOV R6, RZ, RZ, -R6 ;  /* 0x000000ffff067224 */ /* 0x000fe200078e0a06 */
[----:B------:R-:W-:Y:S01]  /*4820*/  LOP3.LUT R15, R12, 0x120, RZ, 0xfc, !PT ;  /* 0x000001200c0f7812 */ /* 0x000fe200078efcff */
[----:B------:R-:W-:-:S02]  /*4830*/  IMAD R88, R11, R0, R88 ;  /* 0x000000000b587224 */ /* 0x000fc400078e0258 */
[C---:B------:R-:W-:Y:S01]  /*4840*/  IMAD R158, R11.reuse, R6, R158 ;  /* 0x000000060b9e7224 */ /* 0x040fe200078e029e */
[----:B------:R-:W-:Y:S01]  /*4850*/  IABS R164, R15 ;  /* 0x0000000f00a47213 */ /* 0x000fe20000000000 */
[----:B------:R-:W-:Y:S01]  /*4860*/  @!P5 IMAD.MOV R92, RZ, RZ, -R92 ;  /* 0x000000ffff5cd224 */ /* 0x000fe200078e0a5c */
[C---:B------:R-:W-:Y:S01]  /*4870*/  ISETP.GT.U32.AND P5, PT, R11.reuse, R88, PT ;  /* 0x000000580b00720c */ /* 0x040fe20003fa4070 */
[----:B------:R-:W-:Y:S01]  /*4880*/  @!P0 IMAD.MOV R84, RZ, RZ, -R84 ;  /* 0x000000ffff548224 */ /* 0x000fe200078e0a54 */
[----:B------:R-:W-:Y:S01]  /*4890*/  ISETP.GT.U32.AND P0, PT, R11, R158, PT ;  /* 0x0000009e0b00720c */ /* 0x000fe20003f04070 */
[----:B------:R-:W-:Y:S02]  /*48a0*/  VIADD R0, R13, 0x11c ;  /* 0x0000011c0d007836 */ /* 0x000fe40000000000 */
[--C-:B------:R-:W-:Y:S02]  /*48b0*/  @!P6 IMAD.IADD R86, R86, 0x1, -R11.reuse ;  /* 0x000000015656e824 */ /* 0x100fe400078e0a0b */
        /* <DEDUP_REMOVED lines=16> */
[----:B------:R-:W-:Y:S02]  /*49c0*/  IMAD.MOV R0, RZ, RZ, -R0 ;  /* 0x000000ffff007224 */ /* 0x000fe400078e0a00 */
[--C-:B------:R-:W-:Y:S01]  /*49d0*/  @!P4 IMAD.IADD R86, R86, 0x1, -R11.reuse ;  /* 0x000000015656c824 */ /* 0x100fe200078e0a0b */
[C---:B------:R-:W-:Y:S01]  /*49e0*/  ISETP.GT.U32.AND P4, PT, R11.reuse, R160, PT ;  /* 0x000000a00b00720c */ /* 0x040fe20003f84070 */
        /* <DEDUP_REMOVED lines=10> */
[--C-:B------:R-:W-:Y:S02]  /*4a90*/  @!P4 IMAD.IADD R160, R160, 0x1, -R11.reuse ;  /* 0x00000001a0a0c824 */ /* 0x100fe400078e0a0b */
[----:B------:R-:W-:Y:S02]  /*4aa0*/  IMAD.MOV R6, RZ, RZ, -R6 ;  /* 0x000000ffff067224 */ /* 0x000fe400078e0a06 */
[----:B------:R-:W-:Y:S01]  /*4ab0*/  @!P1 IMAD.MOV R86, RZ, RZ, -R86 ;  /* 0x000000ffff569224 */ /* 0x000fe200078e0a56 */
[----:B------:R-:W-:Y:S01]  /*4ac0*/  ISETP.GT.U32.AND P4, PT, R11, R160, PT ;  /* 0x000000a00b00720c */ /* 0x000fe20003f84070 */
[--C-:B------:R-:W-:Y:S01]  /*4ad0*/  @!P2 IMAD.IADD R158, R158, 0x1, -R11.reuse ;  /* 0x000000019e9ea824 */ /* 0x100fe200078e0a0b */
[----:B------:R-:W-:Y:S01]  /*4ae0*/  ISETP.GE.AND P1, PT, R14, RZ, PT ;  /* 0x000000ff0e00720c */ /* 0x000fe20003f26270 */
[----:B------:R-:W-:Y:S01]  /*4af0*/  @!P0 IMAD.IADD R164, R164, 0x1, -R11 ;  /* 0x00000001a4a48824 */ /* 0x000fe200078e0a0b */
[----:B------:R-:W-:Y:S01]  /*4b00*/  ISETP.GE.AND P2, PT, R15, RZ, PT ;  /* 0x000000ff0f00720c */ /* 0x000fe20003f46270 */
[----:B------:R-:W-:Y:S01]  /*4b10*/  IMAD R162, R11, R6, R162 ;  /* 0x000000060ba27224 */ /* 0x000fe200078e02a2 */
[----:B------:R-:W-:Y:S01]  /*4b20*/  LOP3.LUT R15, R12, 0x10c, RZ, 0xfc, !PT ;  /* 0x0000010c0c0f7812 */ /* 0x000fe200078efcff */
[----:B------:R-:W-:Y:S01]  /*4b30*/  IMAD.HI.U32 R0, R10, R166, RZ ;  /* 0x000000a60a007227 */ /* 0x000fe200078e00ff */
[----:B------:R-:W-:-:S02]  /*4b40*/  ISETP.GE.AND P0, PT, R17, RZ, PT ;  /* 0x000000ff1100720c */ /* 0x000fc40003f06270 */
[----:B------:R-:W-:Y:S01]  /*4b50*/  IABS R172, R15 ;  /* 0x0000000f00ac7213 */ /* 0x000fe20000000000 */
[----:B------:R-:W-:Y:S01]  /*4b60*/  @!P5 IMAD.MOV R158, RZ, RZ, -R158 ;  /* 0x000000ffff9ed224 */ /* 0x000fe200078e0a9e */
[C---:B------:R-:W-:Y:S01]  /*4b70*/  ISETP.GT.U32.AND P5, PT, R11.reuse, R164, PT ;  /* 0x000000a40b00720c */ /* 0x040fe20003fa4070 */
[----:B------:R-:W-:Y:S01]  /*4b80*/  @!P6 IMAD.MOV R88, RZ, RZ, -R88 ;  /* 0x000000ffff58e224 */ /* 0x000fe200078e0a58 */
[----:B------:R-:W-:Y:S01]  /*4b90*/  ISETP.GT.U32.AND P6, PT, R11, R162, PT ;  /* 0x000000a20b00720c */ /* 0x000fe20003fc4070 */
[----:B------:R-:W-:Y:S01]  /*4ba0*/  IMAD.HI.U32 R6, R10, R168, RZ ;  /* 0x000000a80a067227 */ /* 0x000fe200078e00ff */
[----:B------:R-:W-:-:S03]  /*4bb0*/  LOP3.LUT R17, R12, 0x104, RZ, 0xfc, !PT ;  /* 0x000001040c117812 */ /* 0x000fc600078efcff */
[----:B------:R-:W-:Y:S01]  /*4bc0*/  IMAD.MOV R0, RZ, RZ, -R0 ;  /* 0x000000ffff007224 */ /* 0x000fe200078e0a00 */
[----:B------:R-:W-:Y:S01]  /*4bd0*/  IABS R176, R17 ;  /* 0x0000001100b07213 */ /* 0x000fe20000000000 */
[----:B------:R-:W-:Y:S02]  /*4be0*/  IMAD.MOV R6, RZ, RZ, -R6 ;  /* 0x000000ffff067224 */ /* 0x000fe400078e0a06 */
[--C-:B------:R-:W-:Y:S01]  /*4bf0*/  @!P4 IMAD.IADD R160, R160, 0x1, -R11.reuse ;  /* 0x00000001a0a0c824 */ /* 0x100fe200078e0a0b */
[----:B------:R-:W-:Y:S01]  /*4c00*/  ISETP.GE.AND P4, PT, R16, RZ, PT ;  /* 0x000000ff1000720c */ /* 0x000fe20003f86270 */
[C---:B------:R-:W-:Y:S01]  /*4c10*/  IMAD R166, R11.reuse, R0, R166 ;  /* 0x000000000ba67224 */ /* 0x040fe200078e02a6 */
[C---:B------:R-:W-:Y:S01]  /*4c20*/  LOP3.LUT R16, R12.reuse, 0x108, RZ, 0xfc, !PT ;  /* 0x000001080c107812 */ /* 0x040fe200078efcff */
[C---:B------:R-:W-:Y:S01]  /*4c30*/  IMAD R168, R11.reuse, R6, R168 ;  /* 0x000000060ba87224 */ /* 0x040fe200078e02a8 */
[----:B------:R-:W-:Y:S01]  /*4c40*/  LOP3.LUT R6, R12, 0x110, RZ, 0xfc, !PT ;  /* 0x000001100c067812 */ /* 0x000fe200078efcff */
[----:B------:R-:W-:Y:S01]  /*4c50*/  @!P1 IMAD.MOV R160, RZ, RZ, -R160 ;  /* 0x000000ffffa09224 */ /* 0x000fe200078e0aa0 */
[C---:B------:R-:W-:Y:S01]  /*4c60*/  ISETP.GT.U32.AND P1, PT, R11.reuse, R166, PT ;  /* 0x000000a60b00720c */ /* 0x040fe20003f24070 */
[--C-:B------:R-:W-:Y:S01]  /*4c70*/  @!P5 IMAD.IADD R164, R164, 0x1, -R11.reuse ;  /* 0x00000001a4a4d824 */ /* 0x100fe200078e0a0b */
[----:B------:R-:W-:Y:S01]  /*4c80*/  IABS R170, R6 ;  /* 0x0000000600aa7213 */ /* 0x000fe20000000000 */
[----:B------:R-:W-:Y:S01]  /*4c90*/  @!P6 IMAD.IADD R162, R162, 0x1, -R11 ;  /* 0x00000001a2a2e824 */ /* 0x000fe200078e0a0b */
[C---:B------:R-:W-:Y:S01]  /*4ca0*/  ISETP.GT.U32.AND P5, PT, R11.reuse, R168, PT ;  /* 0x000000a80b00720c */ /* 0x040fe20003fa4070 */
[----:B------:R-:W-:Y:S01]  /*4cb0*/  @!P2 IMAD.MOV R164, RZ, RZ, -R164 ;  /* 0x000000ffffa4a224 */ /* 0x000fe200078e0aa4 */
[----:B------:R-:W-:Y:S01]  /*4cc0*/  IABS R174, R16 ;  /* 0x0000001000ae7213 */ /* 0x000fe20000000000 */
[----:B------:R-:W-:Y:S01]  /*4cd0*/  IMAD.HI.U32 R0, R10, R170, RZ ;  /* 0x000000aa0a007227 */ /* 0x000fe200078e00ff */
[----:B------:R-:W-:-:S03]  /*4ce0*/  ISETP.GT.U32.AND P6, PT, R11, R162, PT ;  /* 0x000000a20b00720c */ /* 0x000fc60003fc4070 */
[----:B------:R-:W-:Y:S02]  /*4cf0*/  IMAD.MOV R0, RZ, RZ, -R0 ;  /* 0x000000ffff007224 */ /* 0x000fe400078e0a00 */
[--C-:B------:R-:W-:Y:S02]  /*4d00*/  @!P1 IMAD.IADD R166, R166, 0x1, -R11.reuse ;  /* 0x00000001a6a69824 */ /* 0x100fe400078e0a0b */
[C---:B------:R-:W-:Y:S02]  /*4d10*/  IMAD R170, R11.reuse, R0, R170 ;  /* 0x000000000baa7224 */ /* 0x040fe400078e02aa */
[--C-:B------:R-:W-:Y:S01]  /*4d20*/  @!P5 IMAD.IADD R168, R168, 0x1, -R11.reuse ;  /* 0x00000001a8a8d824 */ /* 0x100fe200078e0a0b */
[C---:B------:R-:W-:Y:S01]  /*4d30*/  ISETP.GT.U32.AND P1, PT, R11.reuse, R166, PT ;  /* 0x000000a60b00720c */ /* 0x040fe20003f24070 */
[----:B------:R-:W-:Y:S01]  /*4d40*/  IMAD.HI.U32 R0, R10, R172, RZ ;  /* 0x000000ac0a007227 */ /* 0x000fe200078e00ff */
[C---:B------:R-:W-:Y:S02]  /*4d50*/  ISETP.GT.U32.AND P2, PT, R11.reuse, R170, PT ;  /* 0x000000aa0b00720c */ /* 0x040fe40003f44070 */
[----:B------:R-:W-:Y:S01]  /*4d60*/  ISETP.GT.U32.AND P5, PT, R11, R168, PT ;  /* 0x000000a80b00720c */ /* 0x000fe20003fa4070 */
[----:B------:R-:W-:Y:S01]  /*4d70*/  @!P6 IMAD.IADD R162, R162, 0x1, -R11 ;  /* 0x00000001a2a2e824 */ /* 0x000fe200078e0a0b */
[----:B------:R-:W-:Y:S01]  /*4d80*/  ISETP.GE.AND P6, PT, R6, RZ, PT ;  /* 0x000000ff0600720c */ /* 0x000fe20003fc6270 */
[----:B------:R-:W-:-:S04]  /*4d90*/  IMAD.HI.U32 R6, R10, R174, RZ ;  /* 0x000000ae0a067227 */ /* 0x000fc800078e00ff */
[----:B------:R-:W-:Y:S02]  /*4da0*/  IMAD.MOV R0, RZ, RZ, -R0 ;  /* 0x000000ffff007224 */ /* 0x000fe400078e0a00 */
[----:B------:R-:W-:Y:S02]  /*4db0*/  IMAD.MOV R6, RZ, RZ, -R6 ;  /* 0x000000ffff067224 */ /* 0x000fe400078e0a06 */
[C---:B------:R-:W-:Y:S02]  /*4dc0*/  IMAD R172, R11.reuse, R0, R172 ;  /* 0x000000000bac7224 */ /* 0x040fe400078e02ac */
[--C-:B------:R-:W-:Y:S01]  /*4dd0*/  @!P1 IMAD.IADD R166, R166, 0x1, -R11.reuse ;  /* 0x00000001a6a69824 */ /* 0x100fe200078e0a0b */
[----:B------:R-:W-:Y:S01]  /*4de0*/  ISETP.GE.AND P1, PT, R16, RZ, PT ;  /* 0x000000ff1000720c */ /* 0x000fe20003f26270 */
[C---:B------:R-:W-:Y:S01]  /*4df0*/  IMAD R174, R11.reuse, R6, R174 ;  /* 0x000000060bae7224 */ /* 0x040fe200078e02ae */
[----:B------:R-:W-:Y:S01]  /*4e00*/  LOP3.LUT R16, R12, 0xf8, RZ, 0xfc, !PT ;  /* 0x000000f80c107812 */ /* 0x000fe200078efcff */
[--C-:B------:R-:W-:Y:S01]  /*4e10*/  @!P5 IMAD.IADD R168, R168, 0x1, -R11.reuse ;  /* 0x00000001a8a8d824 */ /* 0x100fe200078e0a0b */
[C---:B------:R-:W-:Y:S01]  /*4e20*/  ISETP.GT.U32.AND P5, PT, R11.reuse, R172, PT ;  /* 0x000000ac0b00720c */ /* 0x040fe20003fa4070 */
[----:B------:R-:W-:Y:S01]  /*4e30*/  @!P2 IMAD.IADD R170, R170, 0x1, -R11 ;  /* 0x00000001aaaaa824 */ /* 0x000fe200078e0a0b */
[----:B------:R-:W-:Y:S01]  /*4e40*/  IABS R182, R16 ;  /* 0x0000001000b67213 */ /* 0x000fe20000000000 */
[----:B------:R-:W-:Y:S01]  /*4e50*/  @!P4 IMAD.MOV R166, RZ, RZ, -R166 ;  /* 0x000000ffffa6c224 */ /* 0x000fe200078e0aa6 */
[C---:B------:R-:W-:Y:S01]  /*4e60*/  ISETP.GT.U32.AND P4, PT, R11.reuse, R174, PT ;  /* 0x000000ae0b00720c */ /* 0x040fe20003f84070 */
[----:B------:R-:W-:Y:S01]  /*4e70*/  IMAD.HI.U32 R14, R10, R176, RZ ;  /* 0x000000b00a0e7227 */ /* 0x000fe200078e00ff */
[----:B------:R-:W-:-:S03]  /*4e80*/  ISETP.GT.U32.AND P2, PT, R11, R170, PT ;  /* 0x000000aa0b00720c */ /* 0x000fc60003f44070 */
[----:B------:R-:W-:Y:S01]  /*4e90*/  @!P3 IMAD.MOV R162, RZ, RZ, -R162 ;  /* 0x000000ffffa2b224 */ /* 0x000fe200078e0aa2 */
[----:B------:R-:W-:Y:S01]  /*4ea0*/  ISETP.GE.AND P3, PT, R15, RZ, PT ;  /* 0x000000ff0f00720c */ /* 0x000fe20003f66270 */
[----:B------:R-:W-:Y:S01]  /*4eb0*/  IMAD.MOV R14, RZ, RZ, -R14 ;  /* 0x000000ffff0e7224 */ /* 0x000fe200078e0a0e */
[----:B------:R-:W-:Y:S01]  /*4ec0*/  LOP3.LUT R15, R12, 0x100, RZ, 0xfc, !PT ;  /* 0x000001000c0f7812 */ /* 0x000fe200078efcff */
[----:B------:R-:W-:Y:S02]  /*4ed0*/  VIADD R0, R13, 0xfc ;  /* 0x000000fc0d007836 */ /* 0x000fe40000000000 */
[----:B------:R-:W-:Y:S01]  /*4ee0*/  IMAD R176, R11, R14, R176 ;  /* 0x0000000e0bb07224 */ /* 0x000fe200078e02b0 */
[----:B------:R-:W-:Y:S01]  /*4ef0*/  IABS R178, R15 ;  /* 0x0000000f00b27213 */ /* 0x000fe20000000000 */
[--C-:B------:R-:W-:Y:S01]  /*4f00*/  @!P5 IMAD.IADD R172, R172, 0x1, -R11.reuse ;  /* 0x00000001acacd824 */ /* 0x100fe200078e0a0b */
[----:B------:R-:W-:Y:S01]  /*4f10*/  IABS R180, R0 ;  /* 0x0000000000b47213 */ /* 0x000fe20000000000 */
[----:B------:R-:W-:-:S02]  /*4f20*/  @!P4 IMAD.IADD R174, R174, 0x1, -R11 ;  /* 0x00000001aeaec824 */ /* 0x000fc400078e0a0b */
[----:B------:R-:W-:Y:S01]  /*4f30*/  @!P2 IMAD.IADD R170, R170, 0x1, -R11 ;  /* 0x00000001aaaaa824 */ /* 0x000fe200078e0a0b */
[C---:B------:R-:W-:Y:S01]  /*4f40*/  ISETP.GT.U32.AND P5, PT, R11.reuse, R172, PT ;  /* 0x000000ac0b00720c */ /* 0x040fe20003fa4070 */
[----:B------:R-:W-:Y:S01]  /*4f50*/  @!P0 IMAD.MOV R168, RZ, RZ, -R168 ;  /* 0x000000ffffa88224 */ /* 0x000fe200078e0aa8 */
[C---:B------:R-:W-:Y:S01]  /*4f60*/  ISETP.GT.U32.AND P2, PT, R11.reuse, R176, PT ;  /* 0x000000b00b00720c */ /* 0x040fe20003f44070 */
[----:B------:R-:W-:Y:S01]  /*4f70*/  IMAD.HI.U32 R6, R10, R180, RZ ;  /* 0x000000b40a067227 */ /* 0x000fe200078e00ff */
[----:B------:R-:W-:Y:S02]  /*4f80*/  ISETP.GE.AND P0, PT, R0, RZ, PT ;  /* 0x000000ff0000720c */ /* 0x000fe40003f06270 */
        /* <DEDUP_REMOVED lines=8> */
[--C-:B------:R-:W-:Y:S01]  /*5010*/  @!P2 IMAD.IADD R176, R176, 0x1, -R11.reuse ;  /* 0x00000001b0b0a824 */ /* 0x100fe200078e0a0b */
[----:B------:R-:W-:Y:S01]  /*5020*/  IABS R184, R0 ;  /* 0x0000000000b87213 */ /* 0x000fe20000000000 */
[C---:B------:R-:W-:Y:S01]  /*5030*/  IMAD R180, R11.reuse, R6, R180 ;  /* 0x000000060bb47224 */ /* 0x040fe200078e02b4 */
[----:B------:R-:W-:Y:S01]  /*5040*/  LOP3.LUT R15, R12, 0xec, RZ, 0xfc, !PT ;  /* 0x000000ec0c0f7812 */ /* 0x000fe200078efcff */
[----:B------:R-:W-:Y:S01]  /*5050*/  @!P4 IMAD.IADD R174, R174, 0x1, -R11 ;  /* 0x00000001aeaec824 */ /* 0x000fe200078e0a0b */
[C---:B------:R-:W-:Y:S01]  /*5060*/  ISETP.GT.U32.AND P4, PT, R11.reuse, R178, PT ;  /* 0x000000b20b00720c */ /* 0x040fe20003f84070 */
[----:B------:R-:W-:Y:S01]  /*5070*/  @!P3 IMAD.MOV R172, RZ, RZ, -R172 ;  /* 0x000000ffffacb224 */ /* 0x000fe200078e0aac */
[C---:B------:R-:W-:Y:S01]  /*5080*/  ISETP.GT.U32.AND P2, PT, R11.reuse, R176, PT ;  /* 0x000000b00b00720c */ /* 0x040fe20003f44070 */
[----:B------:R-:W-:Y:S01]  /*5090*/  IMAD.HI.U32 R14, R10, R182, RZ ;  /* 0x000000b60a0e7227 */ /* 0x000fe200078e00ff */
[----:B------:R-:W-:-:S02]  /*50a0*/  ISETP.GT.U32.AND P3, PT, R11, R180, PT ;  /* 0x000000b40b00720c */ /* 0x000fc40003f64070 */
[----:B------:R-:W-:Y:S01]  /*50b0*/  IABS R188, R15 ;  /* 0x0000000f00bc7213 */ /* 0x000fe20000000000 */
[----:B------:R-:W-:Y:S01]  /*50c0*/  @!P6 IMAD.MOV R170, RZ, RZ, -R170 ;  /* 0x000000ffffaae224 */ /* 0x000fe200078e0aaa */
[----:B------:R-:W-:Y:S01]  /*50d0*/  ISETP.GE.AND P6, PT, R17, RZ, PT ;  /* 0x000000ff1100720c */ /* 0x000fe20003fc6270 */
[----:B------:R-:W-:Y:S01]  /*50e0*/  IMAD.MOV R14, RZ, RZ, -R14 ;  /* 0x000000ffff0e7224 */ /* 0x000fe200078e0a0e */
[----:B------:R-:W-:Y:S01]  /*50f0*/  LOP3.LUT R17, R12, 0xe4, RZ, 0xfc, !PT ;  /* 0x000000e40c117812 */ /* 0x000fe200078efcff */
[----:B------:R-:W-:Y:S01]  /*5100*/  @!P1 IMAD.MOV R174, RZ, RZ, -R174 ;  /* 0x000000ffffae9224 */ /* 0x000fe200078e0aae */
[----:B------:R-:W-:Y:S01]  /*5110*/  ISETP.GE.AND P1, PT, R16, RZ, PT ;  /* 0x000000ff1000720c */ /* 0x000fe20003f26270 */
[C---:B------:R-:W-:Y:S01]  /*5120*/  IMAD R182, R11.reuse, R14, R182 ;  /* 0x0000000e0bb67224 */ /* 0x040fe200078e02b6 */
[----:B------:R-:W-:Y:S01]  /*5130*/  LOP3.LUT R14, R12, 0xf0, RZ, 0xfc, !PT ;  /* 0x000000f00c0e7812 */ /* 0x000fe200078efcff */
[--C-:B------:R-:W-:Y:S01]  /*5140*/  @!P4 IMAD.IADD R178, R178, 0x1, -R11.reuse ;  /* 0x00000001b2b2c824 */ /* 0x100fe200078e0a0b */
[----:B------:R-:W-:Y:S01]  /*5150*/  ISETP.GE.AND P4, PT, R0, RZ, PT ;  /* 0x000000ff0000720c */ /* 0x000fe20003f86270 */
[--C-:B------:R-:W-:Y:S01]  /*5160*/  @!P2 IMAD.IADD R176, R176, 0x1, -R11.reuse ;  /* 0x00000001b0b0a824 */ /* 0x100fe200078e0a0b */
[----:B------:R-:W-:Y:S01]  /*5170*/  IABS R186, R14 ;  /* 0x0000000e00ba7213 */ /* 0x000fe20000000000 */
[----:B------:R-:W-:Y:S01]  /*5180*/  @!P3 IMAD.IADD R180, R180, 0x1, -R11 ;  /* 0x00000001b4b4b824 */ /* 0x000fe200078e0a0b */
[C---:B------:R-:W-:Y:S01]  /*5190*/  ISETP.GT.U32.AND P3, PT, R11.reuse, R178, PT ;  /* 0x000000b20b00720c */ /* 0x040fe20003f64070 */
[----:B------:R-:W-:Y:S01]  /*51a0*/  IMAD.HI.U32 R0, R10, R184, RZ ;  /* 0x000000b80a007227 */ /* 0x000fe200078e00ff */
[----:B------:R-:W-:-:S02]  /*51b0*/  ISETP.GT.U32.AND P2, PT, R11, R182, PT ;  /* 0x000000b60b00720c */ /* 0x000fc40003f44070 */
[----:B------:R-:W-:Y:S01]  /*51c0*/  LOP3.LUT R16, R12, 0xe8, RZ, 0xfc, !PT ;  /* 0x000000e80c107812 */ /* 0x000fe200078efcff */
[----:B------:R-:W-:Y:S01]  /*51d0*/  @!P6 IMAD.MOV R176, RZ, RZ, -R176 ;  /* 0x000000ffffb0e224 */ /* 0x000fe200078e0ab0 */
[----:B------:R-:W-:Y:S01]  /*51e0*/  ISETP.GT.U32.AND P6, PT, R11, R180, PT ;  /* 0x000000b40b00720c */ /* 0x000fe20003fc4070 */
[----:B------:R-:W-:Y:S01]  /*51f0*/  IMAD.MOV R6, RZ, RZ, -R0 ;  /* 0x000000ffff067224 */ /* 0x000fe200078e0a00 */
[----:B------:R-:W-:Y:S01]  /*5200*/  IABS R190, R16 ;  /* 0x0000001000be7213 */ /* 0x000fe20000000000 */
[----:B------:R-:W-:Y:S01]  /*5210*/  IMAD.HI.U32 R0, R10, R186, RZ ;  /* 0x000000ba0a007227 */ /* 0x000fe200078e00ff */
[----:B------:R-:W-:-:S03]  /*5220*/  IABS R192, R17 ;  /* 0x0000001100c07213 */ /* 0x000fc60000000000 */
[----:B------:R-:W-:Y:S02]  /*5230*/  IMAD.MOV R0, RZ, RZ, -R0 ;  /* 0x000000ffff007224 */ /* 0x000fe400078e0a00 */
[C---:B------:R-:W-:Y:S02]  /*5240*/  IMAD R184, R11.reuse, R6, R184 ;  /* 0x000000060bb87224 */ /* 0x040fe400078e02b8 */
[C---:B------:R-:W-:Y:S02]  /*5250*/  IMAD R186, R11.reuse, R0, R186 ;  /* 0x000000000bba7224 */ /* 0x040fe400078e02ba */
[--C-:B------:R-:W-:Y:S01]  /*5260*/  @!P3 IMAD.IADD R178, R178, 0x1, -R11.reuse ;  /* 0x00000001b2b2b824 */ /* 0x100fe200078e0a0b */
[C---:B------:R-:W-:Y:S01]  /*5270*/  ISETP.GT.U32.AND P3, PT, R11.reuse, R184, PT ;  /* 0x000000b80b00720c */ /* 0x040fe20003f64070 */
[--C-:B------:R-:W-:Y:S01]  /*5280*/  @!P6 IMAD.IADD R180, R180, 0x1, -R11.reuse ;  /* 0x00000001b4b4e824 */ /* 0x100fe200078e0a0b */
[----:B------:R-:W-:Y:S01]  /*5290*/  ISETP.GT.U32.AND P6, PT, R11, R186, PT ;  /* 0x000000ba0b00720c */ /* 0x000fe20003fc4070 */
[----:B------:R-:W-:-:S02]  /*52a0*/  @!P2 IMAD.IADD R182, R182, 0x1, -R11 ;  /* 0x00000001b6b6a824 */ /* 0x000fc400078e0a0b */
[----:B------:R-:W-:-:S03]  /*52b0*/  IMAD.HI.U32 R0, R10, R188, RZ ;  /* 0x000000bc0a007227 */ /* 0x000fc600078e00ff */
        /* <DEDUP_REMOVED lines=31> */
[----:B------:R-:W-:Y:S02]  /*54b0*/  @!P2 IMAD.MOV R186, RZ, RZ, -R186 ;  /* 0x000000ffffbaa224 */ /* 0x000fe400078e0aba */
[----:B------:R-:W-:Y:S01]  /*54c0*/  @!P1 IMAD.MOV R182, RZ, RZ, -R182 ;  /* 0x000000ffffb69224 */ /* 0x000fe200078e0ab6 */
[----:B------:R-:W-:-:S02]  /*54d0*/  ISETP.GE.AND P6, PT, R0, RZ, PT ;  /* 0x000000ff0000720c */ /* 0x000fc40003fc6270 */
[----:B------:R-:W-:Y:S01]  /*54e0*/  IABS R196, R0 ;  /* 0x0000000000c47213 */ /* 0x000fe20000000000 */
[--C-:B------:R-:W-:Y:S01]  /*54f0*/  @!P5 IMAD.IADD R190, R190, 0x1, -R11.reuse ;  /* 0x00000001bebed824 */ /* 0x100fe200078e0a0b */
[----:B------:R-:W-:Y:S01]  /*5500*/  ISETP.GE.AND P1, PT, R16, RZ, PT ;  /* 0x000000ff1000720c */ /* 0x000fe20003f26270 */
[----:B------:R-:W-:Y:S01]  /*5510*/  IMAD.HI.U32 R0, R10, R194, RZ ;  /* 0x000000c20a007227 */ /* 0x000fe200078e00ff */
[----:B------:R-:W-:Y:S02]  /*5520*/  ISETP.GE.AND P5, PT, R17, RZ, PT ;  /* 0x000000ff1100720c */ /* 0x000fe40003fa6270 */
[C---:B------:R-:W-:Y:S01]  /*5530*/  ISETP.GT.U32.AND P2, PT, R11.reuse, R190, PT ;  /* 0x000000be0b00720c */ /* 0x040fe20003f44070 */
[--C-:B------:R-:W-:Y:S01]  /*5540*/  @!P4 IMAD.IADD R192, R192, 0x1, -R11.reuse ;  /* 0x00000001c0c0c824 */ /* 0x100fe200078e0a0b */
[----:B------:R-:W-:Y:S01]  /*5550*/  LOP3.LUT R16, R12, 0xcc, RZ, 0xfc, !PT ;  /* 0x000000cc0c107812 */ /* 0x000fe200078efcff */
[----:B------:R-:W-:Y:S01]  /*5560*/  @!P0 IMAD.IADD R188, R188, 0x1, -R11 ;  /* 0x00000001bcbc8824 */ /* 0x000fe200078e0a0b */
[----:B------:R-:W-:Y:S01]  /*5570*/  ISETP.GE.AND P0, PT, R6, RZ, PT ;  /* 0x000000ff0600720c */ /* 0x000fe20003f06270 */
[----:B------:R-:W-:Y:S01]  /*5580*/  IMAD.HI.U32 R6, R10, R198, RZ ;  /* 0x000000c60a067227 */ /* 0x000fe200078e00ff */
[----:B------:R-:W-:-:S02]  /*5590*/  ISETP.GT.U32.AND P4, PT, R11, R192, PT ;  /* 0x000000c00b00720c */ /* 0x000fc40003f84070 */
[----:B------:R-:W-:Y:S01]  /*55a0*/  LOP3.LUT R17, R12, 0xc8, RZ, 0xfc, !PT ;  /* 0x000000c80c117812 */ /* 0x000fe200078efcff */
[----:B------:R-:W-:Y:S01]  /*55b0*/  IMAD.MOV R14, RZ, RZ, -R0 ;  /* 0x000000ffff0e7224 */ /* 0x000fe200078e0a00 */
[----:B------:R-:W-:Y:S01]  /*55c0*/  IABS R204, R16 ;  /* 0x0000001000cc7213 */ /* 0x000fe20000000000 */
[----:B------:R-:W-:Y:S01]  /*55d0*/  IMAD.MOV R6, RZ, RZ, -R6 ;  /* 0x000000ffff067224 */ /* 0x000fe200078e0a06 */
[----:B------:R-:W-:Y:S01]  /*55e0*/  IABS R206, R17 ;  /* 0x0000001100ce7213 */ /* 0x000fe20000000000 */
[----:B------:R-:W-:Y:S02]  /*55f0*/  IMAD R194, R11, R14, R194 ;  /* 0x0000000e0bc27224 */ /* 0x000fe400078e02c2 */
[----:B------:R-:W-:-:S04]  /*5600*/  IMAD.HI.U32 R0, R10, R196, RZ ;  /* 0x000000c40a007227 */ /* 0x000fc800078e00ff */
[C---:B------:R-:W-:Y:S02]  /*5610*/  IMAD R198, R11.reuse, R6, R198 ;  /* 0x000000060bc67224 */ /* 0x040fe400078e02c6 */
[--C-:B------:R-:W-:Y:S01]  /*5620*/  @!P2 IMAD.IADD R190, R190, 0x1, -R11.reuse ;  /* 0x00000001bebea824 */ /* 0x100fe200078e0a0b */
[C---:B------:R-:W-:Y:S01]  /*5630*/  ISETP.GT.U32.AND P2, PT, R11.reuse, R194, PT ;  /* 0x000000c20b00720c */ /* 0x040fe20003f44070 */
[----:B------:R-:W-:Y:S02]  /*5640*/  IMAD.MOV R0, RZ, RZ, -R0 ;  /* 0x000000ffff007224 */ /* 0x000fe400078e0a00 */
[----:B------:R-:W-:Y:S01]  /*5650*/  @!P4 IMAD.IADD R192, R192, 0x1, -R11 ;  /* 0x00000001c0c0c824 */ /* 0x000fe200078e0a0b */
[C---:B------:R-:W-:Y:S01]  /*5660*/  ISETP.GT.U32.AND P4, PT, R11.reuse, R198, PT ;  /* 0x000000c60b00720c */ /* 0x040fe20003f84070 */
[----:B------:R-:W-:Y:S01]  /*5670*/  IMAD R196, R11, R0, R196 ;  /* 0x000000000bc47224 */ /* 0x000fe200078e02c4 */
[----:B------:R-:W-:Y:S01]  /*5680*/  LOP3.LUT R0, R12, 0xd4, RZ, 0xfc, !PT ;  /* 0x000000d40c007812 */ /* 0x000fe200078efcff */
[----:B------:R-:W-:-:S02]  /*5690*/  @!P1 IMAD.MOV R190, RZ, RZ, -R190 ;  /* 0x000000ffffbe9224 */ /* 0x000fc400078e0abe */
[----:B------:R-:W-:Y:S01]  /*56a0*/  @!P3 IMAD.MOV R188, RZ, RZ, -R188 ;  /* 0x000000ffffbcb224 */ /* 0x000fe200078e0abc */
[----:B------:R-:W-:Y:S01]  /*56b0*/  ISETP.GT.U32.AND P1, PT, R11, R196, PT ;  /* 0x000000c40b00720c */ /* 0x000fe20003f24070 */
[----:B------:R-:W-:Y:S01]  /*56c0*/  @!P5 IMAD.MOV R192, RZ, RZ, -R192 ;  /* 0x000000ffffc0d224 */ /* 0x000fe200078e0ac0 */
[----:B------:R-:W-:Y:S01]  /*56d0*/  ISETP.GE.AND P3, PT, R15, RZ, PT ;  /* 0x000000ff0f00720c */ /* 0x000fe20003f66270 */
[--C-:B------:R-:W-:Y:S01]  /*56e0*/  @!P2 IMAD.IADD R194, R194, 0x1, -R11.reuse ;  /* 0x00000001c2c2a824 */ /* 0x100fe200078e0a0b */
[----:B------:R-:W-:Y:S02]  /*56f0*/  IABS R200, R0 ;  /* 0x0000000000c87213 */ /* 0x000fe40000000000 */
[----:B------:R-:W-:Y:S01]  /*5700*/  LOP3.LUT R15, R12, 0xd0, RZ, 0xfc, !PT ;  /* 0x000000d00c0f7812 */ /* 0x000fe200078efcff */
[----:B------:R-:W-:Y:S01]  /*5710*/  @!P4 IMAD.IADD R198, R198, 0x1, -R11 ;  /* 0x00000001c6c6c824 */ /* 0x000fe200078e0a0b */
[----:B------:R-:W-:Y:S01]  /*5720*/  ISETP.GE.AND P2, PT, R0, RZ, PT ;  /* 0x000000ff0000720c */ /* 0x000fe20003f46270 */
[----:B------:R-:W-:Y:S01]  /*5730*/  IMAD.HI.U32 R0, R10, R200, RZ ;  /* 0x000000c80a007227 */ /* 0x000fe200078e00ff */
[----:B------:R-:W-:-:S02]  /*5740*/  IABS R202, R15 ;  /* 0x0000000f00ca7213 */ /* 0x000fc40000000000 */
[----:B------:R-:W-:Y:S01]  /*5750*/  ISETP.GT.U32.AND P4, PT, R11, R198, PT ;  /* 0x000000c60b00720c */ /* 0x000fe20003f84070 */
[----:B------:R-:W-:Y:S02]  /*5760*/  IMAD.MOV R6, RZ, RZ, -R0 ;  /* 0x000000ffff067224 */ /* 0x000fe400078e0a00 */
[----:B------:R-:W-:-:S04]  /*5770*/  IMAD.HI.U32 R0, R10, R202, RZ ;  /* 0x000000ca0a007227 */ /* 0x000fc800078e00ff */
[--C-:B------:R-:W-:Y:S01]  /*5780*/  @!P1 IMAD.IADD R196, R196, 0x1, -R11.reuse ;  /* 0x00000001c4c49824 */ /* 0x100fe200078e0a0b */
[C---:B------:R-:W-:Y:S01]  /*5790*/  ISETP.GT.U32.AND P1, PT, R11.reuse, R194, PT ;  /* 0x000000c20b00720c */ /* 0x040fe20003f24070 */
[----:B------:R-:W-:Y:S02]  /*57a0*/  IMAD.MOV R14, RZ, RZ, -R0 ;  /* 0x000000ffff0e7224 */ /* 0x000fe400078e0a00 */
[C---:B------:R-:W-:Y:S01]  /*57b0*/  IMAD R200, R11.reuse, R6, R200 ;  /* 0x000000060bc87224 */ /* 0x040fe200078e02c8 */
[C---:B------:R-:W-:Y:S01]  /*57c0*/  ISETP.GT.U32.AND P5, PT, R11.reuse, R196, PT ;  /* 0x000000c40b00720c */ /* 0x040fe20003fa4070 */
[C---:B------:R-:W-:Y:S01]  /*57d0*/  IMAD R202, R11.reuse, R14, R202 ;  /* 0x0000000e0bca7224 */ /* 0x040fe200078e02ca */
[----:B------:R-:W-:Y:S01]  /*57e0*/  LOP3.LUT R14, R12, 0xc4, RZ, 0xfc, !PT ;  /* 0x000000c40c0e7812 */ /* 0x000fe200078efcff */
[----:B------:R-:W-:Y:S02]  /*57f0*/  @!P4 IMAD.IADD R198, R198, 0x1, -R11 ;  /* 0x00000001c6c6c824 */ /* 0x000fe400078e0a0b */
[----:B------:R-:W-:Y:S01]  /*5800*/  IMAD.HI.U32 R0, R10, R204, RZ ;  /* 0x000000cc0a007227 */ /* 0x000fe200078e00ff */
[----:B------:R-:W-:-:S02]  /*5810*/  ISETP.GT.U32.AND P4, PT, R11, R202, PT ;  /* 0x000000ca0b00720c */ /* 0x000fc40003f84070 */
[----:B------:R-:W-:Y:S01]  /*5820*/  IABS R208, R14 ;  /* 0x0000000e00d07213 */ /* 0x000fe20000000000 */
[----:B------:R-:W-:Y:S01]  /*5830*/  @!P1 IMAD.IADD R194, R194, 0x1, -R11 ;  /* 0x00000001c2c29824 */ /* 0x000fe200078e0a0b */
[----:B------:R-:W-:Y:S01]  /*5840*/  ISETP.GT.U32.AND P1, PT, R11, R200, PT ;  /* 0x000000c80b00720c */ /* 0x000fe20003f24070 */
[----:B------:R-:W-:-:S04]  /*5850*/  IMAD.HI.U32 R6, R10, R206, RZ ;  /* 0x000000ce0a067227 */ /* 0x000fc800078e00ff */
[----:B------:R-:W-:Y:S02]  /*5860*/  IMAD.MOV R0, RZ, RZ, -R0 ;  /* 0x000000ffff007224 */ /* 0x000fe400078e0a00 */
[----:B------:R-:W-:Y:S01]  /*5870*/  @!P5 IMAD.IADD R196, R196, 0x1, -R11 ;  /* 0x00000001c4c4d824 */ /* 0x000fe200078e0a0b */
[----:B------:R-:W-:Y:S01]  /*5880*/  ISETP.GE.AND P5, PT, R15, RZ, PT ;  /* 0x000000ff0f00720c */ /* 0x000fe20003fa6270 */
[----:B------:R-:W-:Y:S01]  /*5890*/  IMAD.MOV R6, RZ, RZ, -R6 ;  /* 0x000000ffff067224 */ /* 0x000fe200078e0a06 */
[----:B------:R-:W-:Y:S01]  /*58a0*/  LOP3.LUT R15, R12, 0xc0, RZ, 0xfc, !PT ;  /* 0x000000c00c0f7812 */ /* 0x000fe200078efcff */
[----:B------:R-:W-:Y:S02]  /*58b0*/  IMAD R204, R11, R0, R204 ;  /* 0x000000000bcc7224 */ /* 0x000fe400078e02cc */
[----:B------:R-:W-:Y:S01]  /*58c0*/  VIADD R0, R13, 0xbc ;  /* 0x000000bc0d007836 */ /* 0x000fe20000000000 */
[----:B------:R-:W-:Y:S01]  /*58d0*/  IABS R210, R15 ;  /* 0x0000000f00d27213 */ /* 0x000fe20000000000 */
[----:B------:R-:W-:-:S02]  /*58e0*/  IMAD R206, R11, R6, R206 ;  /* 0x000000060bce7224 */ /* 0x000fc400078e02ce */
[--C-:B------:R-:W-:Y:S01]  /*58f0*/  @!P4 IMAD.IADD R202, R202, 0x1, -R11.reuse ;  /* 0x00000001cacac824 */ /* 0x100fe200078e0a0b */
[----:B------:R-:W-:Y:S01]  /*5900*/  IABS R212, R0 ;  /* 0x0000000000d47213 */ /* 0x000fe20000000000 */
[----:B------:R-:W-:Y:S01]  /*5910*/  @!P6 IMAD.MOV R196, RZ, RZ, -R196 ;  /* 0x000000ffffc4e224 */ /* 0x000fe200078e0ac4 */
[C---:B------:R-:W-:Y:S01]  /*5920*/  ISETP.GT.U32.AND P6, PT, R11.reuse, R204, PT ;  /* 0x000000cc0b00720c */ /* 0x040fe20003fc4070 */
[----:B------:R-:W-:Y:S01]  /*5930*/  @!P1 IMAD.IADD R200, R200, 0x1, -R11 ;  /* 0x00000001c8c89824 */ /* 0x000fe200078e0a0b */
[----:B------:R-:W-:Y:S01]  /*5940*/  ISETP.GE.AND P1, PT, R0, RZ, PT ;  /* 0x000000ff0000720c */ /* 0x000fe20003f26270 */
[----:B------:R-:W-:Y:S01]  /*5950*/  @!P0 IMAD.MOV R194, RZ, RZ, -R194 ;  /* 0x000000ffffc28224 */ /* 0x000fe200078e0ac2 */
[C---:B------:R-:W-:Y:S01]  /*5960*/  ISETP.GT.U32.AND P0, PT, R11.reuse, R202, PT ;  /* 0x000000ca0b00720c */ /* 0x040fe20003f04070 */
[----:B------:R-:W-:Y:S01]  /*5970*/  @!P3 IMAD.MOV R198, RZ, RZ, -R198 ;  /* 0x000000ffffc6b224 */ /* 0x000fe200078e0ac6 */
[C---:B------:R-:W-:Y:S01]  /*5980*/  ISETP.GT.U32.AND P3, PT, R11.reuse, R206, PT ;  /* 0x000000ce0b00720c */ /* 0x040fe20003f64070 */
[----:B------:R-:W-:Y:S01]  /*5990*/  IMAD.HI.U32 R0, R10, R208, RZ ;  /* 0x000000d00a007227 */ /* 0x000fe200078e00ff */
[----:B------:R-:W-:-:S03]  /*59a0*/  ISETP.GT.U32.AND P4, PT, R11, R200, PT ;  /* 0x000000c80b00720c */ /* 0x000fc60003f84070 */
[----:B------:R-:W-:Y:S02]  /*59b0*/  IMAD.MOV R0, RZ, RZ, -R0 ;  /* 0x000000ffff007224 */ /* 0x000fe400078e0a00 */
[--C-:B------:R-:W-:Y:S01]  /*59c0*/  @!P6 IMAD.IADD R204, R204, 0x1, -R11.reuse ;  /* 0x00000001cccce824 */ /* 0x100fe200078e0a0b */
[----:B------:R-:W-:Y:S01]  /*59d0*/  ISETP.GE.AND P6, PT, R17, RZ, PT ;  /* 0x000000ff1100720c */ /* 0x000fe20003fc6270 */
[C---:B------:R-:W-:Y:S01]  /*59e0*/  IMAD R208, R11.reuse, R0, R208 ;  /* 0x000000000bd07224 */ /* 0x040fe200078e02d0 */
[----:B------:R-:W-:Y:S01]  /*59f0*/  LOP3.LUT R17, R12, 0xb4, RZ, 0xfc, !PT ;  /* 0x000000b40c117812 */ /* 0x000fe200078efcff */
[--C-:B------:R-:W-:Y:S02]  /*5a00*/  @!P0 IMAD.IADD R202, R202, 0x1, -R11.reuse ;  /* 0x00000001caca8824 */ /* 0x100fe400078e0a0b */
[----:B------:R-:W-:Y:S01]  /*5a10*/  @!P3 IMAD.IADD R206, R206, 0x1, -R11 ;  /* 0x00000001ceceb824 */ /* 0x000fe200078e0a0b */
[C---:B------:R-:W-:Y:S01]  /*5a20*/  ISETP.GT.U32.AND P0, PT, R11.reuse, R208, PT ;  /* 0x000000d00b00720c */ /* 0x040fe20003f04070 */
[----:B------:R-:W-:Y:S01]  /*5a30*/  IMAD.HI.U32 R0, R10, R210, RZ ;  /* 0x000000d20a007227 */ /* 0x000fe200078e00ff */
[----:B------:R-:W-:-:S02]  /*5a40*/  ISETP.GT.U32.AND P3, PT, R11, R204, PT ;  /* 0x000000cc0b00720c */ /* 0x000fc40003f64070 */
[----:B------:R-:W-:Y:S01]  /*5a50*/  IABS R216, R17 ;  /* 0x0000001100d87213 */ /* 0x000fe20000000000 */
[----:B------:R-:W-:Y:S02]  /*5a60*/  IMAD.MOV R0, RZ, RZ, -R0 ;  /* 0x000000ffff007224 */ /* 0x000fe400078e0a00 */
[----:B------:R-:W-:Y:S01]  /*5a70*/  @!P4 IMAD.IADD R200, R200, 0x1, -R11 ;  /* 0x00000001c8c8c824 */ /* 0x000fe200078e0a0b */
[----:B------:R-:W-:Y:S01]  /*5a80*/  ISETP.GE.AND P4, PT, R16, RZ, PT ;  /* 0x000000ff1000720c */ /* 0x000fe20003f86270 */
[----:B------:R-:W-:Y:S01]  /*5a90*/  IMAD R210, R11, R0, R210 ;  /* 0x000000000bd27224 */ /* 0x000fe200078e02d2 */
[----:B------:R-:W-:Y:S01]  /*5aa0*/  LOP3.LUT R16, R12, 0xb8, RZ, 0xfc, !PT ;  /* 0x000000b80c107812 */ /* 0x000fe200078efcff */
[----:B------:R-:W-:-:S03]  /*5ab0*/  IMAD.HI.U32 R6, R10, R212, RZ ;  /* 0x000000d40a067227 */ /* 0x000fc600078e00ff */
[----:B------:R-:W-:Y:S01]  /*5ac0*/  IABS R214, R16 ;  /* 0x0000001000d67213 */ /* 0x000fe20000000000 */
[--C-:B------:R-:W-:Y:S01]  /*5ad0*/  @!P0 IMAD.IADD R208, R208, 0x1, -R11.reuse ;  /* 0x00000001d0d08824 */ /* 0x100fe200078e0a0b */
[C---:B------:R-:W-:Y:S01]  /*5ae0*/  ISETP.GT.U32.AND P0, PT, R11.reuse, R206, PT ;  /* 0x000000ce0b00720c */ /* 0x040fe20003f04070 */
[----:B------:R-:W-:Y:S01]  /*5af0*/  @!P3 IMAD.IADD R204, R204, 0x1, -R11 ;  /* 0x00000001ccccb824 */ /* 0x000fe200078e0a0b */
[----:B------:R-:W-:Y:S01]  /*5b00*/  ISETP.GT.U32.AND P3, PT, R11, R210, PT ;  /* 0x000000d20b00720c */ /* 0x000fe20003f64070 */
[----:B------:R-:W-:Y:S02]  /*5b10*/  IMAD.MOV R6, RZ, RZ, -R6 ;  /* 0x000000ffff067224 */ /* 0x000fe400078e0a06 */
[----:B------:R-:W-:-:S04]  /*5b20*/  IMAD.HI.U32 R0, R10, R214, RZ ;  /* 0x000000d60a007227 */ /* 0x000fc800078e00ff */
[C---:B------:R-:W-:Y:S02]  /*5b30*/  IMAD R212, R11.reuse, R6, R212 ;  /* 0x000000060bd47224 */ /* 0x040fe400078e02d4 */
[----:B------:R-:W-:Y:S02]  /*5b40*/  IMAD.MOV R0, RZ, RZ, -R0 ;  /* 0x000000ffff007224 */ /* 0x000fe400078e0a00 */
[----:B------:R-:W-:Y:S01]  /*5b50*/  @!P4 IMAD.MOV R204, RZ, RZ, -R204 ;  /* 0x000000ffffccc224 */ /* 0x000fe200078e0acc */
[C---:B------:R-:W-:Y:S01]  /*5b60*/  ISETP.GT.U32.AND P4, PT, R11.reuse, R212, PT ;  /* 0x000000d40b00720c */ /* 0x040fe20003f84070 */
[----:B------:R-:W-:Y:S02]  /*5b70*/  IMAD R214, R11, R0, R214 ;  /* 0x000000000bd67224 */ /* 0x000fe400078e02d6 */
[--C-:B------:R-:W-:Y:S01]  /*5b80*/  @!P0 IMAD.IADD R206, R206, 0x1, -R11.reuse ;  /* 0x00000001cece8824 */ /* 0x100fe200078e0a0b */
[----:B------:R-:W-:Y:S01]  /*5b90*/  ISETP.GE.AND P0, PT, R15, RZ, PT ;  /* 0x000000ff0f00720c */ /* 0x000fe20003f06270 */
[----:B------:R-:W-:Y:S01]  /*5ba0*/  @!P3 IMAD.IADD R210, R210, 0x1, -R11 ;  /* 0x00000001d2d2b824 */ /* 0x000fe200078e0a0b */
[C---:B------:R-:W-:Y:S01]  /*5bb0*/  ISETP.GT.U32.AND P3, PT, R11.reuse, R214, PT ;  /* 0x000000d60b00720c */ /* 0x040fe20003f64070 */
[----:B------:R-:W-:Y:S01]  /*5bc0*/  @!P6 IMAD.MOV R206, RZ, RZ, -R206 ;  /* 0x000000ffffcee224 */ /* 0x000fe200078e0ace */
[----:B------:R-:W-:Y:S01]  /*5bd0*/  LOP3.LUT R15, R12, 0xac, RZ, 0xfc, !PT ;  /* 0x000000ac0c0f7812 */ /* 0x000fe200078efcff */
[----:B------:R-:W-:Y:S01]  /*5be0*/  IMAD.HI.U32 R0, R10, R216, RZ ;  /* 0x000000d80a007227 */ /* 0x000fe200078e00ff */
[----:B------:R-:W-:-:S02]  /*5bf0*/  ISETP.GT.U32.AND P6, PT, R11, R210, PT ;  /* 0x000000d20b00720c */ /* 0x000fc40003fc4070 */
[----:B------:R-:W-:Y:S01]  /*5c00*/  IABS R220, R15 ;  /* 0x0000000f00dc7213 */ /* 0x000fe20000000000 */
[----:B------:R-:W-:Y:S01]  /*5c10*/  @!P5 IMAD.MOV R202, RZ, RZ, -R202 ;  /* 0x000000ffffcad224 */ /* 0x000fe200078e0aca */
[----:B------:R-:W-:Y:S01]  /*5c20*/  ISETP.GE.AND P5, PT, R14, RZ, PT ;  /* 0x000000ff0e00720c */ /* 0x000fe20003fa6270 */
[--C-:B------:R-:W-:Y:S01]  /*5c30*/  @!P4 IMAD.IADD R212, R212, 0x1, -R11.reuse ;  /* 0x00000001d4d4c824 */ /* 0x100fe200078e0a0b */
[----:B------:R-:W-:Y:S01]  /*5c40*/  LOP3.LUT R14, R12, 0xb0, RZ, 0xfc, !PT ;  /* 0x000000b00c0e7812 */ /* 0x000fe200078efcff */
[----:B------:R-:W-:Y:S02]  /*5c50*/  IMAD.MOV R0, RZ, RZ, -R0 ;  /* 0x000000ffff007224 */ /* 0x000fe400078e0a00 */
[--C-:B------:R-:W-:Y:S01]  /*5c60*/  @!P3 IMAD.IADD R214, R214, 0x1, -R11.reuse ;  /* 0x00000001d6d6b824 */ /* 0x100fe200078e0a0b */
[----:B------:R-:W-:Y:S01]  /*5c70*/  IABS R218, R14 ;  /* 0x0000000e00da7213 */ /* 0x000fe20000000000 */
[C---:B------:R-:W-:Y:S01]  /*5c80*/  IMAD R216, R11.reuse, R0, R216 ;  /* 0x000000000bd87224 */ /* 0x040fe200078e02d8 */
[C---:B------:R-:W-:Y:S01]  /*5c90*/  ISETP.GT.U32.AND P4, PT, R11.reuse, R212, PT ;  /* 0x000000d40b00720c */ /* 0x040fe20003f84070 */
[----:B------:R-:W-:Y:S01]  /*5ca0*/  @!P6 IMAD.IADD R210, R210, 0x1, -R11 ;  /* 0x00000001d2d2e824 */ /* 0x000fe200078e0a0b */
[C---:B------:R-:W-:Y:S01]  /*5cb0*/  ISETP.GT.U32.AND P3, PT, R11.reuse, R214, PT ;  /* 0x000000d60b00720c */ /* 0x040fe20003f64070 */
[----:B------:R-:W-:Y:S01]  /*5cc0*/  IMAD.HI.U32 R0, R10, R218, RZ ;  /* 0x000000da0a007227 */ /* 0x000fe200078e00ff */
[----:B------:R-:W-:-:S03]  /*5cd0*/  ISETP.GT.U32.AND P6, PT, R11, R216, PT ;  /* 0x000000d80b00720c */ /* 0x000fc60003fc4070 */
[----:B------:R-:W-:Y:S02]  /*5ce0*/  IMAD.MOV R6, RZ, RZ, -R0 ;  /* 0x000000ffff067224 */ /* 0x000fe400078e0a00 */
[----:B------:R-:W-:-:S04]  /*5cf0*/  IMAD.HI.U32 R0, R10, R220, RZ ;  /* 0x000000dc0a007227 */ /* 0x000fc800078e00ff */
[----:B------:R-:W-:Y:S01]  /*5d00*/  @!P2 IMAD.MOV R200, RZ, RZ, -R200 ;  /* 0x000000ffffc8a224 */ /* 0x000fe200078e0ac8 */
[C---:B------:R-:W-:Y:S01]  /*5d10*/  ISETP.GT.U32.AND P2, PT, R11.reuse, R208, PT ;  /* 0x000000d00b00720c */ /* 0x040fe20003f44070 */
[--C-:B------:R-:W-:Y:S01]  /*5d20*/  @!P4 IMAD.IADD R212, R212, 0x1, -R11.reuse ;  /* 0x00000001d4d4c824 */ /* 0x100fe200078e0a0b */
[----:B------:R-:W-:Y:S01]  /*5d30*/  ISETP.GE.AND P4, PT, R14, RZ, PT ;  /* 0x000000ff0e00720c */ /* 0x000fe20003f86270 */
[----:B------:R-:W-:Y:S01]  /*5d40*/  IMAD.MOV R0, RZ, RZ, -R0 ;  /* 0x000000ffff007224 */ /* 0x000fe200078e0a00 */
[----:B------:R-:W-:Y:S01]  /*5d50*/  LOP3.LUT R14, R12, 0xa8, RZ, 0xfc, !PT ;  /* 0x000000a80c0e7812 */ /* 0x000fe200078efcff */
[C---:B------:R-:W-:Y:S02]  /*5d60*/  IMAD R218, R11.reuse, R6, R218 ;  /* 0x000000060bda7224 */ /* 0x040fe400078e02da */
[----:B------:R-:W-:Y:S01]  /*5d70*/  IMAD R220, R11, R0, R220 ;  /* 0x000000000bdc7224 */ /* 0x000fe200078e02dc */
[----:B------:R-:W-:Y:S01]  /*5d80*/  IABS R222, R14 ;  /* 0x0000000e00de7213 */ /* 0x000fe20000000000 */
[----:B------:R-:W-:-:S02]  /*5d90*/  @!P6 IMAD.IADD R216, R216, 0x1, -R11 ;  /* 0x00000001d8d8e824 */ /* 0x000fc400078e0a0b */
[----:B------:R-:W-:Y:S01]  /*5da0*/  @!P3 IMAD.IADD R214, R214, 0x1, -R11 ;  /* 0x00000001d6d6b824 */ /* 0x000fe200078e0a0b */
[C---:B------:R-:W-:Y:S01]  /*5db0*/  ISETP.GT.U32.AND P3, PT, R11.reuse, R218, PT ;  /* 0x000000da0b00720c */ /* 0x040fe20003f64070 */
[----:B------:R-:W-:Y:S01]  /*5dc0*/  @!P0 IMAD.MOV R210, RZ, RZ, -R210 ;  /* 0x000000ffffd28224 */ /* 0x000fe200078e0ad2 */
[C---:B------:R-:W-:Y:S01]  /*5dd0*/  ISETP.GT.U32.AND P0, PT, R11.reuse, R216, PT ;  /* 0x000000d80b00720c */ /* 0x040fe20003f04070 */
[----:B------:R-:W-:Y:S01]  /*5de0*/  @!P1 IMAD.MOV R212, RZ, RZ, -R212 ;  /* 0x000000ffffd49224 */ /* 0x000fe200078e0ad4 */
[----:B------:R-:W-:Y:S01]  /*5df0*/  ISETP.GT.U32.AND P1, PT, R11, R220, PT ;  /* 0x000000dc0b00720c */ /* 0x000fe20003f24070 */
[----:B------:R-:W-:-:S04]  /*5e00*/  IMAD.HI.U32 R0, R10, R222, RZ ;  /* 0x000000de0a007227 */ /* 0x000fc800078e00ff */
[--C-:B------:R-:W-:Y:S01]  /*5e10*/  @!P2 IMAD.IADD R208, R208, 0x1, -R11.reuse ;  /* 0x00000001d0d0a824 */ /* 0x100fe200078e0a0b */
[----:B------:R-:W-:Y:S01]  /*5e20*/  ISETP.GE.AND P2, PT, R16, RZ, PT ;  /* 0x000000ff1000720c */ /* 0x000fe20003f46270 */
[----:B------:R-:W-:Y:S01]  /*5e30*/  IMAD.MOV R0, RZ, RZ, -R0 ;  /* 0x000000ffff007224 */ /* 0x000fe200078e0a00 */
[C---:B------:R-:W-:Y:S01]  /*5e40*/  LOP3.LUT R16, R12.reuse, 0xa4, RZ, 0xfc, !PT ;  /* 0x000000a40c107812 */ /* 0x040fe200078efcff */
[----:B------:R-:W-:Y:S01]  /*5e50*/  @!P5 IMAD.MOV R208, RZ, RZ, -R208 ;  /* 0x000000ffffd0d224 */ /* 0x000fe200078e0ad0 */
[----:B------:R-:W-:Y:S01]  /*5e60*/  ISETP.GE.AND P5, PT, R17, RZ, PT ;  /* 0x000000ff1100720c */ /* 0x000fe20003fa6270 */
[----:B------:R-:W-:Y:S01]  /*5e70*/  IMAD R222, R11, R0, R222 ;  /* 0x000000000bde7224 */ /* 0x000fe200078e02de */
[----:B------:R-:W-:Y:S01]  /*5e80*/  LOP3.LUT R17, R12, 0xa0, RZ, 0xfc, !PT ;  /* 0x000000a00c117812 */ /* 0x000fe200078efcff */
[--C-:B------:R-:W-:Y:S01]  /*5e90*/  @!P3 IMAD.IADD R218, R218, 0x1, -R11.reuse ;  /* 0x00000001dadab824 */ /* 0x100fe200078e0a0b */
[----:B------:R-:W-:Y:S01]  /*5ea0*/  IABS R224, R16 ;  /* 0x0000001000e07213 */ /* 0x000fe20000000000 */
[----:B------:R-:W-:Y:S01]  /*5eb0*/  VIADD R6, R13, 0x9c ;  /* 0x0000009c0d067836 */ /* 0x000fe20000000000 */
[----:B------:R-:W-:Y:S01]  /*5ec0*/  IABS R226, R17 ;  /* 0x0000001100e27213 */ /* 0x000fe20000000000 */
[--C-:B------:R-:W-:Y:S01]  /*5ed0*/  @!P0 IMAD.IADD R216, R216, 0x1, -R11.reuse ;  /* 0x00000001d8d88824 */ /* 0x100fe200078e0a0b */
[C---:B------:R-:W-:Y:S01]  /*5ee0*/  ISETP.GT.U32.AND P0, PT, R11.reuse, R222, PT ;  /* 0x000000de0b00720c */ /* 0x040fe20003f04070 */
[----:B------:R-:W-:Y:S01]  /*5ef0*/  @!P1 IMAD.IADD R220, R220, 0x1, -R11 ;  /* 0x00000001dcdc9824 */ /* 0x000fe200078e0a0b */
[----:B------:R-:W-:Y:S01]  /*5f00*/  ISETP.GT.U32.AND P3, PT, R11, R218, PT ;  /* 0x000000da0b00720c */ /* 0x000fe20003f64070 */
[----:B------:R-:W-:Y:S01]  /*5f10*/  IMAD.HI.U32 R0, R10, R224, RZ ;  /* 0x000000e00a007227 */ /* 0x000fe200078e00ff */
[----:B------:R-:W-:-:S02]  /*5f20*/  ISETP.GE.AND P6, PT, R6, RZ, PT ;  /* 0x000000ff0600720c */ /* 0x000fc40003fc6270 */
[----:B------:R-:W-:Y:S01]  /*5f30*/  IABS R228, R6 ;  /* 0x0000000600e47213 */ /* 0x000fe20000000000 */
[----:B------:R-:W-:Y:S01]  /*5f40*/  IMAD.HI.U32 R6, R10, R226, RZ ;  /* 0x000000e20a067227 */ /* 0x000fe200078e00ff */
[----:B------:R-:W-:-:S03]  /*5f50*/  ISETP.GT.U32.AND P1, PT, R11, R220, PT ;  /* 0x000000dc0b00720c */ /* 0x000fc60003f24070 */
[----:B------:R-:W-:Y:S02]  /*5f60*/  IMAD.MOV R6, RZ, RZ, -R6 ;  /* 0x000000ffff067224 */ /* 0x000fe400078e0a06 */
[--C-:B------:R-:W-:Y:S02]  /*5f70*/  @!P0 IMAD.IADD R222, R222, 0x1, -R11.reuse ;  /* 0x00000001dede8824 */ /* 0x100fe400078e0a0b */
[----:B------:R-:W-:Y:S01]  /*5f80*/  IMAD R226, R11, R6, R226 ;  /* 0x000000060be27224 */ /* 0x000fe200078e02e2 */
[----:B------:R-:W-:Y:S01]  /*5f90*/  LOP3.LUT R6, R12, 0x94, RZ, 0xfc, !PT ;  /* 0x000000940c067812 */ /* 0x000fe200078efcff */
[--C-:B------:R-:W-:Y:S01]  /*5fa0*/  @!P3 IMAD.IADD R218, R218, 0x1, -R11.reuse ;  /* 0x00000001dadab824 */ /* 0x100fe200078e0a0b */
[----:B------:R-:W-:Y:S01]  /*5fb0*/  ISETP.GE.AND P3, PT, R14, RZ, PT ;  /* 0x000000ff0e00720c */ /* 0x000fe20003f66270 */
[----:B------:R-:W-:Y:S01]  /*5fc0*/  @!P2 IMAD.MOV R214, RZ, RZ, -R214 ;  /* 0x000000ffffd6a224 */ /* 0x000fe200078e0ad6 */
[----:B------:R-:W-:Y:S01]  /*5fd0*/  ISETP.GE.AND P2, PT, R15, RZ, PT ;  /* 0x000000ff0f00720c */ /* 0x000fe20003f46270 */
[----:B------:R-:W-:Y:S01]  /*5fe0*/  @!P1 IMAD.IADD R220, R220, 0x1, -R11 ;  /* 0x00000001dcdc9824 */ /* 0x000fe200078e0a0b */
[C---:B------:R-:W-:Y:S01]  /*5ff0*/  ISETP.GT.U32.AND P0, PT, R11.reuse, R222, PT ;  /* 0x000000de0b00720c */ /* 0x040fe20003f04070 */
[----:B------:R-:W-:Y:S01]  /*6000*/  IMAD.MOV R14, RZ, RZ, -R0 ;  /* 0x000000ffff0e7224 */ /* 0x000fe200078e0a00 */
[----:B------:R-:W-:Y:S01]  /*6010*/  ISETP.GT.U32.AND P1, PT, R11, R226, PT ;  /* 0x000000e20b00720c */ /* 0x000fe20003f24070 */
[----:B------:R-:W-:Y:S01]  /*6020*/  IMAD.HI.U32 R0, R10, R228, RZ ;  /* 0x000000e40a007227 */ /* 0x000fe200078e00ff */
[----:B------:R-:W-:-:S02]  /*6030*/  LOP3.LUT R15, R12, 0x98, RZ, 0xfc, !PT ;  /* 0x000000980c0f7812 */ /* 0x000fc400078efcff */
[----:B------:R-:W-:Y:S01]  /*6040*/  IABS R232, R6 ;  /* 0x0000000600e87213 */ /* 0x000fe20000000000 */
[----:B------:R-:W-:Y:S01]  /*6050*/  IMAD.MOV R0, RZ, RZ, -R0 ;  /* 0x000000ffff007224 */ /* 0x000fe200078e0a00 */
[----:B------:R-:W-:Y:S01]  /*6060*/  IABS R230, R15 ;  /* 0x0000000f00e67213 */ /* 0x000fe20000000000 */
[C---:B------:R-:W-:Y:S01]  /*6070*/  IMAD R224, R11.reuse, R14, R224 ;  /* 0x0000000e0be07224 */ /* 0x040fe200078e02e0 */
[----:B------:R-:W-:Y:S01]  /*6080*/  LOP3.LUT R14, R12, 0x90, RZ, 0xfc, !PT ;  /* 0x000000900c0e7812 */ /* 0x000fe200078efcff */
[----:B------:R-:W-:Y:S02]  /*6090*/  IMAD R228, R11, R0, R228 ;  /* 0x000000000be47224 */ /* 0x000fe400078e02e4 */
[----:B------:R-:W-:Y:S01]  /*60a0*/  IMAD.HI.U32 R0, R10, R230, RZ ;  /* 0x000000e60a007227 */ /* 0x000fe200078e00ff */
[----:B------:R-:W-:-:S03]  /*60b0*/  IABS R234, R14 ;  /* 0x0000000e00ea7213 */ /* 0x000fc60000000000 */
[--C-:B------:R-:W-:Y:S01]  /*60c0*/  @!P0 IMAD.IADD R222, R222, 0x1, -R11.reuse ;  /* 0x00000001dede8824 */ /* 0x100fe200078e0a0b */
[----:B------:R-:W-:Y:S01]  /*60d0*/  ISETP.GE.AND P0, PT, R17, RZ, PT ;  /* 0x000000ff1100720c */ /* 0x000fe20003f06270 */
[----:B------:R-:W-:Y:S01]  /*60e0*/  @!P1 IMAD.IADD R226, R226, 0x1, -R11 ;  /* 0x00000001e2e29824 */ /* 0x000fe200078e0a0b */
[----:B------:R-:W-:Y:S01]  /*60f0*/  IABS R17, R18 ;  /* 0x0000001200117213 */ /* 0x000fe20000000000 */
[----:B------:R-:W-:Y:S02]  /*6100*/  IMAD.MOV R0, RZ, RZ, -R0 ;  /* 0x000000ffff007224 */ /* 0x000fe400078e0a00 */
[----:B------:R-:W-:Y:S01]  /*6110*/  @!P2 IMAD.MOV R220, RZ, RZ, -R220 ;  /* 0x000000ffffdca224 */ /* 0x000fe200078e0adc */
[C---:B------:R-:W-:Y:S01]  /*6120*/  ISETP.GT.U32.AND P2, PT, R11.reuse, R228, PT ;  /* 0x000000e40b00720c */ /* 0x040fe20003f44070 */
[----:B------:R-:W-:Y:S01]  /*6130*/  @!P3 IMAD.MOV R222, RZ, RZ, -R222 ;  /* 0x000000ffffdeb224 */ /* 0x000fe200078e0ade */
[C---:B------:R-:W-:Y:S01]  /*6140*/  ISETP.GT.U32.AND P3, PT, R11.reuse, R226, PT ;  /* 0x000000e20b00720c */ /* 0x040fe20003f64070 */
[----:B------:R-:W-:-:S02]  /*6150*/  IMAD R230, R11, R0, R230 ;  /* 0x000000000be67224 */ /* 0x000fc400078e02e6 */
[----:B------:R-:W-:-:S04]  /*6160*/  IMAD.HI.U32 R0, R10, R232, RZ ;  /* 0x000000e80a007227 */ /* 0x000fc800078e00ff */
[----:B------:R-:W-:Y:S02]  /*6170*/  IMAD.MOV R0, RZ, RZ, -R0 ;  /* 0x000000ffff007224 */ /* 0x000fe400078e0a00 */
[----:B------:R-:W-:Y:S01]  /*6180*/  @!P5 IMAD.MOV R216, RZ, RZ, -R216 ;  /* 0x000000ffffd8d224 */ /* 0x000fe200078e0ad8 */
[C---:B------:R-:W-:Y:S01]  /*6190*/  ISETP.GT.U32.AND P5, PT, R11.reuse, R224, PT ;  /* 0x000000e00b00720c */ /* 0x040fe20003fa4070 */
[C---:B------:R-:W-:Y:S02]  /*61a0*/  IMAD R232, R11.reuse, R0, R232 ;  /* 0x000000000be87224 */ /* 0x040fe400078e02e8 */
[--C-:B------:R-:W-:Y:S02]  /*61b0*/  @!P2 IMAD.IADD R228, R228, 0x1, -R11.reuse ;  /* 0x00000001e4e4a824 */ /* 0x100fe400078e0a0b */
[----:B------:R-:W-:Y:S01]  /*61c0*/  @!P3 IMAD.IADD R226, R226, 0x1, -R11 ;  /* 0x00000001e2e2b824 */ /* 0x000fe200078e0a0b */
[C---:B------:R-:W-:Y:S01]  /*61d0*/  ISETP.GT.U32.AND P3, PT, R11.reuse, R232, PT ;  /* 0x000000e80b00720c */ /* 0x040fe20003f64070 */
[----:B------:R-:W-:Y:S01]  /*61e0*/  IMAD.HI.U32 R0, R10, R234, RZ ;  /* 0x000000ea0a007227 */ /* 0x000fe200078e00ff */
[----:B------:R-:W-:-:S03]  /*61f0*/  ISETP.GT.U32.AND P2, PT, R11, R228, PT ;  /* 0x000000e40b00720c */ /* 0x000fc60003f44070 */
[----:B------:R-:W-:Y:S01]  /*6200*/  @!P4 IMAD.MOV R218, RZ, RZ, -R218 ;  /* 0x000000ffffdac224 */ /* 0x000fe200078e0ada */
[----:B------:R-:W-:Y:S01]  /*6210*/  ISETP.GE.AND P4, PT, R16, RZ, PT ;  /* 0x000000ff1000720c */ /* 0x000fe20003f86270 */
[--C-:B------:R-:W-:Y:S01]  /*6220*/  @!P5 IMAD.IADD R224, R224, 0x1, -R11.reuse ;  /* 0x00000001e0e0d824 */ /* 0x100fe200078e0a0b */
[----:B------:R-:W-:Y:S01]  /*6230*/  ISETP.GE.AND P5, PT, R15, RZ, PT ;  /* 0x000000ff0f00720c */ /* 0x000fe20003fa6270 */
[----:B------:R-:W-:Y:S01]  /*6240*/  @!P0 IMAD.MOV R226, RZ, RZ, -R226 ;  /* 0x000000ffffe28224 */ /* 0x000fe200078e0ae2 */
[----:B------:R-:W-:Y:S02]  /*6250*/  LOP3.LUT R15, R12, 0x8c, RZ, 0xfc, !PT ;  /* 0x0000008c0c0f7812 */ /* 0x000fe400078efcff */
[C---:B------:R-:W-:Y:S01]  /*6260*/  ISETP.GT.U32.AND P1, PT, R11.reuse, R224, PT ;  /* 0x000000e00b00720c */ /* 0x040fe20003f24070 */
[--C-:B------:R-:W-:Y:S01]  /*6270*/  @!P3 IMAD.IADD R232, R232, 0x1, -R11.reuse ;  /* 0x00000001e8e8b824 */ /* 0x100fe200078e0a0b */
[----:B------:R-:W-:Y:S01]  /*6280*/  IABS R236, R15 ;  /* 0x0000000f00ec7213 */ /* 0x000fe20000000000 */
[----:B------:R-:W-:Y:S01]  /*6290*/  @!P2 IMAD.IADD R228, R228, 0x1, -R11 ;  /* 0x00000001e4e4a824 */ /* 0x000fe200078e0a0b */
[----:B------:R-:W-:Y:S01]  /*62a0*/  ISETP.GE.AND P2, PT, R6, RZ, PT ;  /* 0x000000ff0600720c */ /* 0x000fe20003f46270 */
[----:B------:R-:W-:Y:S01]  /*62b0*/  IMAD.MOV R6, RZ, RZ, -R0 ;  /* 0x000000ffff067224 */ /* 0x000fe200078e0a00 */
[----:B------:R-:W-:Y:S01]  /*62c0*/  ISETP.GT.U32.AND P3, PT, R11, R232, PT ;  /* 0x000000e80b00720c */ /* 0x000fe20003f64070 */
[----:B------:R-:W-:Y:S01]  /*62d0*/  IMAD.HI.U32 R0, R10, R236, RZ ;  /* 0x000000ec0a007227 */ /* 0x000fe200078e00ff */
[----:B------:R-:W-:-:S03]  /*62e0*/  LOP3.LUT R16, R12, 0x88, RZ, 0xfc, !PT ;  /* 0x000000880c107812 */ /* 0x000fc600078efcff */
[----:B------:R-:W-:Y:S01]  /*62f0*/  IMAD.MOV R0, RZ, RZ, -R0 ;  /* 0x000000ffff007224 */ /* 0x000fe200078e0a00 */
[----:B------:R-:W-:Y:S01]  /*6300*/  IABS R238, R16 ;  /* 0x0000001000ee7213 */ /* 0x000fe20000000000 */
[--C-:B------:R-:W-:Y:S01]  /*6310*/  @!P1 IMAD.IADD R224, R224, 0x1, -R11.reuse ;  /* 0x00000001e0e09824 */ /* 0x100fe200078e0a0b */
[C---:B------:R-:W-:Y:S01]  /*6320*/  ISETP.GT.U32.AND P1, PT, R11.reuse, R230, PT ;  /* 0x000000e60b00720c */ /* 0x040fe20003f24070 */
[C---:B------:R-:W-:Y:S02]  /*6330*/  IMAD R236, R11.reuse, R0, R236 ;  /* 0x000000000bec7224 */ /* 0x040fe400078e02ec */
[C---:B------:R-:W-:Y:S02]  /*6340*/  IMAD R234, R11.reuse, R6, R234 ;  /* 0x000000060bea7224 */ /* 0x040fe400078e02ea */
[----:B------:R-:W-:Y:S01]  /*6350*/  @!P3 IMAD.IADD R232, R232, 0x1, -R11 ;  /* 0x00000001e8e8b824 */ /* 0x000fe200078e0a0b */
[C---:B------:R-:W-:Y:S01]  /*6360*/  ISETP.GT.U32.AND P3, PT, R11.reuse, R236, PT ;  /* 0x000000ec0b00720c */ /* 0x040fe20003f64070 */
[----:B------:R-:W-:Y:S01]  /*6370*/  @!P4 IMAD.MOV R224, RZ, RZ, -R224 ;  /* 0x000000ffffe0c224 */ /* 0x000fe200078e0ae0 */
[----:B------:R-:W-:Y:S01]  /*6380*/  ISETP.GE.AND P4, PT, R14, RZ, PT ;  /* 0x000000ff0e00720c */ /* 0x000fe20003f86270 */
[----:B------:R-:W-:Y:S01]  /*6390*/  IMAD.HI.U32 R6, R10, R238, RZ ;  /* 0x000000ee0a067227 */ /* 0x000fe200078e00ff */
[----:B------:R-:W-:-:S02]  /*63a0*/  ISETP.GT.U32.AND P0, PT, R11, R234, PT ;  /* 0x000000ea0b00720c */ /* 0x000fc40003f04070 */
[----:B------:R-:W-:Y:S01]  /*63b0*/  LOP3.LUT R14, R12, 0x84, RZ, 0xfc, !PT ;  /* 0x000000840c0e7812 */ /* 0x000fe200078efcff */
[--C-:B------:R-:W-:Y:S02]  /*63c0*/  @!P1 IMAD.IADD R230, R230, 0x1, -R11.reuse ;  /* 0x00000001e6e69824 */ /* 0x100fe400078e0a0b */
[----:B------:R-:W-:Y:S01]  /*63d0*/  IMAD.MOV R6, RZ, RZ, -R6 ;  /* 0x000000ffff067224 */ /* 0x000fe200078e0a06 */
[----:B------:R-:W-:Y:S01]  /*63e0*/  IABS R240, R14 ;  /* 0x0000000e00f07213 */ /* 0x000fe20000000000 */
[----:B------:R-:W-:Y:S01]  /*63f0*/  @!P6 IMAD.MOV R228, RZ, RZ, -R228 ;  /* 0x000000ffffe4e224 */ /* 0x000fe200078e0ae4 */
[----:B------:R-:W-:Y:S01]  /*6400*/  ISETP.GT.U32.AND P1, PT, R11, R230, PT ;  /* 0x000000e60b00720c */ /* 0x000fe20003f24070 */
[----:B------:R-:W-:Y:S01]  /*6410*/  @!P3 IMAD.IADD R236, R236, 0x1, -R11 ;  /* 0x00000001ececb824 */ /* 0x000fe200078e0a0b */
[----:B------:R-:W-:Y:S01]  /*6420*/  ISETP.GE.AND P6, PT, R15, RZ, PT ;  /* 0x000000ff0f00720c */ /* 0x000fe20003fc6270 */
[----:B------:R-:W-:Y:S01]  /*6430*/  IMAD.HI.U32 R0, R10, R240, RZ ;  /* 0x000000f00a007227 */ /* 0x000fe200078e00ff */
[----:B------:R-:W-:-:S02]  /*6440*/  LOP3.LUT R15, R12, 0x80, RZ, 0xfc, !PT ;  /* 0x000000800c0f7812 */ /* 0x000fc400078efcff */
[C---:B------:R-:W-:Y:S01]  /*6450*/  ISETP.GT.U32.AND P3, PT, R11.reuse, R236, PT ;  /* 0x000000ec0b00720c */ /* 0x040fe20003f64070 */
[----:B------:R-:W-:Y:S01]  /*6460*/  IMAD R238, R11, R6, R238 ;  /* 0x000000060bee7224 */ /* 0x000fe200078e02ee */
[----:B------:R-:W-:Y:S01]  /*6470*/  IABS R242, R15 ;  /* 0x0000000f00f27213 */ /* 0x000fe20000000000 */
[----:B------:R-:W-:Y:S02]  /*6480*/  VIADD R6, R13, 0x7c ;  /* 0x0000007c0d067836 */ /* 0x000fe40000000000 */
[--C-:B------:R-:W-:Y:S02]  /*6490*/  @!P0 IMAD.IADD R234, R234, 0x1, -R11.reuse ;  /* 0x00000001eaea8824 */ /* 0x100fe400078e0a0b */
[----:B------:R-:W-:Y:S01]  /*64a0*/  IMAD.MOV R0, RZ, RZ, -R0 ;  /* 0x000000ffff007224 */ /* 0x000fe200078e0a00 */
[----:B------:R-:W-:Y:S01]  /*64b0*/  IABS R244, R6 ;  /* 0x0000000600f47213 */ /* 0x000fe20000000000 */
[--C-:B------:R-:W-:Y:S01]  /*64c0*/  @!P1 IMAD.IADD R230, R230, 0x1, -R11.reuse ;  /* 0x00000001e6e69824 */ /* 0x100fe200078e0a0b */
[C---:B------:R-:W-:Y:S01]  /*64d0*/  ISETP.GT.U32.AND P0, PT, R11.reuse, R234, PT ;  /* 0x000000ea0b00720c */ /* 0x040fe20003f04070 */
[C---:B------:R-:W-:Y:S01]  /*64e0*/  IMAD R240, R11.reuse, R0, R240 ;  /* 0x000000000bf07224 */ /* 0x040fe200078e02f0 */
[----:B------:R-:W-:Y:S01]  /*64f0*/  ISETP.GE.AND P1, PT, R16, RZ, PT ;  /* 0x000000ff1000720c */ /* 0x000fe20003f26270 */
[----:B------:R-:W-:Y:S01]  /*6500*/  @!P5 IMAD.MOV R230, RZ, RZ, -R230 ;  /* 0x000000ffffe6d224 */ /* 0x000fe200078e0ae6 */
[----:B------:R-:W-:Y:S01]  /*6510*/  ISETP.GE.AND P5, PT, R6, RZ, PT ;  /* 0x000000ff0600720c */ /* 0x000fe20003fa6270 */
[----:B------:R-:W-:Y:S01]  /*6520*/  @!P3 IMAD.IADD R236, R236, 0x1, -R11 ;  /* 0x00000001ececb824 */ /* 0x000fe200078e0a0b */
[----:B------:R-:W-:Y:S01]  /*6530*/  ISETP.GT.U32.AND P3, PT, R11, R240, PT ;  /* 0x000000f00b00720c */ /* 0x000fe20003f64070 */
[----:B------:R-:W-:Y:S01]  /*6540*/  IMAD.HI.U32 R6, R10, R242, RZ ;  /* 0x000000f20a067227 */ /* 0x000fe200078e00ff */
[----:B------:R-:W-:-:S03]  /*6550*/  LOP3.LUT R16, R12, 0x78, RZ, 0xfc, !PT ;  /* 0x000000780c107812 */ /* 0x000fc600078efcff */
[----:B------:R-:W-:Y:S01]  /*6560*/  IMAD.HI.U32 R0, R10, R244, RZ ;  /* 0x000000f40a007227 */ /* 0x000fe200078e00ff */
[----:B------:R-:W-:-:S03]  /*6570*/  IABS R246, R16 ;  /* 0x0000001000f67213 */ /* 0x000fc60000000000 */
[----:B------:R-:W-:Y:S02]  /*6580*/  IMAD.MOV R6, RZ, RZ, -R6 ;  /* 0x000000ffff067224 */ /* 0x000fe400078e0a06 */
[----:B------:R-:W-:Y:S02]  /*6590*/  IMAD.MOV R0, RZ, RZ, -R0 ;  /* 0x000000ffff007224 */ /* 0x000fe400078e0a00 */
[----:B------:R-:W-:Y:S01]  /*65a0*/  @!P2 IMAD.MOV R232, RZ, RZ, -R232 ;  /* 0x000000ffffe8a224 */ /* 0x000fe200078e0ae8 */
[C---:B------:R-:W-:Y:S01]  /*65b0*/  ISETP.GT.U32.AND P2, PT, R11.reuse, R238, PT ;  /* 0x000000ee0b00720c */ /* 0x040fe20003f44070 */
[----:B------:R-:W-:Y:S01]  /*65c0*/  @!P0 IMAD.IADD R234, R234, 0x1, -R11 ;  /* 0x00000001eaea8824 */ /* 0x000fe200078e0a0b */
[----:B------:R-:W-:Y:S01]  /*65d0*/  ISETP.GE.AND P0, PT, R14, RZ, PT ;  /* 0x000000ff0e00720c */ /* 0x000fe20003f06270 */
[C---:B------:R-:W-:Y:S01]  /*65e0*/  IMAD R242, R11.reuse, R6, R242 ;  /* 0x000000060bf27224 */ /* 0x040fe200078e02f2 */
[----:B------:R-:W-:Y:S01]  /*65f0*/  LOP3.LUT R14, R12, 0x74, RZ, 0xfc, !PT ;  /* 0x000000740c0e7812 */ /* 0x000fe200078efcff */
[----:B------:R-:W-:-:S02]  /*6600*/  IMAD R244, R11, R0, R244 ;  /* 0x000000000bf47224 */ /* 0x000fc400078e02f4 */
[----:B------:R-:W-:Y:S01]  /*6610*/  @!P4 IMAD.MOV R234, RZ, RZ, -R234 ;  /* 0x000000ffffeac224 */ /* 0x000fe200078e0aea */
[C---:B------:R-:W-:Y:S01]  /*6620*/  ISETP.GT.U32.AND P4, PT, R11.reuse, R242, PT ;  /* 0x000000f20b00720c */ /* 0x040fe20003f84070 */
[--C-:B------:R-:W-:Y:S01]  /*6630*/  @!P3 IMAD.IADD R240, R240, 0x1, -R11.reuse ;  /* 0x00000001f0f0b824 */ /* 0x100fe200078e0a0b */
[----:B------:R-:W-:Y:S01]  /*6640*/  ISETP.GT.U32.AND P3, PT, R11, R244, PT ;  /* 0x000000f40b00720c */ /* 0x000fe20003f64070 */
[----:B------:R-:W-:Y:S01]  /*6650*/  @!P6 IMAD.MOV R236, RZ, RZ, -R236 ;  /* 0x000000ffffece224 */ /* 0x000fe200078e0aec */
[----:B------:R-:W-:Y:S01]  /*6660*/  ISETP.GE.AND P6, PT, R15, RZ, PT ;  /* 0x000000ff0f00720c */ /* 0x000fe20003fc6270 */
[----:B------:R-:W-:Y:S01]  /*6670*/  @!P2 IMAD.IADD R238, R238, 0x1, -R11 ;  /* 0x00000001eeeea824 */ /* 0x000fe200078e0a0b */
[----:B------:R-:W-:Y:S01]  /*6680*/  IABS R15, R14 ;  /* 0x0000000e000f7213 */ /* 0x000fe20000000000 */
[----:B------:R-:W-:-:S03]  /*6690*/  IMAD.HI.U32 R6, R10, R246, RZ ;  /* 0x000000f60a067227 */ /* 0x000fc600078e00ff */
[C---:B------:R-:W-:Y:S01]  /*66a0*/  ISETP.GT.U32.AND P2, PT, R11.reuse, R238, PT ;  /* 0x000000ee0b00720c */ /* 0x040fe20003f44070 */
[----:B------:R-:W-:Y:S02]  /*66b0*/  IMAD.MOV R6, RZ, RZ, -R6 ;  /* 0x000000ffff067224 */ /* 0x000fe400078e0a06 */
[--C-:B------:R-:W-:Y:S01]  /*66c0*/  @!P4 IMAD.IADD R242, R242, 0x1, -R11.reuse ;  /* 0x00000001f2f2c824 */ /* 0x100fe200078e0a0b */
[----:B------:R-:W-:Y:S01]  /*66d0*/  ISETP.GT.U32.AND P4, PT, R11, R240, PT ;  /* 0x000000f00b00720c */ /* 0x000fe20003f84070 */
[----:B------:R-:W-:Y:S02]  /*66e0*/  @!P3 IMAD.IADD R244, R244, 0x1, -R11 ;  /* 0x00000001f4f4b824 */ /* 0x000fe400078e0a0b */
[----:B------:R-:W-:-:S03]  /*66f0*/  IMAD.HI.U32 R0, R10, R15, RZ ;  /* 0x0000000f0a007227 */ /* 0x000fc600078e00ff */
[C---:B------:R-:W-:Y:S01]  /*6700*/  ISETP.GT.U32.AND P3, PT, R11.reuse, R244, PT ;  /* 0x000000f40b00720c */ /* 0x040fe20003f64070 */
[C---:B------:R-:W-:Y:S02]  /*6710*/  IMAD R246, R11.reuse, R6, R246 ;  /* 0x000000060bf67224 */ /* 0x040fe400078e02f6 */
[----:B------:R-:W-:Y:S02]  /*6720*/  IMAD.MOV R0, RZ, RZ, -R0 ;  /* 0x000000ffff007224 */ /* 0x000fe400078e0a00 */
[--C-:B------:R-:W-:Y:S01]  /*6730*/  @!P2 IMAD.IADD R238, R238, 0x1, -R11.reuse ;  /* 0x00000001eeeea824 */ /* 0x100fe200078e0a0b */
[----:B------:R-:W-:Y:S01]  /*6740*/  ISETP.GE.AND P2, PT, R16, RZ, PT ;  /* 0x000000ff1000720c */ /* 0x000fe20003f46270 */
[----:B------:R-:W-:Y:S01]  /*6750*/  @!P4 IMAD.IADD R240, R240, 0x1, -R11 ;  /* 0x00000001f0f0c824 */ /* 0x000fe200078e0a0b */
[C---:B------:R-:W-:Y:S01]  /*6760*/  ISETP.GT.U32.AND P4, PT, R11.reuse, R246, PT ;  /* 0x000000f60b00720c */ /* 0x040fe20003f84070 */
        /* <DEDUP_REMOVED lines=9> */
[----:B------:R-:W-:Y:S01]  /*6800*/  @!P4 IMAD.IADD R246, R246, 0x1, -R11 ;  /* 0x00000001f6f6c824 */ /* 0x000fe200078e0a0b */
[----:B------:R-:W-:Y:S01]  /*6810*/  ISETP.GE.AND P4, PT, R16, RZ, PT ;  /* 0x000000ff1000720c */ /* 0x000fe20003f86270 */
[----:B------:R-:W-:Y:S01]  /*6820*/  IMAD R17, R11, R6, R17 ;  /* 0x000000060b117224 */ /* 0x000fe200078e0211 */
[----:B------:R-:W-:Y:S01]  /*6830*/  LOP3.LUT R16, R12, 0x64, RZ, 0xfc, !PT ;  /* 0x000000640c107812 */ /* 0x000fe200078efcff */
[--C-:B------:R-:W-:Y:S01]  /*6840*/  @!P1 IMAD.IADD R242, R242, 0x1, -R11.reuse ;  /* 0x00000001f2f29824 */ /* 0x100fe200078e0a0b */
[----:B------:R-:W-:Y:S01]  /*6850*/  ISETP.GE.AND P1, PT, R14, RZ, PT ;  /* 0x000000ff0e00720c */ /* 0x000fe20003f26270 */
[----:B------:R-:W-:Y:S01]  /*6860*/  @!P3 IMAD.IADD R15, R15, 0x1, -R11 ;  /* 0x000000010f0fb824 */ /* 0x000fe200078e0a0b */
[----:B------:R-:W-:Y:S01]  /*6870*/  ISETP.GT.U32.AND P3, PT, R11, R246, PT ;  /* 0x000000f60b00720c */ /* 0x000fe20003f64070 */
[----:B------:R-:W-:Y:S01]  /*6880*/  IMAD.HI.U32 R14, R10, R37, RZ ;  /* 0x000000250a0e7227 */ /* 0x000fe200078e00ff */
[----:B------:R-:W-:-:S03]  /*6890*/  IABS R35, R16 ;  /* 0x0000001000237213 */ /* 0x000fc60000000000 */
[----:B------:R-:W-:Y:S02]  /*68a0*/  IMAD.MOV R14, RZ, RZ, -R14 ;  /* 0x000000ffff0e7224 */ /* 0x000fe400078e0a0e */
[----:B------:R-:W-:-:S04]  /*68b0*/  IMAD.HI.U32 R0, R10, R39, RZ ;  /* 0x000000270a007227 */ /* 0x000fc800078e00ff */
[C---:B------:R-:W-:Y:S01]  /*68c0*/  IMAD R37, R11.reuse, R14, R37 ;  /* 0x0000000e0b257224 */ /* 0x040fe200078e0225 */
[----:B------:R-:W-:Y:S01]  /*68d0*/  LOP3.LUT R14, R12, 0x60, RZ, 0xfc, !PT ;  /* 0x000000600c0e7812 */ /* 0x000fe200078efcff */
[----:B------:R-:W-:Y:S02]  /*68e0*/  @!P3 IMAD.IADD R246, R246, 0x1, -R11 ;  /* 0x00000001f6f6b824 */ /* 0x000fe400078e0a0b */
[----:B------:R-:W-:Y:S01]  /*68f0*/  @!P5 IMAD.MOV R244, RZ, RZ, -R244 ;  /* 0x000000fffff4d224 */ /* 0x000fe200078e0af4 */
[C---:B------:R-:W-:Y:S01]  /*6900*/  ISETP.GT.U32.AND P3, PT, R11.reuse, R37, PT ;  /* 0x000000250b00720c */ /* 0x040fe20003f64070 */
[----:B------:R-:W-:Y:S01]  /*6910*/  IMAD.MOV R0, RZ, RZ, -R0 ;  /* 0x000000ffff007224 */ /* 0x000fe200078e0a00 */
[C---:B------:R-:W-:Y:S01]  /*6920*/  ISETP.GT.U32.AND P5, PT, R11.reuse, R17, PT ;  /* 0x000000110b00720c */ /* 0x040fe20003fa4070 */
[----:B------:R-:W-:Y:S01]  /*6930*/  @!P0 IMAD.MOV R240, RZ, RZ, -R240 ;  /* 0x000000fffff08224 */ /* 0x000fe200078e0af0 */
[C---:B------:R-:W-:Y:S01]  /*6940*/  ISETP.GT.U32.AND P0, PT, R11.reuse, R15, PT ;  /* 0x0000000f0b00720c */ /* 0x040fe20003f04070 */
[----:B------:R-:W-:Y:S01]  /*6950*/  IMAD R39, R11, R0, R39 ;  /* 0x000000000b277224 */ /* 0x000fe200078e0227 */
[----:B------:R-:W-:Y:S01]  /*6960*/  IABS R33, R14 ;  /* 0x0000000e00217213 */ /* 0x000fe20000000000 */
[----:B------:R-:W-:-:S04]  /*6970*/  IMAD.HI.U32 R0, R10, R35, RZ ;  /* 0x000000230a007227 */ /* 0x000fc800078e00ff */
[----:B------:R-:W-:Y:S02]  /*6980*/  IMAD.MOV R0, RZ, RZ, -R0 ;  /* 0x000000ffff007224 */ /* 0x000fe400078e0a00 */
[--C-:B------:R-:W-:Y:S02]  /*6990*/  @!P3 IMAD.IADD R37, R37, 0x1, -R11.reuse ;  /* 0x000000012525b824 */ /* 0x100fe400078e0a0b */
[----:B------:R-:W-:Y:S01]  /*69a0*/  @!P6 IMAD.MOV R242, RZ, RZ, -R242 ;  /* 0x000000fffff2e224 */ /* 0x000fe200078e0af2 */
[----:B------:R-:W-:Y:S01]  /*69b0*/  ISETP.GT.U32.AND P6, PT, R11, R39, PT ;  /* 0x000000270b00720c */ /* 0x000fe20003fc4070 */
[----:B------:R-:W-:Y:S02]  /*69c0*/  @!P5 IMAD.IADD R17, R17, 0x1, -R11 ;  /* 0x000000011111d824 */ /* 0x000fe400078e0a0b */
[----:B------:R-:W-:Y:S01]  /*69d0*/  @!P2 IMAD.MOV R246, RZ, RZ, -R246 ;  /* 0x000000fffff6a224 */ /* 0x000fe200078e0af6 */
[----:B------:R-:W-:Y:S01]  /*69e0*/  ISETP.GT.U32.AND P2, PT, R11, R37, PT ;  /* 0x000000250b00720c */ /* 0x000fe20003f44070 */
[----:B------:R-:W-:Y:S01]  /*69f0*/  VIADD R6, R13, 0x5c ;  /* 0x0000005c0d067836 */ /* 0x000fe20000000000 */
[C---:B------:R-:W-:Y:S01]  /*6a00*/  ISETP.GT.U32.AND P3, PT, R11.reuse, R17, PT ;  /* 0x000000110b00720c */ /* 0x040fe20003f64070 */
[----:B------:R-:W-:-:S02]  /*6a10*/  IMAD R35, R11, R0, R35 ;  /* 0x000000000b237224 */ /* 0x000fc400078e0223 */
[----:B------:R-:W-:Y:S01]  /*6a20*/  IMAD.HI.U32 R0, R10, R33, RZ ;  /* 0x000000210a007227 */ /* 0x000fe200078e00ff */
[----:B------:R-:W-:-:S03]  /*6a30*/  IABS R19, R6 ;  /* 0x0000000600137213 */ /* 0x000fc60000000000 */
[--C-:B------:R-:W-:Y:S01]  /*6a40*/  @!P0 IMAD.IADD R15, R15, 0x1, -R11.reuse ;  /* 0x000000010f0f8824 */ /* 0x100fe200078e0a0b */
[----:B------:R-:W-:Y:S01]  /*6a50*/  ISETP.GE.AND P0, PT, R18, RZ, PT ;  /* 0x000000ff1200720c */ /* 0x000fe20003f06270 */
[----:B------:R-:W-:Y:S01]  /*6a60*/  IMAD.MOV R0, RZ, RZ, -R0 ;  /* 0x000000ffff007224 */ /* 0x000fe200078e0a00 */
[----:B------:R-:W-:Y:S01]  /*6a70*/  LOP3.LUT R18, R12, 0x58, RZ, 0xfc, !PT ;  /* 0x000000580c127812 */ /* 0x000fe200078efcff */
[----:B------:R-:W-:Y:S01]  /*6a80*/  @!P6 IMAD.IADD R39, R39, 0x1, -R11 ;  /* 0x000000012727e824 */ /* 0x000fe200078e0a0b */
[----:B------:R-:W-:Y:S01]  /*6a90*/  ISETP.GE.AND P6, PT, R6, RZ, PT ;  /* 0x000000ff0600720c */ /* 0x000fe20003fc6270 */
[C---:B------:R-:W-:Y:S01]  /*6aa0*/  IMAD R33, R11.reuse, R0, R33 ;  /* 0x000000000b217224 */ /* 0x040fe200078e0221 */
[----:B------:R-:W-:Y:S01]  /*6ab0*/  IABS R156, R18 ;  /* 0x00000012009c7213 */ /* 0x000fe20000000000 */
[----:B------:R-:W-:Y:S01]  /*6ac0*/  IMAD.HI.U32 R0, R10, R19, RZ ;  /* 0x000000130a007227 */ /* 0x000fe200078e00ff */
[----:B------:R-:W-:-:S03]  /*6ad0*/  ISETP.GT.U32.AND P5, PT, R11, R39, PT ;  /* 0x000000270b00720c */ /* 0x000fc60003fa4070 */
[----:B------:R-:W-:Y:S01]  /*6ae0*/  @!P1 IMAD.MOV R15, RZ, RZ, -R15 ;  /* 0x000000ffff0f9224 */ /* 0x000fe200078e0a0f */
[----:B------:R-:W-:Y:S01]  /*6af0*/  ISETP.GT.U32.AND P1, PT, R11, R35, PT ;  /* 0x000000230b00720c */ /* 0x000fe20003f24070 */
[----:B------:R-:W-:Y:S01]  /*6b00*/  @!P2 IMAD.IADD R37, R37, 0x1, -R11 ;  /* 0x000000012525a824 */ /* 0x000fe200078e0a0b */
[----:B------:R-:W-:Y:S01]  /*6b10*/  ISETP.GE.AND P2, PT, R16, RZ, PT ;  /* 0x000000ff1000720c */ /* 0x000fe20003f46270 */
[----:B------:R-:W-:Y:S01]  /*6b20*/  IMAD.MOV R6, RZ, RZ, -R0 ;  /* 0x000000ffff067224 */ /* 0x000fe200078e0a00 */
[----:B------:R-:W-:Y:S01]  /*6b30*/  LOP3.LUT R16, R12, 0x54, RZ, 0xfc, !PT ;  /* 0x000000540c107812 */ /* 0x000fe200078efcff */
[----:B------:R-:W-:-:S03]  /*6b40*/  IMAD.HI.U32 R0, R10, R156, RZ ;  /* 0x0000009c0a007227 */ /* 0x000fc600078e00ff */
[----:B------:R-:W-:Y:S01]  /*6b50*/  IABS R30, R16 ;  /* 0x00000010001e7213 */ /* 0x000fe20000000000 */
[----:B------:R-:W-:Y:S01]  /*6b60*/  @!P3 IMAD.IADD R17, R17, 0x1, -R11 ;  /* 0x000000011111b824 */ /* 0x000fe200078e0a0b */
[C---:B------:R-:W-:Y:S01]  /*6b70*/  ISETP.GT.U32.AND P3, PT, R11.reuse, R33, PT ;  /* 0x000000210b00720c */ /* 0x040fe20003f64070 */
[C---:B------:R-:W-:Y:S01]  /*6b80*/  IMAD R19, R11.reuse, R6, R19 ;  /* 0x000000060b137224 */ /* 0x040fe200078e0213 */
[----:B------:R-:W-:Y:S01]  /*6b90*/  LOP3.LUT R6, R12, 0x50, RZ, 0xfc, !PT ;  /* 0x000000500c067812 */ /* 0x000fe200078efcff */
[----:B------:R-:W-:Y:S02]  /*6ba0*/  IMAD.MOV R0, RZ, RZ, -R0 ;  /* 0x000000ffff007224 */ /* 0x000fe400078e0a00 */
[----:B------:R-:W-:Y:S01]  /*6bb0*/  @!P0 IMAD.MOV R17, RZ, RZ, -R17 ;  /* 0x000000ffff118224 */ /* 0x000fe200078e0a11 */
[C---:B------:R-:W-:Y:S01]  /*6bc0*/  ISETP.GT.U32.AND P0, PT, R11.reuse, R19, PT ;  /* 0x000000130b00720c */ /* 0x040fe20003f04070 */
[----:B------:R-:W-:Y:S01]  /*6bd0*/  IMAD R156, R11, R0, R156 ;  /* 0x000000000b9c7224 */ /* 0x000fe200078e029c */
[----:B------:R-:W-:Y:S01]  /*6be0*/  IABS R28, R6 ;  /* 0x00000006001c7213 */ /* 0x000fe20000000000 */
[----:B------:R-:W-:-:S04]  /*6bf0*/  IMAD.HI.U32 R0, R10, R30, RZ ;  /* 0x0000001e0a007227 */ /* 0x000fc800078e00ff */
[--C-:B------:R-:W-:Y:S01]  /*6c00*/  @!P1 IMAD.IADD R35, R35, 0x1, -R11.reuse ;  /* 0x0000000123239824 */ /* 0x100fe200078e0a0b */
[----:B------:R-:W-:Y:S01]  /*6c10*/  ISETP.GE.AND P1, PT, R14, RZ, PT ;  /* 0x000000ff0e00720c */ /* 0x000fe20003f26270 */
[----:B------:R-:W-:Y:S01]  /*6c20*/  IMAD.MOV R0, RZ, RZ, -R0 ;  /* 0x000000ffff007224 */ /* 0x000fe200078e0a00 */
[----:B------:R-:W-:Y:S01]  /*6c30*/  LOP3.LUT R14, R12, 0x4c, RZ, 0xfc, !PT ;  /* 0x0000004c0c0e7812 */ /* 0x000fe200078efcff */
[--C-:B------:R-:W-:Y:S01]  /*6c40*/  @!P3 IMAD.IADD R33, R33, 0x1, -R11.reuse ;  /* 0x000000012121b824 */ /* 0x100fe200078e0a0b */
[C---:B------:R-:W-:Y:S01]  /*6c50*/  ISETP.GT.U32.AND P3, PT, R11.reuse, R35, PT ;  /* 0x000000230b00720c */ /* 0x040fe20003f64070 */
[----:B------:R-:W-:Y:S01]  /*6c60*/  IMAD R30, R11, R0, R30 ;  /* 0x000000000b1e7224 */ /* 0x000fe200078e021e */
[----:B------:R-:W-:Y:S01]  /*6c70*/  IABS R26, R14 ;  /* 0x0000000e001a7213 */ /* 0x000fe20000000000 */
[--C-:B------:R-:W-:Y:S01]  /*6c80*/  @!P5 IMAD.IADD R39, R39, 0x1, -R11.reuse ;  /* 0x000000012727d824 */ /* 0x100fe200078e0a0b */
[----:B------:R-:W-:Y:S01]  /*6c90*/  ISETP.GE.AND P5, PT, R20, RZ, PT ;  /* 0x000000ff1400720c */ /* 0x000fe20003fa6270 */
[----:B------:R-:W-:Y:S01]  /*6ca0*/  @!P0 IMAD.IADD R19, R19, 0x1, -R11 ;  /* 0x0000000113138824 */ /* 0x000fe200078e0a0b */
[C---:B------:R-:W-:Y:S01]  /*6cb0*/  ISETP.GT.U32.AND P0, PT, R11.reuse, R30, PT ;  /* 0x0000001e0b00720c */ /* 0x040fe20003f04070 */
[----:B------:R-:W-:Y:S01]  /*6cc0*/  @!P4 IMAD.MOV R39, RZ, RZ, -R39 ;  /* 0x000000ffff27c224 */ /* 0x000fe200078e0a27 */
[----:B------:R-:W-:Y:S01]  /*6cd0*/  ISETP.GT.U32.AND P4, PT, R11, R33, PT ;  /* 0x000000210b00720c */ /* 0x000fe20003f84070 */
[----:B------:R-:W-:-:S04]  /*6ce0*/  IMAD.HI.U32 R0, R10, R28, RZ ;  /* 0x0000001c0a007227 */ /* 0x000fc800078e00ff */
[----:B------:R-:W-:Y:S01]  /*6cf0*/  @!P3 IMAD.IADD R35, R35, 0x1, -R11 ;  /* 0x000000012323b824 */ /* 0x000fe200078e0a0b */
[----:B------:R-:W-:Y:S01]  /*6d00*/  ISETP.GT.U32.AND P3, PT, R11, R156, PT ;  /* 0x0000009c0b00720c */ /* 0x000fe20003f64070 */
[----:B------:R-:W-:Y:S02]  /*6d10*/  IMAD.MOV R0, RZ, RZ, -R0 ;  /* 0x000000ffff007224 */ /* 0x000fe400078e0a00 */
[----:B------:R-:W-:Y:S02]  /*6d20*/  @!P2 IMAD.MOV R35, RZ, RZ, -R35 ;  /* 0x000000ffff23a224 */ /* 0x000fe400078e0a23 */
[--C-:B------:R-:W-:Y:S02]  /*6d30*/  @!P0 IMAD.IADD R30, R30, 0x1, -R11.reuse ;  /* 0x000000011e1e8824 */ /* 0x100fe400078e0a0b */
[----:B------:R-:W-:Y:S01]  /*6d40*/  @!P4 IMAD.IADD R33, R33, 0x1, -R11 ;  /* 0x000000012121c824 */ /* 0x000fe200078e0a0b */
[----:B------:R-:W-:Y:S01]  /*6d50*/  ISETP.GE.AND P4, PT, R16, RZ, PT ;  /* 0x000000ff1000720c */ /* 0x000fe20003f86270 */
[C---:B------:R-:W-:Y:S01]  /*6d60*/  IMAD R28, R11.reuse, R0, R28 ;  /* 0x000000000b1c7224 */ /* 0x040fe200078e021c */
[----:B------:R-:W-:Y:S01]  /*6d70*/  ISETP.GT.U32.AND P0, PT, R11, R30, PT ;  /* 0x0000001e0b00720c */ /* 0x000fe20003f04070 */
[----:B------:R-:W-:Y:S01]  /*6d80*/  IMAD.HI.U32 R0, R10, R26, RZ ;  /* 0x0000001a0a007227 */ /* 0x000fe200078e00ff */
[----:B------:R-:W-:-:S03]  /*6d90*/  LOP3.LUT R16, R12, 0x48, RZ, 0xfc, !PT ;  /* 0x000000480c107812 */ /* 0x000fc600078efcff */
[----:B------:R-:W-:Y:S01]  /*6da0*/  @!P3 IMAD.IADD R156, R156, 0x1, -R11 ;  /* 0x000000019c9cb824 */ /* 0x000fe200078e0a0b */
[C---:B------:R-:W-:Y:S01]  /*6db0*/  ISETP.GT.U32.AND P3, PT, R11.reuse, R19, PT ;  /* 0x000000130b00720c */ /* 0x040fe20003f64070 */
[----:B------:R-:W-:Y:S01]  /*6dc0*/  @!P1 IMAD.MOV R33, RZ, RZ, -R33 ;  /* 0x000000ffff219224 */ /* 0x000fe200078e0a21 */
[----:B------:R-:W-:Y:S01]  /*6dd0*/  ISETP.GE.AND P1, PT, R6, RZ, PT ;  /* 0x000000ff0600720c */ /* 0x000fe20003f26270 */
[----:B------:R-:W-:Y:S01]  /*6de0*/  IMAD.MOV R6, RZ, RZ, -R0 ;  /* 0x000000ffff067224 */ /* 0x000fe200078e0a00 */
[C---:B------:R-:W-:Y:S01]  /*6df0*/  ISETP.GT.U32.AND P2, PT, R11.reuse, R156, PT ;  /* 0x0000009c0b00720c */ /* 0x040fe20003f44070 */
[----:B------:R-:W-:Y:S01]  /*6e00*/  @!P5 IMAD.MOV R37, RZ, RZ, -R37 ;  /* 0x000000ffff25d224 */ /* 0x000fe200078e0a25 */
[----:B------:R-:W-:Y:S01]  /*6e10*/  IABS R24, R16 ;  /* 0x0000001000187213 */ /* 0x000fe20000000000 */
[C---:B------:R-:W-:Y:S01]  /*6e20*/  IMAD R26, R11.reuse, R6, R26 ;  /* 0x000000060b1a7224 */ /* 0x040fe200078e021a */
[----:B------:R-:W-:Y:S01]  /*6e30*/  ISETP.GE.AND P5, PT, R18, RZ, PT ;  /* 0x000000ff1200720c */ /* 0x000fe20003fa6270 */
[----:B------:R-:W-:Y:S01]  /*6e40*/  @!P0 IMAD.IADD R30, R30, 0x1, -R11 ;  /* 0x000000011e1e8824 */ /* 0x000fe200078e0a0b */
[----:B------:R-:W-:Y:S01]  /*6e50*/  LOP3.LUT R18, R12, 0x44, RZ, 0xfc, !PT ;  /* 0x000000440c127812 */ /* 0x000fe200078efcff */
[----:B------:R-:W-:Y:S01]  /*6e60*/  IMAD.HI.U32 R0, R10, R24, RZ ;  /* 0x000000180a007227 */ /* 0x000fe200078e00ff */
[----:B------:R-:W-:-:S02]  /*6e70*/  ISETP.GT.U32.AND P0, PT, R11, R26, PT ;  /* 0x0000001a0b00720c */ /* 0x000fc40003f04070 */
[----:B------:R-:W-:Y:S01]  /*6e80*/  IABS R22, R18 ;  /* 0x0000001200167213 */ /* 0x000fe20000000000 */
[--C-:B------:R-:W-:Y:S01]  /*6e90*/  @!P3 IMAD.IADD R19, R19, 0x1, -R11.reuse ;  /* 0x000000011313b824 */ /* 0x100fe200078e0a0b */
[C---:B------:R-:W-:Y:S01]  /*6ea0*/  ISETP.GT.U32.AND P3, PT, R11.reuse, R28, PT ;  /* 0x0000001c0b00720c */ /* 0x040fe20003f64070 */
[----:B------:R-:W-:Y:S02]  /*6eb0*/  IMAD.MOV R0, RZ, RZ, -R0 ;  /* 0x000000ffff007224 */ /* 0x000fe400078e0a00 */
[----:B------:R-:W-:Y:S01]  /*6ec0*/  @!P2 IMAD.IADD R156, R156, 0x1, -R11 ;  /* 0x000000019c9ca824 */ /* 0x000fe200078e0a0b */
[----:B------:R-:W-:Y:S01]  /*6ed0*/  ISETP.GE.AND P2, PT, R14, RZ, PT ;  /* 0x000000ff0e00720c */ /* 0x000fe20003f46270 */
[----:B------:R-:W-:Y:S01]  /*6ee0*/  IMAD R24, R11, R0, R24 ;  /* 0x000000000b187224 */ /* 0x000fe200078e0218 */
[----:B------:R-:W-:Y:S01]  /*6ef0*/  LOP3.LUT R14, R12, 0x40, RZ, 0xfc, !PT ;  /* 0x000000400c0e7812 */ /* 0x000fe200078efcff */
[----:B------:R-:W-:-:S03]  /*6f00*/  IMAD.HI.U32 R0, R10, R22, RZ ;  /* 0x000000160a007227 */ /* 0x000fc600078e00ff */
[----:B------:R-:W-:Y:S01]  /*6f10*/  IABS R20, R14 ;  /* 0x0000000e00147213 */ /* 0x000fe20000000000 */
[--C-:B------:R-:W-:Y:S02]  /*6f20*/  @!P0 IMAD.IADD R26, R26, 0x1, -R11.reuse ;  /* 0x000000011a1a8824 */ /* 0x100fe400078e0a0b */
[----:B------:R-:W-:Y:S02]  /*6f30*/  @!P3 IMAD.IADD R28, R28, 0x1, -R11 ;  /* 0x000000011c1cb824 */ /* 0x000fe400078e0a0b */
[----:B------:R-:W-:Y:S01]  /*6f40*/  @!P5 IMAD.MOV R156, RZ, RZ, -R156 ;  /* 0x000000ffff9cd224 */ /* 0x000fe200078e0a9c */
[C---:B------:R-:W-:Y:S01]  /*6f50*/  ISETP.GT.U32.AND P0, PT, R11.reuse, R26, PT ;  /* 0x0000001a0b00720c */ /* 0x040fe20003f04070 */
[----:B------:R-:W-:Y:S01]  /*6f60*/  IMAD.MOV R6, RZ, RZ, -R0 ;  /* 0x000000ffff067224 */ /* 0x000fe200078e0a00 */
[C---:B------:R-:W-:Y:S01]  /*6f70*/  ISETP.GT.U32.AND P3, PT, R11.reuse, R28, PT ;  /* 0x0000001c0b00720c */ /* 0x040fe20003f64070 */
[----:B------:R-:W-:Y:S01]  /*6f80*/  IMAD.HI.U32 R0, R10, R20, RZ ;  /* 0x000000140a007227 */ /* 0x000fe200078e00ff */
[----:B------:R-:W-:-:S03]  /*6f90*/  ISETP.GT.U32.AND P5, PT, R11, R24, PT ;  /* 0x000000180b00720c */ /* 0x000fc60003fa4070 */
[----:B------:R-:W-:Y:S02]  /*6fa0*/  IMAD R22, R11, R6, R22 ;  /* 0x000000060b167224 */ /* 0x000fe400078e0216 */
[----:B------:R-:W-:Y:S02]  /*6fb0*/  VIADD R6, R13, 0x3c ;  /* 0x0000003c0d067836 */ /* 0x000fe40000000000 */
[----:B------:R-:W-:Y:S02]  /*6fc0*/  IMAD.MOV R0, RZ, RZ, -R0 ;  /* 0x000000ffff007224 */ /* 0x000fe400078e0a00 */
[--C-:B------:R-:W-:Y:S01]  /*6fd0*/  @!P0 IMAD.IADD R26, R26, 0x1, -R11.reuse ;  /* 0x000000011a1a8824 */ /* 0x100fe200078e0a0b */
[----:B------:R-:W-:Y:S01]  /*6fe0*/  ISETP.GT.U32.AND P0, PT, R11, R22, PT ;  /* 0x000000160b00720c */ /* 0x000fe20003f04070 */
[--C-:B------:R-:W-:Y:S01]  /*6ff0*/  @!P3 IMAD.IADD R28, R28, 0x1, -R11.reuse ;  /* 0x000000011c1cb824 */ /* 0x100fe200078e0a0b */
[----:B------:R-:W-:Y:S01]  /*7000*/  ISETP.GE.AND P3, PT, R14, RZ, PT ;  /* 0x000000ff0e00720c */ /* 0x000fe20003f66270 */
[----:B------:R-:W-:Y:S01]  /*7010*/  @!P5 IMAD.IADD R24, R24, 0x1, -R11 ;  /* 0x000000011818d824 */ /* 0x000fe200078e0a0b */
[----:B------:R-:W-:Y:S01]  /*7020*/  ISETP.GE.AND P5, PT, R6, RZ, PT ;  /* 0x000000ff0600720c */ /* 0x000fe20003fa6270 */
[----:B------:R-:W-:-:S02]  /*7030*/  @!P1 IMAD.MOV R28, RZ, RZ, -R28 ;  /* 0x000000ffff1c9224 */ /* 0x000fc400078e0a1c */
[----:B------:R-:W-:Y:S01]  /*7040*/  @!P4 IMAD.MOV R30, RZ, RZ, -R30 ;  /* 0x000000ffff1ec224 */ /* 0x000fe200078e0a1e */
[C---:B------:R-:W-:Y:S01]  /*7050*/  ISETP.GT.U32.AND P1, PT, R11.reuse, R24, PT ;  /* 0x000000180b00720c */ /* 0x040fe20003f24070 */
[----:B------:R-:W-:Y:S01]  /*7060*/  IMAD R20, R11, R0, R20 ;  /* 0x000000000b147224 */ /* 0x000fe200078e0214 */
[----:B------:R-:W-:Y:S01]  /*7070*/  ISETP.GE.AND P4, PT, R18, RZ, PT ;  /* 0x000000ff1200720c */ /* 0x000fe20003f86270 */
[----:B------:R-:W-:Y:S01]  /*7080*/  @!P6 IMAD.MOV R19, RZ, RZ, -R19 ;  /* 0x000000ffff13e224 */ /* 0x000fe200078e0a13 */
[----:B------:R-:W-:Y:S01]  /*7090*/  IABS R18, R6 ;  /* 0x0000000600127213 */ /* 0x000fe20000000000 */
[----:B------:R-:W-:Y:S01]  /*70a0*/  @!P0 IMAD.IADD R22, R22, 0x1, -R11 ;  /* 0x0000000116168824 */ /* 0x000fe200078e0a0b */
[----:B------:R-:W-:Y:S01]  /*70b0*/  LOP3.LUT R0, R12, 0x38, RZ, 0xfc, !PT ;  /* 0x000000380c007812 */ /* 0x000fe200078efcff */
[----:B------:R-:W-:Y:S01]  /*70c0*/  @!P2 IMAD.MOV R26, RZ, RZ, -R26 ;  /* 0x000000ffff1aa224 */ /* 0x000fe200078e0a1a */
[----:B------:R-:W-:Y:S01]  /*70d0*/  ISETP.GE.AND P6, PT, R16, RZ, PT ;  /* 0x000000ff1000720c */ /* 0x000fe20003fc6270 */
[----:B------:R-:W-:Y:S01]  /*70e0*/  VIADD R13, R13, 0x1c ;  /* 0x0000001c0d0d7836 */ /* 0x000fe20000000000 */
[----:B------:R-:W-:-:S02]  /*70f0*/  LOP3.LUT R6, R12, 0x34, RZ, 0xfc, !PT ;  /* 0x000000340c067812 */ /* 0x000fc400078efcff */
[----:B------:R-:W-:Y:S01]  /*7100*/  ISETP.GE.AND P2, PT, R0, RZ, PT ;  /* 0x000000ff0000720c */ /* 0x000fe20003f46270 */
[----:B------:R-:W-:Y:S01]  /*7110*/  @!P1 IMAD.IADD R24, R24, 0x1, -R11 ;  /* 0x0000000118189824 */ /* 0x000fe200078e0a0b */
[----:B------:R-:W-:Y:S01]  /*7120*/  IABS R16, R0 ;  /* 0x0000000000107213 */ /* 0x000fe20000000000 */
[----:B------:R-:W-:Y:S01]  /*7130*/  IMAD.HI.U32 R0, R10, R18, RZ ;  /* 0x000000120a007227 */ /* 0x000fe200078e00ff */
[C---:B------:R-:W-:Y:S02]  /*7140*/  ISETP.GT.U32.AND P0, PT, R11.reuse, R22, PT ;  /* 0x000000160b00720c */ /* 0x040fe40003f04070 */
[----:B------:R-:W-:Y:S02]  /*7150*/  ISETP.GE.AND P1, PT, R6, RZ, PT ;  /* 0x000000ff0600720c */ /* 0x000fe40003f26270 */
[----:B------:R-:W-:Y:S01]  /*7160*/  IABS R21, R6 ;  /* 0x0000000600157213 */ /* 0x000fe20000000000 */
[----:B------:R-:W-:Y:S01]  /*7170*/  IMAD.MOV R6, RZ, RZ, -R0 ;  /* 0x000000ffff067224 */ /* 0x000fe200078e0a00 */
[----:B------:R-:W-:Y:S01]  /*7180*/  IABS R144, R13 ;  /* 0x0000000d00907213 */ /* 0x000fe20000000000 */
[----:B------:R-:W-:Y:S01]  /*7190*/  @!P6 IMAD.MOV R24, RZ, RZ, -R24 ;  /* 0x000000ffff18e224 */ /* 0x000fe200078e0a18 */
[C---:B------:R-:W-:Y:S01]  /*71a0*/  ISETP.GT.U32.AND P6, PT, R11.reuse, R20, PT ;  /* 0x000000140b00720c */ /* 0x040fe20003fc4070 */
[----:B------:R-:W-:-:S02]  /*71b0*/  IMAD R18, R11, R6, R18 ;  /* 0x000000060b127224 */ /* 0x000fc400078e0212 */
[----:B------:R-:W-:-:S04]  /*71c0*/  IMAD.HI.U32 R0, R10, R16, RZ ;  /* 0x000000100a007227 */ /* 0x000fc800078e00ff */
[----:B------:R-:W-:Y:S01]  /*71d0*/  @!P0 IMAD.IADD R22, R22, 0x1, -R11 ;  /* 0x0000000116168824 */ /* 0x000fe200078e0a0b */
[----:B------:R-:W-:Y:S01]  /*71e0*/  ISETP.GT.U32.AND P0, PT, R11, R18, PT ;  /* 0x000000120b00720c */ /* 0x000fe20003f04070 */
[----:B------:R-:W-:Y:S02]  /*71f0*/  IMAD.MOV R14, RZ, RZ, -R0 ;  /* 0x000000ffff0e7224 */ /* 0x000fe400078e0a00 */
[----:B------:R-:W-:-:S04]  /*7200*/  IMAD.HI.U32 R0, R10, R21, RZ ;  /* 0x000000150a007227 */ /* 0x000fc800078e00ff */
[--C-:B------:R-:W-:Y:S02]  /*7210*/  @!P6 IMAD.IADD R20, R20, 0x1, -R11.reuse ;  /* 0x000000011414e824 */ /* 0x100fe400078e0a0b */
[----:B------:R-:W-:Y:S02]  /*7220*/  IMAD.MOV R0, RZ, RZ, -R0 ;  /* 0x000000ffff007224 */ /* 0x000fe400078e0a00 */
[C---:B------:R-:W-:Y:S01]  /*7230*/  IMAD R16, R11.reuse, R14, R16 ;  /* 0x0000000e0b107224 */ /* 0x040fe200078e0210 */
[C---:B------:R-:W-:Y:S01]  /*7240*/  ISETP.GT.U32.AND P6, PT, R11.reuse, R20, PT ;  /* 0x000000140b00720c */ /* 0x040fe20003fc4070 */
[----:B------:R-:W-:Y:S02]  /*7250*/  @!P0 IMAD.IADD R18, R18, 0x1, -R11 ;  /* 0x0000000112128824 */ /* 0x000fe400078e0a0b */
[C---:B------:R-:W-:Y:S02]  /*7260*/  IMAD R14, R11.reuse, R0, R21 ;  /* 0x000000000b0e7224 */ /* 0x040fe400078e0215 */
[----:B------:R-:W-:Y:S01]  /*7270*/  IMAD.HI.U32 R6, R10, R23, RZ ;  /* 0x000000170a067227 */ /* 0x000fe200078e00ff */
[----:B------:R-:W-:-:S03]  /*7280*/  ISETP.GT.U32.AND P0, PT, R11, R18, PT ;  /* 0x000000120b00720c */ /* 0x000fc60003f04070 */
[----:B------:R-:W-:Y:S02]  /*7290*/  IMAD.MOV R34, RZ, RZ, -R6 ;  /* 0x000000ffff227224 */ /* 0x000fe400078e0a06 */
[----:B------:R-:W-:-:S04]  /*72a0*/  IMAD.HI.U32 R6, R10, R25, RZ ;  /* 0x000000190a067227 */ /* 0x000fc800078e00ff */
[--C-:B------:R-:W-:Y:S01]  /*72b0*/  @!P6 IMAD.IADD R20, R20, 0x1, -R11.reuse ;  /* 0x000000011414e824 */ /* 0x100fe200078e0a0b */
[C---:B------:R-:W-:Y:S01]  /*72c0*/  ISETP.GT.U32.AND P6, PT, R11.reuse, R16, PT ;  /* 0x000000100b00720c */ /* 0x040fe20003fc4070 */
[----:B------:R-:W-:Y:S02]  /*72d0*/  IMAD.MOV R6, RZ, RZ, -R6 ;  /* 0x000000ffff067224 */ /* 0x000fe400078e0a06 */
[----:B------:R-:W-:Y:S01]  /*72e0*/  @!P0 IMAD.IADD R18, R18, 0x1, -R11 ;  /* 0x0000000112128824 */ /* 0x000fe200078e0a0b */
[C---:B------:R-:W-:Y:S01]  /*72f0*/  ISETP.GT.U32.AND P0, PT, R11.reuse, R14, PT ;  /* 0x0000000e0b00720c */ /* 0x040fe20003f04070 */
[C---:B------:R-:W-:Y:S01]  /*7300*/  IMAD R0, R11.reuse, R34, R23 ;  /* 0x000000220b007224 */ /* 0x040fe200078e0217 */
[C---:B------:R-:W-:Y:S01]  /*7310*/  LOP3.LUT R23, R12.reuse, 0x24, RZ, 0xfc, !PT ;  /* 0x000000240c177812 */ /* 0x040fe200078efcff */
[----:B------:R-:W-:Y:S01]  /*7320*/  IMAD R34, R11, R6, R25 ;  /* 0x000000060b227224 */ /* 0x000fe200078e0219 */
[----:B------:R-:W-:Y:S01]  /*7330*/  LOP3.LUT R25, R12, 0x20, RZ, 0xfc, !PT ;  /* 0x000000200c197812 */ /* 0x000fe200078efcff */
[----:B------:R-:W-:Y:S01]  /*7340*/  IMAD.HI.U32 R6, R10, R154, RZ ;  /* 0x0000009a0a067227 */ /* 0x000fe200078e00ff */
[----:B------:R-:W-:-:S02]  /*7350*/  IABS R152, R23 ;  /* 0x0000001700987213 */ /* 0x000fc40000000000 */
[----:B------:R-:W-:Y:S01]  /*7360*/  IABS R148, R25 ;  /* 0x0000001900947213 */ /* 0x000fe20000000000 */
[--C-:B------:R-:W-:Y:S02]  /*7370*/  @!P6 IMAD.IADD R16, R16, 0x1, -R11.reuse ;  /* 0x000000011010e824 */ /* 0x100fe400078e0a0b */
[----:B------:R-:W-:Y:S02]  /*7380*/  IMAD.MOV R6, RZ, RZ, -R6 ;  /* 0x000000ffff067224 */ /* 0x000fe400078e0a06 */
[----:B------:R-:W-:Y:S01]  /*7390*/  @!P0 IMAD.IADD R14, R14, 0x1, -R11 ;  /* 0x000000010e0e8824 */ /* 0x000fe200078e0a0b */
[C---:B------:R-:W-:Y:S01]  /*73a0*/  ISETP.GT.U32.AND P6, PT, R11.reuse, R16, PT ;  /* 0x000000100b00720c */ /* 0x040fe20003fc4070 */
[C---:B------:R-:W-:Y:S02]  /*73b0*/  IMAD R154, R11.reuse, R6, R154 ;  /* 0x000000060b9a7224 */ /* 0x040fe400078e029a */
[----:B------:R-:W-:Y:S01]  /*73c0*/  IMAD.HI.U32 R6, R10, R152, RZ ;  /* 0x000000980a067227 */ /* 0x000fe200078e00ff */
[----:B------:R-:W-:-:S03]  /*73d0*/  ISETP.GT.U32.AND P0, PT, R11, R14, PT ;  /* 0x0000000e0b00720c */ /* 0x000fc60003f04070 */
[----:B------:R-:W-:Y:S02]  /*73e0*/  IMAD.MOV R6, RZ, RZ, -R6 ;  /* 0x000000ffff067224 */ /* 0x000fe400078e0a06 */
[----:B------:R-:W-:-:S04]  /*73f0*/  IMAD.HI.U32 R21, R10, R144, RZ ;  /* 0x000000900a157227 */ /* 0x000fc800078e00ff */
[--C-:B------:R-:W-:Y:S01]  /*7400*/  @!P6 IMAD.IADD R16, R16, 0x1, -R11.reuse ;  /* 0x000000011010e824 */ /* 0x100fe200078e0a0b */
[C---:B------:R-:W-:Y:S01]  /*7410*/  ISETP.GT.U32.AND P6, PT, R11.reuse, R0, PT ;  /* 0x000000000b00720c */ /* 0x040fe20003fc4070 */
[C---:B------:R-:W-:Y:S02]  /*7420*/  IMAD R152, R11.reuse, R6, R152 ;  /* 0x000000060b987224 */ /* 0x040fe400078e0298 */
[----:B------:R-:W-:Y:S01]  /*7430*/  @!P0 IMAD.IADD R14, R14, 0x1, -R11 ;  /* 0x000000010e0e8824 */ /* 0x000fe200078e0a0b */
[----:B------:R-:W-:Y:S01]  /*7440*/  ISETP.GT.U32.AND P0, PT, R11, R34, PT ;  /* 0x000000220b00720c */ /* 0x000fe20003f04070 */
[----:B------:R-:W-:Y:S01]  /*7450*/  @!P4 IMAD.MOV R22, RZ, RZ, -R22 ;  /* 0x000000ffff16c224 */ /* 0x000fe200078e0a16 */
[----:B------:R-:W-:Y:S01]  /*7460*/  ISETP.GE.AND P4, PT, R13, RZ, PT ;  /* 0x000000ff0d00720c */ /* 0x000fe20003f86270 */
[----:B------:R-:W-:Y:S02]  /*7470*/  IMAD.MOV R21, RZ, RZ, -R21 ;  /* 0x000000ffff157224 */ /* 0x000fe400078e0a15 */
[----:B------:R-:W-:-:S04]  /*7480*/  IMAD.HI.U32 R13, R10, R148, RZ ;  /* 0x000000940a0d7227 */ /* 0x000fc800078e00ff */
[--C-:B------:R-:W-:Y:S01]  /*7490*/  @!P6 IMAD.IADD R0, R0, 0x1, -R11.reuse ;  /* 0x000000010000e824 */ /* 0x100fe200078e0a0b */
[C---:B------:R-:W-:Y:S01]  /*74a0*/  ISETP.GT.U32.AND P6, PT, R11.reuse, R154, PT ;  /* 0x0000009a0b00720c */ /* 0x040fe20003fc4070 */
[C---:B------:R-:W-:Y:S01]  /*74b0*/  IMAD R144, R11.reuse, R21, R144 ;  /* 0x000000150b907224 */ /* 0x040fe200078e0290 */
[----:B------:R-:W-:Y:S01]  /*74c0*/  LOP3.LUT R21, R12, 0x4, RZ, 0xfc, !PT ;  /* 0x000000040c157812 */ /* 0x000fe200078efcff */
[----:B------:R-:W-:Y:S01]  /*74d0*/  @!P0 IMAD.IADD R34, R34, 0x1, -R11 ;  /* 0x0000000122228824 */ /* 0x000fe200078e0a0b */
[----:B------:R-:W-:Y:S01]  /*74e0*/  ISETP.GT.U32.AND P0, PT, R11, R152, PT ;  /* 0x000000980b00720c */ /* 0x000fe20003f04070 */
[----:B------:R-:W-:Y:S02]  /*74f0*/  IMAD.MOV R13, RZ, RZ, -R13 ;  /* 0x000000ffff0d7224 */ /* 0x000fe400078e0a0d */
[----:B------:R-:W-:-:S04]  /*7500*/  IMAD.HI.U32 R6, R10, R140, RZ ;  /* 0x0000008c0a067227 */ /* 0x000fc800078e00ff */
[C---:B------:R-:W-:Y:S02]  /*7510*/  IMAD R148, R11.reuse, R13, R148 ;  /* 0x0000000d0b947224 */ /* 0x040fe400078e0294 */
[--C-:B------:R-:W-:Y:S02]  /*7520*/  @!P6 IMAD.IADD R154, R154, 0x1, -R11.reuse ;  /* 0x000000019a9ae824 */ /* 0x100fe400078e0a0b */
[----:B------:R-:W-:Y:S01]  /*7530*/  IMAD.MOV R6, RZ, RZ, -R6 ;  /* 0x000000ffff067224 */ /* 0x000fe200078e0a06 */
[C---:B------:R-:W-:Y:S01]  /*7540*/  ISETP.GT.U32.AND P6, PT, R11.reuse, R148, PT ;  /* 0x000000940b00720c */ /* 0x040fe20003fc4070 */
[----:B------:R-:W-:Y:S01]  /*7550*/  @!P0 IMAD.IADD R152, R152, 0x1, -R11 ;  /* 0x0000000198988824 */ /* 0x000fe200078e0a0b */
[C---:B------:R-:W-:Y:S01]  /*7560*/  ISETP.GT.U32.AND P0, PT, R11.reuse, R144, PT ;  /* 0x000000900b00720c */ /* 0x040fe20003f04070 */
[----:B------:R-:W-:Y:S02]  /*7570*/  IMAD R140, R11, R6, R140 ;  /* 0x000000060b8c7224 */ /* 0x000fe400078e028c */
[----:B------:R-:W-:-:S04]  /*7580*/  IMAD.HI.U32 R6, R10, R150, RZ ;  /* 0x000000960a067227 */ /* 0x000fc800078e00ff */
[----:B------:R-:W-:Y:S01]  /*7590*/  @!P5 IMAD.MOV R18, RZ, RZ, -R18 ;  /* 0x000000ffff12d224 */ /* 0x000fe200078e0a12 */
[----:B------:R-:W-:Y:S01]  /*75a0*/  ISETP.GT.U32.AND P5, PT, R11, R34, PT ;  /* 0x000000220b00720c */ /* 0x000fe20003fa4070 */
[----:B------:R-:W-:Y:S02]  /*75b0*/  IMAD.MOV R6, RZ, RZ, -R6 ;  /* 0x000000ffff067224 */ /* 0x000fe400078e0a06 */
[----:B------:R-:W-:-:S04]  /*75c0*/  IMAD.HI.U32 R13, R10, R142, RZ ;  /* 0x0000008e0a0d7227 */ /* 0x000fc800078e00ff */
[--C-:B------:R-:W-:Y:S01]  /*75d0*/  @!P0 IMAD.IADD R144, R144, 0x1, -R11.reuse ;  /* 0x0000000190908824 */ /* 0x100fe200078e0a0b */
[C---:B------:R-:W-:Y:S01]  /*75e0*/  ISETP.GT.U32.AND P0, PT, R11.reuse, R152, PT ;  /* 0x000000980b00720c */ /* 0x040fe20003f04070 */
[----:B------:R-:W-:Y:S01]  /*75f0*/  @!P3 IMAD.MOV R20, RZ, RZ, -R20 ;  /* 0x000000ffff14b224 */ /* 0x000fe200078e0a14 */
[C---:B------:R-:W-:Y:S01]  /*7600*/  ISETP.GT.U32.AND P3, PT, R11.reuse, R0, PT ;  /* 0x000000000b00720c */ /* 0x040fe20003f64070 */
[----:B------:R-:W-:Y:S01]  /*7610*/  @!P2 IMAD.MOV R16, RZ, RZ, -R16 ;  /* 0x000000ffff10a224 */ /* 0x000fe200078e0a10 */
[C---:B------:R-:W-:Y:S01]  /*7620*/  ISETP.GT.U32.AND P2, PT, R11.reuse, R144, PT ;  /* 0x000000900b00720c */ /* 0x040fe20003f44070 */
[C---:B------:R-:W-:Y:S02]  /*7630*/  IMAD R150, R11.reuse, R6, R150 ;  /* 0x000000060b967224 */ /* 0x040fe400078e0296 */
[----:B------:R-:W-:Y:S01]  /*7640*/  @!P6 IMAD.IADD R148, R148, 0x1, -R11 ;  /* 0x000000019494e824 */ /* 0x000fe200078e0a0b */
[----:B------:R-:W-:Y:S01]  /*7650*/  ISETP.GT.U32.AND P6, PT, R11, R154, PT ;  /* 0x0000009a0b00720c */ /* 0x000fe20003fc4070 */
[----:B------:R-:W-:-:S02]  /*7660*/  IMAD.MOV R13, RZ, RZ, -R13 ;  /* 0x000000ffff0d7224 */ /* 0x000fc400078e0a0d */
[----:B------:R-:W-:-:S04]  /*7670*/  IMAD.HI.U32 R6, R10, R36, RZ ;  /* 0x000000240a067227 */ /* 0x000fc800078e00ff */
[----:B------:R-:W-:-:S04]  /*7680*/  IMAD.HI.U32 R12, R10, R146, RZ ;  /* 0x000000920a0c7227 */ /* 0x000fc800078e00ff */
[C---:B------:R-:W-:Y:S01]  /*7690*/  IMAD R142, R11.reuse, R13, R142 ;  /* 0x0000000d0b8e7224 */ /* 0x040fe200078e028e */
[----:B------:R-:W-:Y:S01]  /*76a0*/  IABS R13, R21 ;  /* 0x00000015000d7213 */ /* 0x000fe20000000000 */
[----:B------:R-:W-:Y:S02]  /*76b0*/  IMAD.MOV R6, RZ, RZ, -R6 ;  /* 0x000000ffff067224 */ /* 0x000fe400078e0a06 */
[----:B------:R-:W-:Y:S02]  /*76c0*/  IMAD.MOV R12, RZ, RZ, -R12 ;  /* 0x000000ffff0c7224 */ /* 0x000fe400078e0a0c */
[C---:B------:R-:W-:Y:S02]  /*76d0*/  IMAD R36, R11.reuse, R6, R36 ;  /* 0x000000060b247224 */ /* 0x040fe400078e0224 */
[----:B------:R-:W-:Y:S01]  /*76e0*/  @!P5 IMAD.IADD R34, R34, 0x1, -R11 ;  /* 0x000000012222d824 */ /* 0x000fe200078e0a0b */
[C---:B------:R-:W-:Y:S01]  /*76f0*/  ISETP.GT.U32.AND P5, PT, R11.reuse, R150, PT ;  /* 0x000000960b00720c */ /* 0x040fe20003fa4070 */
[----:B------:R-:W-:-:S02]  /*7700*/  IMAD R146, R11, R12, R146 ;  /* 0x0000000c0b927224 */ /* 0x000fc400078e0292 */
[----:B------:R-:W-:-:S04]  /*7710*/  IMAD.HI.U32 R10, R10, R13, RZ ;  /* 0x0000000d0a0a7227 */ /* 0x000fc800078e00ff */
[----:B------:R-:W-:Y:S01]  /*7720*/  @!P1 IMAD.MOV R14, RZ, RZ, -R14 ;  /* 0x000000ffff0e9224 */ /* 0x000fe200078e0a0e */
[C---:B------:R-:W-:Y:S01]  /*7730*/  ISETP.GT.U32.AND P1, PT, R11.reuse, R148, PT ;  /* 0x000000940b00720c */ /* 0x040fe20003f24070 */
[--C-:B------:R-:W-:Y:S01]  /*7740*/  @!P3 IMAD.IADD R0, R0, 0x1, -R11.reuse ;  /* 0x000000010000b824 */ /* 0x100fe200078e0a0b */
[C---:B------:R-:W-:Y:S01]  /*7750*/  ISETP.GT.U32.AND P3, PT, R11.reuse, R140, PT ;  /* 0x0000008c0b00720c */ /* 0x040fe20003f64070 */
[--C-:B------:R-:W-:Y:S01]  /*7760*/  @!P0 IMAD.IADD R152, R152, 0x1, -R11.reuse ;  /* 0x0000000198988824 */ /* 0x100fe200078e0a0b */
[C---:B------:R-:W-:Y:S01]  /*7770*/  ISETP.GT.U32.AND P0, PT, R11.reuse, R142, PT ;  /* 0x0000008e0b00720c */ /* 0x040fe20003f04070 */
[--C-:B------:R-:W-:Y:S01]  /*7780*/  @!P2 IMAD.IADD R144, R144, 0x1, -R11.reuse ;  /* 0x000000019090a824 */ /* 0x100fe200078e0a0b */
[C---:B------:R-:W-:Y:S01]  /*7790*/  ISETP.GT.U32.AND P2, PT, R11.reuse, R36, PT ;  /* 0x000000240b00720c */ /* 0x040fe20003f44070 */
[----:B------:R-:W-:Y:S01]  /*77a0*/  @!P6 IMAD.IADD R154, R154, 0x1, -R11 ;  /* 0x000000019a9ae824 */ /* 0x000fe200078e0a0b */
[----:B------:R-:W-:Y:S01]  /*77b0*/  ISETP.GT.U32.AND P6, PT, R11, R146, PT ;  /* 0x000000920b00720c */ /* 0x000fe20003fc4070 */
[----:B------:R-:W-:-:S02]  /*77c0*/  IMAD.MOV R10, RZ, RZ, -R10 ;  /* 0x000000ffff0a7224 */ /* 0x000fc400078e0a0a */
[----:B------:R-:W-:Y:S02]  /*77d0*/  @!P5 IMAD.IADD R150, R150, 0x1, -R11 ;  /* 0x000000019696d824 */ /* 0x000fe400078e0a0b */
[C---:B------:R-:W-:Y:S01]  /*77e0*/  IMAD R13, R11.reuse, R10, R13 ;  /* 0x0000000a0b0d7224 */ /* 0x040fe200078e020d */
[C---:B------:R-:W-:Y:S01]  /*77f0*/  LOP3.LUT R10, R2.reuse, 0x40, RZ, 0xc0, !PT ;  /* 0x00000040020a7812 */ /* 0x040fe200078ec0ff */
[----:B------:R-:W-:Y:S02]  /*7800*/  IMAD.SHL.U32 R6, R2, 0x2, RZ ;  /* 0x0000000202067824 */ /* 0x000fe400078e00ff */
[--C-:B------:R-:W-:Y:S01]  /*7810*/  @!P1 IMAD.IADD R148, R148, 0x1, -R11.reuse ;  /* 0x0000000194949824 */ /* 0x100fe200078e0a0b */
[----:B------:R-:W-:Y:S01]  /*7820*/  ISETP.GT.U32.AND P5, PT, R11, R13, PT ;  /* 0x0000000d0b00720c */ /* 0x000fe20003fa4070 */
[--C-:B------:R-:W-:Y:S01]  /*7830*/  @!P3 IMAD.IADD R140, R140, 0x1, -R11.reuse ;  /* 0x000000018c8cb824 */ /* 0x100fe200078e0a0b */
[----:B------:R-:W-:Y:S01]  /*7840*/  ISETP.GE.AND P1, PT, R27, RZ, PT ;  /* 0x000000ff1b00720c */ /* 0x000fe20003f26270 */
[--C-:B------:R-:W-:Y:S01]  /*7850*/  @!P0 IMAD.IADD R142, R142, 0x1, -R11.reuse ;  /* 0x000000018e8e8824 */ /* 0x100fe200078e0a0b */
[----:B------:R-:W-:Y:S01]  /*7860*/  ISETP.GE.AND P3, PT, R29, RZ, PT ;  /* 0x000000ff1d00720c */ /* 0x000fe20003f66270 */
[--C-:B------:R-:W-:Y:S01]  /*7870*/  @!P2 IMAD.IADD R36, R36, 0x1, -R11.reuse ;  /* 0x000000012424a824 */ /* 0x100fe200078e0a0b */
[----:B------:R-:W-:Y:S01]  /*7880*/  ISETP.GE.AND P0, PT, R23, RZ, PT ;  /* 0x000000ff1700720c */ /* 0x000fe20003f06270 */
[--C-:B------:R-:W-:Y:S01]  /*7890*/  @!P6 IMAD.IADD R146, R146, 0x1, -R11.reuse ;  /* 0x000000019292e824 */ /* 0x100fe200078e0a0b */
[----:B------:R-:W-:Y:S01]  /*78a0*/  ISETP.GE.AND P2, PT, R25, RZ, PT ;  /* 0x000000ff1900720c */ /* 0x000fe20003f46270 */
[----:B------:R-:W-:Y:S01]  /*78b0*/  IMAD.MOV.U32 R12, RZ, RZ, R0 ;  /* 0x000000ffff0c7224 */ /* 0x000fe200078e0000 */
[----:B------:R-:W-:Y:S01]  /*78c0*/  ISETP.GE.AND P6, PT, R31, RZ, PT ;  /* 0x000000ff1f00720c */ /* 0x000fe20003fc6270 */
[----:B------:R-:W-:Y:S01]  /*78d0*/  @!P4 IMAD.MOV R144, RZ, RZ, -R144 ;  /* 0x000000ffff90c224 */ /* 0x000fe200078e0a90 */
[----:B------:R-:W-:Y:S01]  /*78e0*/  LOP3.LUT R23, R6, 0x7e, RZ, 0xc0, !PT ;  /* 0x0000007e06177812 */ /* 0x000fe200078ec0ff */
[----:B------:R-:W-:Y:S01]  /*78f0*/  @!P5 IMAD.IADD R13, R13, 0x1, -R11 ;  /* 0x000000010d0dd824 */ /* 0x000fe200078e0a0b */
[C---:B------:R-:W-:Y:S01]  /*7900*/  ISETP.GT.U32.AND P5, PT, R11.reuse, R146, PT ;  /* 0x000000920b00720c */ /* 0x040fe20003fa4070 */
[----:B------:R-:W-:Y:S01]  /*7910*/  @!P1 IMAD.MOV R12, RZ, RZ, -R12 ;  /* 0x000000ffff0c9224 */ /* 0x000fe200078e0a0c */
[----:B------:R-:W-:Y:S01]  /*7920*/  ISETP.GT.U32.AND P1, PT, R11, R140, PT ;  /* 0x0000008c0b00720c */ /* 0x000fe20003f24070 */
[----:B------:R-:W-:Y:S01]  /*7930*/  IMAD R6, R10, 0x40, R23 ;  /* 0x000000400a067824 */ /* 0x000fe200078e0217 */
[----:B------:R-:W-:Y:S01]  /*7940*/  ISETP.GE.AND P4, PT, R41, RZ, PT ;  /* 0x000000ff2900720c */ /* 0x000fe20003f86270 */
[----:B------:R-:W-:Y:S01]  /*7950*/  IMAD.MOV.U32 R10, RZ, RZ, R34 ;  /* 0x000000ffff0a7224 */ /* 0x000fe200078e0022 */
[----:B------:R-:W-:Y:S01]  /*7960*/  LOP3.LUT R29, RZ, R7, RZ, 0x33, !PT ;  /* 0x00000007ff1d7212 */ /* 0x000fe200078e33ff */
[----:B------:R-:W-:Y:S01]  /*7970*/  @!P0 IMAD.MOV R152, RZ, RZ, -R152 ;  /* 0x000000ffff988224 */ /* 0x000fe200078e0a98 */
[C---:B------:R-:W-:Y:S01]  /*7980*/  ISETP.GT.U32.AND P0, PT, R11.reuse, R142, PT ;  /* 0x0000008e0b00720c */ /* 0x040fe20003f04070 */
[----:B------:R-:W-:Y:S01]  /*7990*/  @!P3 IMAD.MOV R10, RZ, RZ, -R10 ;  /* 0x000000ffff0ab224 */ /* 0x000fe200078e0a0a */
[C---:B------:R-:W-:Y:S01]  /*79a0*/  ISETP.GT.U32.AND P3, PT, R11.reuse, R150, PT ;  /* 0x000000960b00720c */ /* 0x040fe20003f64070 */
[----:B------:R-:W-:Y:S01]  /*79b0*/  @!P2 IMAD.MOV R148, RZ, RZ, -R148 ;  /* 0x000000ffff94a224 */ /* 0x000fe200078e0a94 */
[C---:B------:R-:W-:Y:S01]  /*79c0*/  ISETP.GT.U32.AND P2, PT, R11.reuse, R13, PT ;  /* 0x0000000d0b00720c */ /* 0x040fe20003f44070 */
[----:B------:R-:W-:Y:S01]  /*79d0*/  @!P6 IMAD.MOV R154, RZ, RZ, -R154 ;  /* 0x000000ffff9ae224 */ /* 0x000fe200078e0a9a */
[----:B------:R-:W-:Y:S01]  /*79e0*/  ISETP.GT.U32.AND P6, PT, R11, R36, PT ;  /* 0x000000240b00720c */ /* 0x000fe20003fc4070 */
[--C-:B------:R-:W-:Y:S01]  /*79f0*/  @!P1 IMAD.IADD R140, R140, 0x1, -R11.reuse ;  /* 0x000000018c8c9824 */ /* 0x100fe200078e0a0b */
[----:B------:R-:W-:Y:S01]  /*7a00*/  ISETP.GE.AND P1, PT, R43, RZ, PT ;  /* 0x000000ff2b00720c */ /* 0x000fe20003f26270 */
[--C-:B------:R-:W-:Y:S01]  /*7a10*/  @!P5 IMAD.IADD R146, R146, 0x1, -R11.reuse ;  /* 0x000000019292d824 */ /* 0x100fe200078e0a0b */
[----:B------:R-:W-:Y:S01]  /*7a20*/  ISETP.GE.AND P5, PT, R47, RZ, PT ;  /* 0x000000ff2f00720c */ /* 0x000fe20003fa6270 */
[----:B------:R-:W-:Y:S01]  /*7a30*/  IMAD R2, R51, UR8, RZ ;  /* 0x0000000833027c24 */ /* 0x000fe2000f8e02ff */
[----:B------:R-:W-:Y:S01]  /*7a40*/  LOP3.LUT R0, R23, 0x90, R76, 0x78, !PT ;  /* 0x0000009017007812 */ /* 0x000fe200078e784c */
[--C-:B------:R-:W-:Y:S01]  /*7a50*/  @!P0 IMAD.IADD R142, R142, 0x1, -R11.reuse ;  /* 0x000000018e8e8824 */ /* 0x100fe200078e0a0b */
[----:B------:R-:W-:Y:S01]  /*7a60*/  ISETP.GE.AND P0, PT, R49, RZ, PT ;  /* 0x000000ff3100720c */ /* 0x000fe20003f06270 */
[--C-:B------:R-:W-:Y:S01]  /*7a70*/  @!P3 IMAD.IADD R150, R150, 0x1, -R11.reuse ;  /* 0x000000019696b824 */ /* 0x100fe200078e0a0b */
[----:B------:R-:W-:Y:S01]  /*7a80*/  ISETP.GE.AND P3, PT, R45, RZ, PT ;  /* 0x000000ff2d00720c */ /* 0x000fe20003f66270 */
[--C-:B------:R-:W-:Y:S01]  /*7a90*/  @!P2 IMAD.IADD R13, R13, 0x1, -R11.reuse ;  /* 0x000000010d0da824 */ /* 0x100fe200078e0a0b */
[----:B------:R-:W-:Y:S01]  /*7aa0*/  ISETP.NE.AND P2, PT, R7, RZ, PT ;  /* 0x000000ff0700720c */ /* 0x000fe20003f45270 */
[----:B------:R-:W-:Y:S01]  /*7ab0*/  @!P6 IMAD.IADD R36, R36, 0x1, -R11 ;  /* 0x000000012424e824 */ /* 0x000fe200078e0a0b */
[----:B------:R-:W-:Y:S01]  /*7ac0*/  ISETP.GE.AND P6, PT, R21, RZ, PT ;  /* 0x000000ff1500720c */ /* 0x000fe20003fc6270 */
[----:B------:R-:W-:Y:S01]  /*7ad0*/  @!P4 IMAD.MOV R140, RZ, RZ, -R140 ;  /* 0x000000ffff8cc224 */ /* 0x000fe200078e0a8c */
[C---:B------:R-:W-:Y:S01]  /*7ae0*/  SEL R138, R29.reuse, R138, !P2 ;  /* 0x0000008a1d8a7207 */ /* 0x040fe20005000000 */
[----:B------:R-:W-:Y:S01]  /*7af0*/  IMAD.MOV.U32 R34, RZ, RZ, R13 ;  /* 0x000000ffff227224 */ /* 0x000fe200078e000d */
[C---:B------:R-:W-:Y:S01]  /*7b00*/  SEL R41, R29.reuse, R246, !P2 ;  /* 0x000000f61d297207 */ /* 0x040fe20005000000 */
[----:B------:R-:W-:Y:S01]  /*7b10*/  IMAD R246, R8, UR5, RZ ;  /* 0x0000000508f67c24 */ /* 0x000fe2000f8e02ff */
[----:B------:R-:W-:Y:S01]  /*7b20*/  ULDC UR5, c[0x0][0x240] ;  /* 0x0000900000057ab9 */ /* 0x000fe20000000800 */
[C---:B------:R-:W-:Y:S01]  /*7b30*/  SEL R252, R29.reuse, R252, !P2 ;  /* 0x000000fc1dfc7207 */ /* 0x040fe20005000000 */
[----:B------:R-:W-:Y:S01]  /*7b40*/  IMAD R138, R138, UR5, RZ ;  /* 0x000000058a8a7c24 */ /* 0x000fe2000f8e02ff */
[----:B------:R-:W-:Y:S01]  /*7b50*/  LEA R7, P4, R2, UR6, 0x1 ;  /* 0x0000000602077c11 */ /* 0x000fe2000f8808ff */
[----:B------:R-:W-:Y:S01]  /*7b60*/  @!P1 IMAD.MOV R150, RZ, RZ, -R150 ;  /* 0x000000ffff969224 */ /* 0x000fe200078e0a96 */
[C---:B------:R-:W-:Y:S01]  /*7b70*/  SEL R137, R29.reuse, R32, !P2 ;  /* 0x000000201d897207 */ /* 0x040fe20005000000 */
[----:B------:R-:W-:Y:S01]  /*7b80*/  @!P3 IMAD.MOV R146, RZ, RZ, -R146 ;  /* 0x000000ffff92b224 */ /* 0x000fe200078e0a92 */
[C---:B------:R-:W-:Y:S01]  /*7b90*/  SEL R136, R29.reuse, R136, !P2 ;  /* 0x000000881d887207 */ /* 0x040fe20005000000 */
[----:B------:R-:W-:Y:S01]  /*7ba0*/  @!P5 IMAD.MOV R142, RZ, RZ, -R142 ;  /* 0x000000ffff8ed224 */ /* 0x000fe200078e0a8e */
[C---:B------:R-:W-:Y:S01]  /*7bb0*/  SEL R248, R29.reuse, R248, !P2 ;  /* 0x000000f81df87207 */ /* 0x040fe20005000000 */
[----:B------:R-:W-:Y:S01]  /*7bc0*/  @!P0 IMAD.MOV R36, RZ, RZ, -R36 ;  /* 0x000000ffff248224 */ /* 0x000fe200078e0a24 */
[----:B------:R-:W-:Y:S01]  /*7bd0*/  LEA R247, P1, R246, UR10, 0x1 ;  /* 0x0000000af6f77c11 */ /* 0x000fe2000f8208ff */
[----:B------:R-:W-:Y:S01]  /*7be0*/  @!P6 IMAD.MOV R34, RZ, RZ, -R34 ;  /* 0x000000ffff22e224 */ /* 0x000fe200078e0a22 */
[----:B------:R-:W-:Y:S01]  /*7bf0*/  LEA R139, P5, R138, R7, 0x1 ;  /* 0x000000078a8b7211 */ /* 0x000fe200078a08ff */
[----:B------:R-:W-:Y:S01]  /*7c00*/  IMAD R252, R252, UR5, RZ ;  /* 0x00000005fcfc7c24 */ /* 0x000fe2000f8e02ff */
[----:B------:R-:W-:Y:S01]  /*7c10*/  SEL R135, R29, R38, !P2 ;  /* 0x000000261d877207 */ /* 0x000fe20005000000 */
[----:B------:R-:W-:Y:S01]  /*7c20*/  IMAD R137, R137, UR5, RZ ;  /* 0x0000000589897c24 */ /* 0x000fe2000f8e02ff */
[C---:B------:R-:W-:Y:S01]  /*7c30*/  SEL R133, R29.reuse, R40, !P2 ;  /* 0x000000281d857207 */ /* 0x040fe20005000000 */
[----:B------:R-:W-:Y:S01]  /*7c40*/  IMAD R136, R136, UR5, RZ ;  /* 0x0000000588887c24 */ /* 0x000fe2000f8e02ff */
[C---:B------:R-:W-:Y:S01]  /*7c50*/  SEL R131, R29.reuse, R42, !P2 ;  /* 0x0000002a1d837207 */ /* 0x040fe20005000000 */
[----:B------:R-:W-:Y:S01]  /*7c60*/  IMAD R248, R248, UR5, RZ ;  /* 0x00000005f8f87c24 */ /* 0x000fe2000f8e02ff */
[C---:B------:R-:W-:Y:S01]  /*7c70*/  SEL R129, R29.reuse, R44, !P2 ;  /* 0x0000002c1d817207 */ /* 0x040fe20005000000 */
[----:B------:R1:W-:Y:S01]  /*7c80*/  STL [R1+0x13d8], R139 ;  /* 0x0013d88b01007387 */ /* 0x0003e20000100800 */
[----:B------:R-:W-:Y:S01]  /*7c90*/  SEL R127, R29, R46, !P2 ;  /* 0x0000002e1d7f7207 */ /* 0x000fe20005000000 */
[----:B------:R-:W-:Y:S01]  /*7ca0*/  IMAD R135, R135, UR5, RZ ;  /* 0x0000000587877c24 */ /* 0x000fe2000f8e02ff */
        /* <DEDUP_REMOVED lines=98> */
[----:B------:R-:W-:Y:S01]  /*82d0*/  SEL R85, R29, R164, !P2 ;  /* 0x000000a41d557207 */ /* 0x000fe20005000000 */
        /* <DEDUP_REMOVED lines=133> */
[----:B------:R-:W-:Y:S01]  /*8b30*/  LEA.HI.X.SX32 R2, R2, UR7, 0x1, P4 ;  /* 0x0000000702027c11 */ /* 0x000fe2000a0f0eff */
[----:B------:R-:W-:Y:S01]  /*8b40*/  IMAD R19, R19, UR5, RZ ;  /* 0x0000000513137c24 */ /* 0x000fe2000f8e02ff */
[----:B------:R-:W-:Y:S01]  /*8b50*/  LEA.HI.X.SX32 R246, R246, UR11, 0x1, P1 ;  /* 0x0000000bf6f67c11 */ /* 0x000fe200088f0eff */
[----:B------:R-:W-:Y:S01]  /*8b60*/  IMAD R21, R21, UR5, RZ ;  /* 0x0000000515157c24 */ /* 0x000fe2000f8e02ff */
[----:B------:R-:W-:Y:S01]  /*8b70*/  SEL R29, R29, R34, !P2 ;  /* 0x000000221d1d7207 */ /* 0x000fe20005000000 */
[----:B------:R-:W2:Y:S01]  /*8b80*/  LDC R76, c[0x0][0x238] ;  /* 0x00008e00ff4c7b82 */ /* 0x000ea20000000800 */
[-C--:B------:R-:W-:Y:S01]  /*8b90*/  LEA R141, P1, R252, R7.reuse, 0x1 ;  /* 0x00000007fc8d7211 */ /* 0x080fe200078208ff */
[----:B------:R-:W-:Y:S01]  /*8ba0*/  IMAD R23, R23, UR5, RZ ;  /* 0x0000000517177c24 */ /* 0x000fe2000f8e02ff */
[-C--:B-1----:R-:W-:Y:S01]  /*8bb0*/  LEA R139, P2, R137, R7.reuse, 0x1 ;  /* 0x00000007898b7211 */ /* 0x082fe200078408ff */
[----:B------:R-:W-:Y:S01]  /*8bc0*/  IMAD R25, R25, UR5, RZ ;  /* 0x0000000519197c24 */ /* 0x000fe2000f8e02ff */
[-C--:B------:R-:W-:Y:S01]  /*8bd0*/  LEA R140, P3, R136, R7.reuse, 0x1 ;  /* 0x00000007888c7211 */ /* 0x080fe200078608ff */
[----:B------:R-:W-:Y:S01]  /*8be0*/  STL [R1+0xe00], R141 ;  /* 0x000e008d01007387 */ /* 0x000fe20000100800 */
[-C--:B------:R-:W-:Y:S01]  /*8bf0*/  LEA.HI.X.SX32 R138, R138, R2.reuse, 0x1, P5 ;  /* 0x000000028a8a7211 */ /* 0x080fe200028f0eff */
[----:B------:R-:W-:Y:S01]  /*8c00*/  IMAD R27, R27, UR5, RZ ;  /* 0x000000051b1b7c24 */ /* 0x000fe2000f8e02ff */
[----:B------:R-:W-:Y:S01]  /*8c10*/  LEA R8, P0, R9, UR10, 0x1 ;  /* 0x0000000a09087c11 */ /* 0x000fe2000f8008ff */
[----:B------:R1:W-:Y:S01]  /*8c20*/  STL [R1+0xe08], R139 ;  /* 0x000e088b01007387 */ /* 0x0003e20000100800 */
[CC--:B------:R-:W-:Y:S01]  /*8c30*/  LEA R249, P4, R248.reuse, R7.reuse, 0x1 ;  /* 0x00000007f8f97211 */ /* 0x0c0fe200078808ff */
[----:B------:R-:W-:Y:S01]  /*8c40*/  IMAD R29, R29, UR5, RZ ;  /* 0x000000051d1d7c24 */ /* 0x000fe2000f8e02ff */
[----:B------:R-:W-:Y:S01]  /*8c50*/  LEA.HI.X.SX32 R9, R9, UR11, 0x1, P0 ;  /* 0x0000000b09097c11 */ /* 0x000fe200080f0eff */
[----:B------:R-:W-:Y:S01]  /*8c60*/  STL [R1+0xe10], R140 ;  /* 0x000e108c01007387 */ /* 0x000fe20000100800 */
[-C--:B------:R-:W-:Y:S01]  /*8c70*/  LEA.HI.X.SX32 R248, R248, R2.reuse, 0x1, P4 ;  /* 0x00000002f8f87211 */ /* 0x080fe200020f0eff */
[----:B------:R-:W-:Y:S01]  /*8c80*/  UIADD3 UR7, UR4, 0x8000, URZ ;  /* 0x0000800004077890 */ /* 0x000fe2000fffe03f */
[-C--:B------:R-:W-:Y:S01]  /*8c90*/  LEA R251, P0, R250, R7.reuse, 0x1 ;  /* 0x00000007fafb7211 */ /* 0x080fe200078008ff */
[----:B------:R3:W-:Y:S01]  /*8ca0*/  STL [R1+0x13d4], R138 ;  /* 0x0013d48a01007387 */ /* 0x0007e20000100800 */
[-C--:B------:R-:W-:Y:S01]  /*8cb0*/  LEA.HI.X.SX32 R252, R252, R2.reuse, 0x1, P1 ;  /* 0x00000002fcfc7211 */ /* 0x080fe200008f0eff */
[----:B------:R-:W-:Y:S01]  /*8cc0*/  USHF.R.U32.HI UR7, URZ, 0x4, UR7 ;  /* 0x000000043f077899 */ /* 0x000fe20008011607 */
[-C--:B-1----:R-:W-:Y:S01]  /*8cd0*/  LEA R139, P5, R135, R7.reuse, 0x1 ;  /* 0x00000007878b7211 */ /* 0x082fe200078a08ff */
[----:B------:R-:W-:Y:S01]  /*8ce0*/  USHF.L.U32 UR8, UR8, 0x5, URZ ;  /* 0x0000000508087899 */ /* 0x000fe2000800063f */
[-C--:B------:R-:W-:Y:S01]  /*8cf0*/  LEA.HI.X.SX32 R250, R250, R2.reuse, 0x1, P0 ;  /* 0x00000002fafa7211 */ /* 0x080fe200000f0eff */
[C---:B--2---:R-:W-:Y:S01]  /*8d00*/  IMAD R34, R76.reuse, 0x1f, RZ ;  /* 0x0000001f4c227824 */ /* 0x044fe200078e02ff */
[-C--:B------:R-:W-:Y:S01]  /*8d10*/  LEA.HI.X.SX32 R137, R137, R2.reuse, 0x1, P2 ;  /* 0x0000000289897211 */ /* 0x080fe200010f0eff */
[----:B------:R1:W-:Y:S01]  /*8d20*/  STL [R1+0xe18], R139 ;  /* 0x000e188b01007387 */ /* 0x0003e20000100800 */
[----:B------:R-:W-:Y:S01]  /*8d30*/  IMAD R36, R76, 0x1e, RZ ;  /* 0x0000001e4c247824 */ /* 0x000fe200078e02ff */
[C---:B---3--:R-:W-:Y:S01]  /*8d40*/  LEA R138, P4, R134.reuse, R7, 0x1 ;  /* 0x00000007868a7211 */ /* 0x048fe200078808ff */
[----:B------:R-:W-:Y:S01]  /*8d50*/  USGXT.U32 UR32, UR7, 0xe ;  /* 0x0000000e0720789a */ /* 0x000fe20008000000 */
[----:B------:R-:W-:Y:S01]  /*8d60*/  CS2R R140, SRZ ;  /* 0x00000000008c7805 */ /* 0x000fe2000001ff00 */
[----:B------:R-:W-:Y:S01]  /*8d70*/  UIADD3 UR10, UP1, UR34, 0x2, URZ ;  /* 0x00000002220a7890 */ /* 0x000fe2000ff3e03f */
[----:B------:R-:W-:Y:S01]  /*8d80*/  LEA.HI.X.SX32 R134, R134, R2, 0x1, P4 ;  /* 0x0000000286867211 */ /* 0x000fe200020f0eff */
[----:B------:R2:W-:Y:S01]  /*8d90*/  STL [R1+0xe20], R138 ;  /* 0x000e208a01007387 */ /* 0x0005e20000100800 */
[----:B------:R-:W-:Y:S01]  /*8da0*/  UIADD3 UR12, UP0, UR32, 0x80, URZ ;  /* 0x00000080200c7890 */ /* 0x000fe2000ff1e03f */
[----:B------:R-:W-:-:S02]  /*8db0*/  CS2R R142, SRZ ;  /* 0x00000000008e7805 */ /* 0x000fc4000001ff00 */
[-C--:B-1----:R-:W-:Y:S01]  /*8dc0*/  LEA R139, P0, R133, R7.reuse, 0x1 ;  /* 0x00000007858b7211 */ /* 0x082fe200078008ff */
[----:B------:R-:W-:Y:S01]  /*8dd0*/  USHF.R.S32.HI UR7, URZ, 0x1f, UR8 ;  /* 0x0000001f3f077899 */ /* 0x000fe20008011408 */
[----:B------:R-:W-:Y:S01]  /*8de0*/  CS2R R144, SRZ ;  /* 0x0000000000907805 */ /* 0x000fe2000001ff00 */
[----:B------:R-:W-:Y:S01]  /*8df0*/  UMOV UR5, URZ ;  /* 0x0000003f00057c82 */ /* 0x000fe20008000000 */
[----:B------:R-:W-:Y:S01]  /*8e00*/  UMOV UR6, URZ ;  /* 0x0000003f00067c82 */ /* 0x000fe20008000000 */
[----:B------:R1:W-:Y:S01]  /*8e10*/  STL [R1+0xe28], R139 ;  /* 0x000e288b01007387 */ /* 0x0003e20000100800 */
[----:B------:R-:W-:Y:S01]  /*8e20*/  UIADD3.X UR11, UR6, -0x7fffffe0, URZ, UP1, !UPT ;  /* 0x80000020060b7890 */ /* 0x000fe20008ffe43f */
[----:B--2---:R-:W-:Y:S01]  /*8e30*/  LEA R138, P1, R132, R7, 0x1 ;  /* 0x00000007848a7211 */ /* 0x004fe200078208ff */
[----:B------:R-:W-:Y:S01]  /*8e40*/  UIADD3.X UR9, UR5, 0x40000040, URZ, UP0, !UPT ;  /* 0x4000004005097890 */ /* 0x000fe200087fe43f */
[----:B------:R-:W-:Y:S01]  /*8e50*/  CS2R R146, SRZ ;  /* 0x0000000000927805 */ /* 0x000fe2000001ff00 */
[----:B------:R-:W-:Y:S01]  /*8e60*/  USHF.L.U32 UR6, UR8, 0x1, URZ ;  /* 0x0000000108067899 */ /* 0x000fe2000800063f */
[----:B------:R-:W-:Y:S01]  /*8e70*/  CS2R R148, SRZ ;  /* 0x0000000000947805 */ /* 0x000fe2000001ff00 */
[----:B------:R2:W-:Y:S01]  /*8e80*/  STL [R1+0xe30], R138 ;  /* 0x000e308a01007387 */ /* 0x0005e20000100800 */
[----:B------:R-:W-:Y:S01]  /*8e90*/  USHF.L.U64.HI UR5, UR8, 0x1, UR7 ;  /* 0x0000000108057899 */ /* 0x000fe20008010207 */
[----:B------:R-:W-:-:S02]  /*8ea0*/  CS2R R150, SRZ ;  /* 0x0000000000967805 */ /* 0x000fc4000001ff00 */
[CC--:B-1----:R-:W-:Y:S01]  /*8eb0*/  LEA R139, P2, R131.reuse, R7.reuse, 0x1 ;  /* 0x00000007838b7211 */ /* 0x0c2fe200078408ff */
[----:B------:R1:W-:Y:S01]  /*8ec0*/  STL [R1+0xe04], R137 ;  /* 0x000e048901007387 */ /* 0x0003e20000100800 */
[----:B------:R-:W-:Y:S01]  /*8ed0*/  UMOV UR8, UR12 ;  /* 0x0000000c00087c82 */ /* 0x000fe20008000000 */
[----:B------:R-:W-:Y:S01]  /*8ee0*/  UIADD3.64 UR38, UR10, 0x3fe, URZ ;  /* 0x000003fe0a267897 */ /* 0x000fe2000fffe03f */
[-C--:B------:R-:W-:Y:S01]  /*8ef0*/  LEA.HI.X.SX32 R131, R131, R2.reuse, 0x1, P2 ;  /* 0x0000000283837211 */ /* 0x080fe200010f0eff */
[----:B------:R-:W-:Y:S01]  /*8f00*/  STL [R1+0xe38], R139 ;  /* 0x000e388b01007387 */ /* 0x000fe20000100800 */
[----:B------:R-:W-:Y:S01]  /*8f10*/  UIADD3.64 UR46, UR10, 0x400, URZ ;  /* 0x000004000a2e7897 */ /* 0x000fe2000fffe03f */
[-C--:B--2---:R-:W-:Y:S01]  /*8f20*/  LEA.HI.X.SX32 R138, R136, R2.reuse, 0x1, P3 ;  /* 0x00000002888a7211 */ /* 0x084fe200018f0eff */
[----:B------:R-:W-:Y:S01]  /*8f30*/  UIADD3.64 UR40, UR8, 0x80, URZ ;  /* 0x0000008008287897 */ /* 0x000fe2000fffe03f */
[----:B------:R-:W-:Y:S01]  /*8f40*/  LEA.HI.X.SX32 R136, R135, R2, 0x1, P5 ;  /* 0x0000000287887211 */ /* 0x000fe200028f0eff */
[----:B------:R-:W-:Y:S01]  /*8f50*/  UIADD3.64 UR12, UR8, 0x100, URZ ;  /* 0x00000100080c7897 */ /* 0x000fe2000fffe03f */
[-C--:B-1----:R-:W-:Y:S01]  /*8f60*/  LEA R137, P3, R130, R7.reuse, 0x1 ;  /* 0x0000000782897211 */ /* 0x082fe200078608ff */
[----:B------:R1:W-:Y:S01]  /*8f70*/  STL [R1+0xe0c], R138 ;  /* 0x000e0c8a01007387 */ /* 0x0003e20000100800 */
[----:B------:R-:W-:Y:S01]  /*8f80*/  LEA R135, P5, R129, R7, 0x1 ;  /* 0x0000000781877211 */ /* 0x000fe200078a08ff */
[----:B------:R-:W-:-:S02]  /*8f90*/  UIADD3.64 UR16, UR8, 0x180, URZ ;  /* 0x0000018008107897 */ /* 0x000fc4000fffe03f */
[----:B------:R-:W-:Y:S01]  /*8fa0*/  STL [R1+0xe40], R137 ;  /* 0x000e408901007387 */ /* 0x000fe20000100800 */
[----:B------:R-:W-:Y:S02]  /*8fb0*/  UIADD3.64 UR20, UR8, 0x200, URZ ;  /* 0x0000020008147897 */ /* 0x000fe4000fffe03f */
[----:B------:R-:W-:Y:S01]  /*8fc0*/  UIADD3.64 UR24, UR8, 0x280, URZ ;  /* 0x0000028008187897 */ /* 0x000fe2000fffe03f */
[----:B------:R2:W-:Y:S01]  /*8fd0*/  STL [R1+0xe14], R136 ;  /* 0x000e148801007387 */ /* 0x0005e20000100800 */
[----:B------:R-:W-:Y:S01]  /*8fe0*/  UIADD3.64 UR28, UR8, 0x300, URZ ;  /* 0x00000300081c7897 */ /* 0x000fe2000fffe03f */
[----:B-1----:R-:W-:Y:S02]  /*8ff0*/  CS2R R138, SRZ ;  /* 0x00000000008a7805 */ /* 0x002fe4000001ff00 */
[----:B------:R1:W-:Y:S04]  /*9000*/  STL [R1+0xe48], R135 ;  /* 0x000e488701007387 */ /* 0x0003e80000100800 */
[----:B------:R3:W-:Y:S01]  /*9010*/  STL [R1+0xe1c], R134 ;  /* 0x000e1c8601007387 */ /* 0x0007e20000100800 */
[----:B--2---:R-:W-:-:S02]  /*9020*/  LEA R136, P4, R128, R7, 0x1 ;  /* 0x0000000780887211 */ /* 0x004fc400078808ff */
[----:B-1----:R-:W-:-:S03]  /*9030*/  LEA.HI.X.SX32 R135, R133, R2, 0x1, P0 ;  /* 0x0000000285877211 */ /* 0x002fc600000f0eff */
[----:B------:R1:W-:Y:S01]  /*9040*/  STL [R1+0xe50], R136 ;  /* 0x000e508801007387 */ /* 0x0003e20000100800 */
[-C--:B------:R-:W-:Y:S02]  /*9050*/  LEA.HI.X.SX32 R133, R132, R2.reuse, 0x1, P1 ;  /* 0x0000000284857211 */ /* 0x080fe400008f0eff */
[-C--:B---3--:R-:W-:Y:S01]  /*9060*/  LEA R134, P0, R127, R7.reuse, 0x1 ;  /* 0x000000077f867211 */ /* 0x088fe200078008ff */
[----:B------:R-:W-:Y:S01]  /*9070*/  STL [R1+0xe24], R135 ;  /* 0x000e248701007387 */ /* 0x000fe20000100800 */
[----:B------:R-:W-:Y:S02]  /*9080*/  LEA R132, P1, R126, R7, 0x1 ;  /* 0x000000077e847211 */ /* 0x000fe400078208ff */
[----:B------:R-:W-:Y:S01]  /*9090*/  LEA.HI.X.SX32 R128, R128, R2, 0x1, P4 ;  /* 0x0000000280807211 */ /* 0x000fe200020f0eff */
[----:B------:R2:W-:Y:S01]  /*90a0*/  STL [R1+0xe58], R134 ;  /* 0x000e588601007387 */ /* 0x0005e20000100800 */
[----:B-1----:R-:W-:-:S03]  /*90b0*/  CS2R R136, SRZ ;  /* 0x0000000000887805 */ /* 0x002fc6000001ff00 */
[----:B------:R1:W-:Y:S04]  /*90c0*/  STL [R1+0xe2c], R133 ;  /* 0x000e2c8501007387 */ /* 0x0003e80000100800 */
[----:B------:R3:W-:Y:S01]  /*90d0*/  STL [R1+0xe60], R132 ;  /* 0x000e608401007387 */ /* 0x0007e20000100800 */
[----:B--2---:R-:W-:-:S03]  /*90e0*/  CS2R R134, SRZ ;  /* 0x0000000000867805 */ /* 0x004fc6000001ff00 */
[----:B------:R2:W-:Y:S01]  /*90f0*/  STL [R1+0xe34], R131 ;  /* 0x000e348301007387 */ /* 0x0005e20000100800 */
[----:B-1----:R-:W-:Y:S02]  /*9100*/  LEA R133, P2, R125, R7, 0x1 ;  /* 0x000000077d857211 */ /* 0x002fe400078408ff */
[----:B---3--:R-:W-:-:S03]  /*9110*/  LEA.HI.X.SX32 R132, R130, R2, 0x1, P3 ;  /* 0x0000000282847211 */ /* 0x008fc600018f0eff */
[----:B------:R-:W-:Y:S01]  /*9120*/  STL [R1+0xe68], R133 ;  /* 0x000e688501007387 */ /* 0x000fe20000100800 */
[-C--:B------:R-:W-:Y:S02]  /*9130*/  LEA.HI.X.SX32 R130, R129, R2.reuse, 0x1, P5 ;  /* 0x0000000281827211 */ /* 0x080fe400028f0eff */
[-C--:B--2---:R-:W-:Y:S01]  /*9140*/  LEA R131, P3, R124, R7.reuse, 0x1 ;  /* 0x000000077c837211 */ /* 0x084fe200078608ff */
[----:B------:R1:W-:Y:S01]  /*9150*/  STL [R1+0xe3c], R132 ;  /* 0x000e3c8401007387 */ /* 0x0003e20000100800 */
[----:B------:R-:W-:Y:S02]  /*9160*/  LEA R129, P5, R123, R7, 0x1 ;  /* 0x000000077b817211 */ /* 0x000fe400078a08ff */
[----:B------:R-:W-:Y:S01]  /*9170*/  LEA.HI.X.SX32 R125, R125, R2, 0x1, P2 ;  /* 0x000000027d7d7211 */ /* 0x000fe200010f0eff */
[----:B------:R-:W-:Y:S04]  /*9180*/  STL [R1+0xe70], R131 ;  /* 0x000e708301007387 */ /* 0x000fe80000100800 */
[----:B------:R2:W-:Y:S01]  /*9190*/  STL [R1+0xe44], R130 ;  /* 0x000e448201007387 */ /* 0x0005e20000100800 */
[----:B-1----:R-:W-:-:S03]  /*91a0*/  CS2R R132, SRZ ;  /* 0x0000000000847805 */ /* 0x002fc6000001ff00 */
[----:B------:R1:W-:Y:S04]  /*91b0*/  STL [R1+0xe78], R129 ;  /* 0x000e788101007387 */ /* 0x0003e80000100800 */
[----:B------:R3:W-:Y:S01]  /*91c0*/  STL [R1+0xe4c], R128 ;  /* 0x000e4c8001007387 */ /* 0x0007e20000100800 */
[----:B--2---:R-:W-:Y:S02]  /*91d0*/  LEA R130, P4, R122, R7, 0x1 ;  /* 0x000000077a827211 */ /* 0x004fe400078808ff */
        /* <DEDUP_REMOVED lines=412> */
[----:B------:R-:W-:Y:S01]  /*aba0*/  STL [R1+0x1158], R35 ;  /* 0x0011582301007387 */ /* 0x000fe20000100800 */
[----:B-1----:R-:W-:-:S03]  /*abb0*/  CS2R R38, SRZ ;  /* 0x0000000000267805 */ /* 0x002fc6000001ff00 */
[----:B------:R1:W-:Y:S04]  /*abc0*/  STL [R1+0x112c], R33 ;  /* 0x00112c2101007387 */ /* 0x0003e80000100800 */
[----:B------:R2:W-:Y:S04]  /*abd0*/  STL [R1+0x1160], R32 ;  /* 0x0011602001007387 */ /* 0x0005e80000100800 */
[----:B------:R3:W-:Y:S01]  /*abe0*/  STL [R1+0x1134], R31 ;  /* 0x0011341f01007387 */ /* 0x0007e20000100800 */
[----:B-1----:R-:W-:Y:S02]  /*abf0*/  LEA R33, P2, R20, R7, 0x1 ;  /* 0x0000000714217211 */ /* 0x002fe400078408ff */
[----:B--2---:R-:W-:-:S03]  /*ac00*/  LEA.HI.X.SX32 R32, R30, R2, 0x1, P3 ;  /* 0x000000021e207211 */ /* 0x004fc600018f0eff */
[----:B------:R-:W-:Y:S01]  /*ac10*/  STL [R1+0x1168], R33 ;  /* 0x0011682101007387 */ /* 0x000fe20000100800 */
[-C--:B------:R-:W-:Y:S02]  /*ac20*/  LEA.HI.X.SX32 R30, R28, R2.reuse, 0x1, P5 ;  /* 0x000000021c1e7211 */ /* 0x080fe400028f0eff */
[-C--:B---3--:R-:W-:Y:S01]  /*ac30*/  LEA R31, P3, R18, R7.reuse, 0x1 ;  /* 0x00000007121f7211 */ /* 0x088fe200078608ff */
        /* <DEDUP_REMOVED lines=26> */
[----:B------:R-:W-:Y:S01]  /*ade0*/  STL [R1+0x116c], R22 ;  /* 0x00116c1601007387 */ /* 0x000fe20000100800 */
[-C--:B------:R-:W-:Y:S02]  /*adf0*/  LEA R16, P5, R15, R7.reuse, 0x1 ;  /* 0x000000070f107211 */ /* 0x080fe400078a08ff */
[----:B------:R-:W-:Y:S01]  /*ae00*/  LEA.HI.X.SX32 R11, R11, R2, 0x1, P2 ;  /* 0x000000020b0b7211 */ /* 0x000fe200010f0eff */
[----:B------:R-:W-:Y:S04]  /*ae10*/  STL [R1+0x11a0], R20 ;  /* 0x0011a01401007387 */ /* 0x000fe80000100800 */
[----:B------:R1:W-:Y:S04]  /*ae20*/  STL [R1+0x1174], R18 ;  /* 0x0011741201007387 */ /* 0x0003e80000100800 */
[----:B------:R2:W-:Y:S04]  /*ae30*/  STL [R1+0x11a8], R16 ;  /* 0x0011a81001007387 */ /* 0x0005e80000100800 */
[----:B------:R3:W-:Y:S01]  /*ae40*/  STL [R1+0x117c], R14 ;  /* 0x00117c0e01007387 */ /* 0x0007e20000100800 */
[----:B-1----:R-:W-:-:S02]  /*ae50*/  LEA R18, P4, R17, R7, 0x1 ;  /* 0x0000000711127211 */ /* 0x002fc400078808ff */
[----:B--2---:R-:W-:-:S03]  /*ae60*/  LEA.HI.X.SX32 R16, R12, R2, 0x1, P0 ;  /* 0x000000020c107211 */ /* 0x004fc600000f0eff */
[----:B------:R-:W-:Y:S01]  /*ae70*/  STL [R1+0x13bc], R18 ;  /* 0x0013bc1201007387 */ /* 0x000fe20000100800 */
[----:B------:R-:W-:Y:S02]  /*ae80*/  LEA.HI.X.SX32 R12, R10, R2, 0x1, P1 ;  /* 0x000000020a0c7211 */ /* 0x000fe400008f0eff */
[-C--:B---3--:R-:W-:Y:S01]  /*ae90*/  LEA R14, P0, R19, R7.reuse, 0x1 ;  /* 0x00000007130e7211 */ /* 0x088fe200078008ff */
[----:B------:R1:W-:Y:S01]  /*aea0*/  STL [R1+0x1184], R16 ;  /* 0x0011841001007387 */ /* 0x0003e20000100800 */
[----:B------:R-:W-:-:S03]  /*aeb0*/  LEA R10, P1, R21, R7, 0x1 ;  /* 0x00000007150a7211 */ /* 0x000fc600078208ff */
[----:B------:R-:W-:Y:S04]  /*aec0*/  STL [R1+0x13c0], R14 ;  /* 0x0013c00e01007387 */ /* 0x000fe80000100800 */
[----:B------:R2:W-:Y:S01]  /*aed0*/  STL [R1+0x118c], R12 ;  /* 0x00118c0c01007387 */ /* 0x0005e20000100800 */
[----:B-1----:R-:W-:-:S03]  /*aee0*/  IMAD R16, R76, 0x1d, RZ ;  /* 0x0000001d4c107824 */ /* 0x002fc600078e02ff */
[----:B------:R1:W-:Y:S04]  /*aef0*/  STL [R1+0x13c4], R10 ;  /* 0x0013c40a01007387 */ /* 0x0003e80000100800 */
[----:B------:R3:W-:Y:S01]  /*af00*/  STL [R1+0x1194], R11 ;  /* 0x0011940b01007387 */ /* 0x0007e20000100800 */
[----:B--2---:R-:W-:Y:S02]  /*af10*/  LEA R12, P2, R23, R7, 0x1 ;  /* 0x00000007170c7211 */ /* 0x004fe400078408ff */
[----:B-1----:R-:W-:-:S03]  /*af20*/  LEA.HI.X.SX32 R10, R13, R2, 0x1, P3 ;  /* 0x000000020d0a7211 */ /* 0x002fc600018f0eff */
[----:B------:R1:W-:Y:S01]  /*af30*/  STL [R1+0x13c8], R12 ;  /* 0x0013c80c01007387 */ /* 0x0003e20000100800 */
[----:B---3--:R-:W-:-:S03]  /*af40*/  LEA R11, P3, R25, R7, 0x1 ;  /* 0x00000007190b7211 */ /* 0x008fc600078608ff */
[----:B------:R2:W-:Y:S04]  /*af50*/  STL [R1+0x119c], R10 ;  /* 0x00119c0a01007387 */ /* 0x0005e80000100800 */
[----:B------:R3:W-:Y:S01]  /*af60*/  STL [R1+0x13cc], R11 ;  /* 0x0013cc0b01007387 */ /* 0x0007e20000100800 */
[----:B-1----:R-:W-:Y:S02]  /*af70*/  LEA.HI.X.SX32 R12, R15, R2, 0x1, P5 ;  /* 0x000000020f0c7211 */ /* 0x002fe400028f0eff */
[----:B--2---:R-:W-:-:S03]  /*af80*/  LEA R10, P5, R27, R7, 0x1 ;  /* 0x000000071b0a7211 */ /* 0x004fc600078a08ff */
[----:B------:R1:W-:Y:S01]  /*af90*/  STL [R1+0x11a4], R12 ;  /* 0x0011a40c01007387 */ /* 0x0003e20000100800 */
[----:B---3--:R-:W-:-:S03]  /*afa0*/  LEA.HI.X.SX32 R11, R17, R2, 0x1, P4 ;  /* 0x00000002110b7211 */ /* 0x008fc600020f0eff */
[----:B------:R2:W-:Y:S01]  /*afb0*/  STL [R1+0x13d0], R10 ;  /* 0x0013d00a01007387 */ /* 0x0005e20000100800 */
[----:B------:R-:W-:-:S03]  /*afc0*/  LEA R7, P4, R29, R7, 0x1 ;  /* 0x000000071d077211 */ /* 0x000fc600078808ff */
[----:B------:R3:W-:Y:S01]  /*afd0*/  STL [R1+0x11ac], R11 ;  /* 0x0011ac0b01007387 */ /* 0x0007e20000100800 */
[----:B-1----:R-:W-:-:S03]  /*afe0*/  IMAD.WIDE R12, R34, 0x2, R8 ;  /* 0x00000002220c7825 */ /* 0x002fc600078e0208 */
[----:B------:R1:W-:Y:S01]  /*aff0*/  STL [R1+0x13b8], R7 ;  /* 0x0013b80701007387 */ /* 0x0003e20000100800 */
[-C--:B--2---:R-:W-:Y:S02]  /*b000*/  LEA.HI.X.SX32 R10, R19, R2.reuse, 0x1, P0 ;  /* 0x00000002130a7211 */ /* 0x084fe400000f0eff */
[----:B---3--:R-:W-:-:S03]  /*b010*/  LEA.HI.X.SX32 R11, R21, R2, 0x1, P1 ;  /* 0x00000002150b7211 */ /* 0x008fc600008f0eff */
[----:B------:R2:W-:Y:S01]  /*b020*/  STL [R1+0x11b0], R10 ;  /* 0x0011b00a01007387 */ /* 0x0005e20000100800 */
[----:B-1----:R-:W-:-:S03]  /*b030*/  LEA.HI.X.SX32 R7, R23, R2, 0x1, P2 ;  /* 0x0000000217077211 */ /* 0x002fc600010f0eff */
[----:B------:R1:W-:Y:S04]  /*b040*/  STL [R1+0x13a8], R11 ;  /* 0x0013a80b01007387 */ /* 0x0003e80000100800 */
[----:B------:R3:W-:Y:S01]  /*b050*/  STL [R1+0x13ac], R7 ;  /* 0x0013ac0701007387 */ /* 0x0007e20000100800 */
[-C--:B--2---:R-:W-:Y:S02]  /*b060*/  LEA.HI.X.SX32 R10, R25, R2.reuse, 0x1, P3 ;  /* 0x00000002190a7211 */ /* 0x084fe400018f0eff */
[----:B------:R-:W-:Y:S01]  /*b070*/  CS2R R24, SRZ ;  /* 0x0000000000187805 */ /* 0x000fe2000001ff00 */
[----:B-1----:R-:W-:Y:S02]  /*b080*/  IMAD.MOV.U32 R11, RZ, RZ, R246 ;  /* 0x000000ffff0b7224 */ /* 0x002fe400078e00f6 */
[----:B------:R1:W-:Y:S01]  /*b090*/  STL [R1+0x13b0], R10 ;  /* 0x0013b00a01007387 */ /* 0x0003e20000100800 */
[----:B---3--:R-:W-:-:S02]  /*b0a0*/  LEA.HI.X.SX32 R7, R27, R2, 0x1, P5 ;  /* 0x000000021b077211 */ /* 0x008fc400028f0eff */
[----:B------:R-:W-:Y:S02]  /*b0b0*/  CS2R R26, SRZ ;  /* 0x00000000001a7805 */ /* 0x000fe4000001ff00 */
[----:B------:R-:W-:Y:S02]  /*b0c0*/  LEA.HI.X.SX32 R2, R29, R2, 0x1, P4 ;  /* 0x000000021d027211 */ /* 0x000fe400020f0eff */
[----:B------:R-:W-:Y:S01]  /*b0d0*/  CS2R R28, SRZ ;  /* 0x00000000001c7805 */ /* 0x000fe2000001ff00 */
[----:B------:R2:W-:Y:S01]  /*b0e0*/  STL [R1+0x13b4], R7 ;  /* 0x0013b40701007387 */ /* 0x0005e20000100800 */
[----:B-1----:R-:W-:-:S03]  /*b0f0*/  IMAD.MOV.U32 R10, RZ, RZ, R247 ;  /* 0x000000ffff0a7224 */ /* 0x002fc600078e00f7 */
[----:B------:R-:W-:Y:S01]  /*b100*/  STL [R1+0x11bc], R12 ;  /* 0x0011bc0c01007387 */ /* 0x000fe20000100800 */
[----:B------:R-:W-:Y:S01]  /*b110*/  IMAD.WIDE R14, R34, 0x2, R10 ;  /* 0x00000002220e7825 */ /* 0x000fe200078e020a */
[----:B------:R-:W-:Y:S02]  /*b120*/  CS2R R34, SRZ ;  /* 0x0000000000227805 */ /* 0x000fe4000001ff00 */
[----:B------:R1:W-:Y:S01]  /*b130*/  STL [R1+0x11b4], R2 ;  /* 0x0011b40201007387 */ /* 0x0003e20000100800 */
[----:B--2---:R-:W-:-:S03]  /*b140*/  SHF.R.S32.HI R7, RZ, 0x5, R77 ;  /* 0x00000005ff077819 */ /* 0x004fc6000001144d */
[----:B------:R2:W-:Y:S04]  /*b150*/  STL [R1+0x11b8], R13 ;  /* 0x0011b80d01007387 */ /* 0x0005e80000100800 */
[----:B------:R-:W-:Y:S01]  /*b160*/  STL [R1+0x11c4], R14 ;  /* 0x0011c40e01007387 */ /* 0x000fe20000100800 */
[----:B-1----:R-:W-:-:S03]  /*b170*/  IMAD R2, R76, 0x1c, RZ ;  /* 0x0000001c4c027824 */ /* 0x002fc600078e02ff */
[----:B------:R1:W-:Y:S01]  /*b180*/  STL [R1+0x11c0], R15 ;  /* 0x0011c00f01007387 */ /* 0x0003e20000100800 */
[----:B--2---:R-:W-:-:S05]  /*b190*/  IMAD.WIDE R12, R36, 0x2, R8 ;  /* 0x00000002240c7825 */ /* 0x004fca00078e0208 */
[----:B------:R-:W-:Y:S01]  /*b1a0*/  STL [R1+0x11cc], R12 ;  /* 0x0011cc0c01007387 */ /* 0x000fe20000100800 */
[----:B-1----:R-:W-:-:S03]  /*b1b0*/  IMAD.WIDE R14, R36, 0x2, R10 ;  /* 0x00000002240e7825 */ /* 0x002fc600078e020a */
[----:B------:R1:W-:Y:S01]  /*b1c0*/  STL [R1+0x11c8], R13 ;  /* 0x0011c80d01007387 */ /* 0x0003e20000100800 */
[----:B------:R-:W-:-:S03]  /*b1d0*/  CS2R R36, SRZ ;  /* 0x0000000000247805 */ /* 0x000fc6000001ff00 */
[----:B------:R-:W-:Y:S04]  /*b1e0*/  STL [R1+0x11d4], R14 ;  /* 0x0011d40e01007387 */ /* 0x000fe80000100800 */
[----:B------:R2:W-:Y:S01]  /*b1f0*/  STL [R1+0x11d0], R15 ;  /* 0x0011d00f01007387 */ /* 0x0005e20000100800 */
[----:B-1----:R-:W-:-:S04]  /*b200*/  IMAD.WIDE R12, R16, 0x2, R8 ;  /* 0x00000002100c7825 */ /* 0x002fc800078e0208 */
[--C-:B------:R-:W-:Y:S01]  /*b210*/  IMAD.WIDE R16, R16, 0x2, R10.reuse ;  /* 0x0000000210107825 */ /* 0x100fe200078e020a */
[----:B------:R-:W-:Y:S03]  /*b220*/  STL [R1+0x11dc], R12 ;  /* 0x0011dc0c01007387 */ /* 0x000fe60000100800 */
[C---:B--2---:R-:W-:Y:S01]  /*b230*/  IMAD.WIDE R14, R2.reuse, 0x2, R10 ;  /* 0x00000002020e7825 */ /* 0x044fe200078e020a */
[----:B------:R1:W-:Y:S04]  /*b240*/  STL [R1+0x11d8], R13 ;  /* 0x0011d80d01007387 */ /* 0x0003e80000100800 */
[----:B------:R2:W-:Y:S04]  /*b250*/  STL [R1+0x11e4], R16 ;  /* 0x0011e41001007387 */ /* 0x0005e80000100800 */
[----:B------:R-:W-:Y:S01]  /*b260*/  STL [R1+0x11e0], R17 ;  /* 0x0011e01101007387 */ /* 0x000fe20000100800 */
[----:B-1----:R-:W-:-:S04]  /*b270*/  IMAD.WIDE R12, R2, 0x2, R8 ;  /* 0x00000002020c7825 */ /* 0x002fc800078e0208 */
[C---:B------:R-:W-:Y:S01]  /*b280*/  IMAD R2, R76.reuse, 0x1a, RZ ;  /* 0x0000001a4c027824 */ /* 0x040fe200078e02ff */
[----:B------:R-:W-:Y:S01]  /*b290*/  STL [R1+0x11ec], R12 ;  /* 0x0011ec0c01007387 */ /* 0x000fe20000100800 */
[----:B--2---:R-:W-:-:S03]  /*b2a0*/  IMAD R16, R76, 0x1b, RZ ;  /* 0x0000001b4c107824 */ /* 0x004fc600078e02ff */
[----:B------:R1:W-:Y:S04]  /*b2b0*/  STL [R1+0x11e8], R13 ;  /* 0x0011e80d01007387 */ /* 0x0003e80000100800 */
        /* <DEDUP_REMOVED lines=66> */
[C---:B------:R-:W-:Y:S01]  /*b6e0*/  IMAD.SHL.U32 R2, R76.reuse, 0x10, RZ ;  /* 0x000000104c027824 */ /* 0x040fe200078e00ff */
        /* <DEDUP_REMOVED lines=104> */
[----:B------:R-:W-:Y:S01]  /*bd70*/  IMAD.WIDE R16, R16, 0x2, R10 ;  /* 0x0000000210107825 */ /* 0x000fe200078e020a */
[----:B------:R-:W-:Y:S03]  /*bd80*/  STL [R1+0x137c], R12 ;  /* 0x00137c0c01007387 */ /* 0x000fe60000100800 */
[--C-:B--2---:R-:W-:Y:S01]  /*bd90*/  IMAD.WIDE R14, R76, 0x2, R8.reuse ;  /* 0x000000024c0e7825 */ /* 0x104fe200078e0208 */
[----:B------:R1:W-:Y:S04]  /*bda0*/  STL [R1+0x1378], R13 ;  /* 0x0013780d01007387 */ /* 0x0003e80000100800 */
[----:B------:R-:W-:Y:S04]  /*bdb0*/  STL [R1+0x1384], R16 ;  /* 0x0013841001007387 */ /* 0x000fe80000100800 */
[----:B------:R2:W-:Y:S01]  /*bdc0*/  STL [R1+0x1380], R17 ;  /* 0x0013801101007387 */ /* 0x0005e20000100800 */
[----:B-1----:R-:W-:-:S05]  /*bdd0*/  IMAD.WIDE R12, R2, 0x2, R8 ;  /* 0x00000002020c7825 */ /* 0x002fca00078e0208 */
[----:B------:R1:W-:Y:S01]  /*bde0*/  STL [R1+0x138c], R12 ;  /* 0x00138c0c01007387 */ /* 0x0003e20000100800 */
[----:B--2---:R-:W-:-:S03]  /*bdf0*/  IMAD.WIDE R16, R2, 0x2, R10 ;  /* 0x0000000202107825 */ /* 0x004fc600078e020a */
[----:B------:R2:W-:Y:S01]  /*be00*/  STL [R1+0x1388], R13 ;  /* 0x0013880d01007387 */ /* 0x0005e20000100800 */
[----:B------:R-:W-:-:S03]  /*be10*/  IMAD.WIDE R10, R76, 0x2, R10 ;  /* 0x000000024c0a7825 */ /* 0x000fc600078e020a */
[----:B------:R-:W-:Y:S04]  /*be20*/  STL [R1+0x1394], R16 ;  /* 0x0013941001007387 */ /* 0x000fe80000100800 */
[----:B------:R-:W-:Y:S01]  /*be30*/  STL [R1+0x1390], R17 ;  /* 0x0013901101007387 */ /* 0x000fe20000100800 */
[C---:B-1----:R-:W-:Y:S02]  /*be40*/  LOP3.LUT R12, R6.reuse, 0x10, RZ, 0x3c, !PT ;  /* 0x00000010060c7812 */ /* 0x042fe400078e3cff */
[----:B--2---:R-:W-:Y:S01]  /*be50*/  LOP3.LUT R13, R6, 0x30, RZ, 0x3c, !PT ;  /* 0x00000030060d7812 */ /* 0x004fe200078e3cff */
[----:B------:R-:W-:Y:S04]  /*be60*/  STL [R1+0x139c], R14 ;  /* 0x00139c0e01007387 */ /* 0x000fe80000100800 */
[----:B------:R-:W-:Y:S04]  /*be70*/  STL [R1+0x1398], R15 ;  /* 0x0013980f01007387 */ /* 0x000fe80000100800 */
[----:B------:R1:W-:Y:S04]  /*be80*/  STL [R1+0x13a4], R10 ;  /* 0x0013a40a01007387 */ /* 0x0003e80000100800 */
[----:B------:R2:W-:Y:S04]  /*be90*/  STL [R1+0x13a0], R11 ;  /* 0x0013a00b01007387 */ /* 0x0005e80000100800 */
[----:B------:R-:W-:Y:S04]  /*bea0*/  STL [R1+0xc00], RZ ;  /* 0x000c00ff01007387 */ /* 0x000fe80000100800 */
[----:B------:R-:W-:Y:S01]  /*beb0*/  STL [R1+0xc04], RZ ;  /* 0x000c04ff01007387 */ /* 0x000fe20000100800 */
[----:B-1----:R-:W-:Y:S01]  /*bec0*/  IMAD.SHL.U32 R10, R76, 0x20, RZ ;  /* 0x000000204c0a7824 */ /* 0x002fe200078e00ff */
[----:B------:R-:W-:Y:S01]  /*bed0*/  CS2R R76, SRZ ;  /* 0x00000000004c7805 */ /* 0x000fe2000001ff00 */
[----:B--2---:R-:W-:Y:S01]  /*bee0*/  IMAD.MOV.U32 R11, RZ, RZ, RZ ;  /* 0x000000ffff0b7224 */ /* 0x004fe200078e00ff */
[----:B------:R-:W-:Y:S02]  /*bef0*/  STL [R1+0xc08], RZ ;  /* 0x000c08ff01007387 */ /* 0x000fe40000100800 */
[----:B------:R-:W-:-:S02]  /*bf00*/  SHF.R.S32.HI R2, RZ, 0x1f, R10 ;  /* 0x0000001fff027819 */ /* 0x000fc4000001140a */
[----:B------:R-:W-:Y:S02]  /*bf10*/  STL [R1+0xc0c], RZ ;  /* 0x000c0cff01007387 */ /* 0x000fe40000100800 */
[C---:B------:R-:W-:Y:S01]  /*bf20*/  SHF.L.U64.HI R2, R10.reuse, 0x1, R2 ;  /* 0x000000010a027819 */ /* 0x040fe20000010202 */
[----:B------:R-:W-:Y:S01]  /*bf30*/  IMAD.SHL.U32 R10, R10, 0x2, RZ ;  /* 0x000000020a0a7824 */ /* 0x000fe200078e00ff */
[----:B------:R-:W-:Y:S04]  /*bf40*/  STL [R1+0xc10], RZ ;  /* 0x000c10ff01007387 */ /* 0x000fe80000100800 */
        /* <DEDUP_REMOVED lines=763> */
[----:B------:R-:W-:Y:S04]  /*ef00*/  STL [R1], RZ ;  /* 0x000000ff01007387 */ /* 0x000fe80000100800 */
        /* <DEDUP_REMOVED lines=127> */
[----:B------:R1:W-:Y:S04]  /*f700*/  STL [R1+0x13e0], R7 ;  /* 0x0013e00701007387 */ /* 0x0003e80000100800 */
[----:B------:R2:W-:Y:S01]  /*f710*/  STL [R1+0x13fc], R12 ;  /* 0x0013fc0c01007387 */ /* 0x0005e20000100800 */
[----:B-1----:R-:W-:-:S02]  /*f720*/  LOP3.LUT R7, R6, 0x20, RZ, 0x3c, !PT ;  /* 0x0000002006077812 */ /* 0x002fc400078e3cff */
[----:B--2---:R-:W-:-:S03]  /*f730*/  LOP3.LUT R12, R6, 0x40, RZ, 0x3c, !PT ;  /* 0x00000040060c7812 */ /* 0x004fc600078e3cff */
[----:B------:R1:W-:Y:S04]  /*f740*/  STL [R1+0x13f8], R7 ;  /* 0x0013f80701007387 */ /* 0x0003e80000100800 */
[----:B------:R2:W-:Y:S04]  /*f750*/  STL [R1+0x13f4], R13 ;  /* 0x0013f40d01007387 */ /* 0x0005e80000100800 */
[----:B------:R3:W-:Y:S01]  /*f760*/  STL [R1+0x13f0], R12 ;  /* 0x0013f00c01007387 */ /* 0x0007e20000100800 */
[C---:B-1----:R-:W-:Y:S02]  /*f770*/  LOP3.LUT R7, R6.reuse, 0x50, RZ, 0x3c, !PT ;  /* 0x0000005006077812 */ /* 0x042fe400078e3cff */
[----:B--2---:R-:W-:-:S03]  /*f780*/  LOP3.LUT R13, R6, 0x60, RZ, 0x3c, !PT ;  /* 0x00000060060d7812 */ /* 0x004fc600078e3cff */
[----:B------:R1:W-:Y:S01]  /*f790*/  STL [R1+0x13ec], R7 ;  /* 0x0013ec0701007387 */ /* 0x0003e20000100800 */
[----:B---3--:R-:W-:-:S03]  /*f7a0*/  LOP3.LUT R12, R6, 0x70, RZ, 0x3c, !PT ;  /* 0x00000070060c7812 */ /* 0x008fc600078e3cff */
[----:B------:R2:W-:Y:S04]  /*f7b0*/  STL [R1+0x13e8], R13 ;  /* 0x0013e80d01007387 */ /* 0x0005e80000100800 */
[----:B------:R2:W-:Y:S01]  /*f7c0*/  STL [R1+0x13e4], R12 ;  /* 0x0013e40c01007387 */ /* 0x0005e20000100800 */
[----:B-1----:R-:W-:-:S07]  /*f7d0*/  LOP3.LUT R7, R0, 0x20, RZ, 0x3c, !PT ;  /* 0x0000002000077812 */ /* 0x002fce00078e3cff */
.L_x_1:
[----:B------:R1:W-:Y:S01]  /*f7e0*/  STL [R1+0x1504], R125 ;  /* 0x0015047d01007387 */ /* 0x0003e20000100800 */
[----:B------:R-:W3:Y:S03]  /*f7f0*/  LDC R7, c[0x0][0x230] ;  /* 0x00008c00ff077b82 */ /* 0x000ee60000000800 */
[----:B-1----:R-:W4:Y:S04]  /*f800*/  LDL.LU R125, [R1+0x134c] ;  /* 0x00134c00017d7983 */ /* 0x002f280000300800 */
[----:B------:R1:W-:Y:S04]  /*f810*/  STL [R1+0x1500], R126 ;  /* 0x0015007e01007387 */ /* 0x0003e80000100800 */
        /* <DEDUP_REMOVED lines=25> */
[----:B------:R1:W-:Y:S01]  /*f9b0*/  STL [R1+0x14cc], R139 ;  /* 0x0014cc8b01007387 */ /* 0x0003e20000100800 */
[----:B---3--:R-:W-:-:S03]  /*f9c0*/  IMAD R7, R11, -0x20, R7 ;  /* 0xffffffe00b077824 */ /* 0x008fc600078e0207 */
[----:B-1----:R-:W3:Y:S04]  /*f9d0*/  LDL.LU R139, [R1+0x1314] ;  /* 0x00131400018b7983 */ /* 0x002ee80000300800 */
[----:B------:R1:W-:Y:S04]  /*f9e0*/  STL [R1+0x14c8], R140 ;  /* 0x0014c88c01007387 */ /* 0x0003e80000100800 */
[----:B-1----:R-:W3:Y:S04]  /*f9f0*/  LDL.LU R140, [R1+0x1338] ;  /* 0x00133800018c7983 */ /* 0x002ee80000300800 */
[----:B------:R1:W-:Y:S04]  /*fa00*/  STL [R1+0x14c4], R141 ;  /* 0x0014c48d01007387 */ /* 0x0003e80000100800 */
[----:B-1----:R-:W3:Y:S04]  /*fa10*/  LDL.LU R141, [R1+0x130c] ;  /* 0x00130c00018d7983 */ /* 0x002ee80000300800 */
[----:B------:R1:W-:Y:S01]  /*fa20*/  STL [R1+0x14c0], R142 ;  /* 0x0014c08e01007387 */ /* 0x0003e20000100800 */
[----:B------:R-:W-:-:S03]  /*fa30*/  ISETP.GT.AND P0, PT, R7, RZ, PT ;  /* 0x000000ff0700720c */ /* 0x000fc60003f04270 */
[----:B-1----:R-:W3:Y:S04]  /*fa40*/  LDL.LU R142, [R1+0x1330] ;  /* 0x00133000018e7983 */ /* 0x002ee80000300800 */
[----:B------:R1:W-:Y:S04]  /*fa50*/  STL [R1+0x14bc], R143 ;  /* 0x0014bc8f01007387 */ /* 0x0003e80000100800 */
        /* <DEDUP_REMOVED lines=9> */
[----:B------:R1:W-:Y:S01]  /*faf0*/  STL [R1+0x14a8], R148 ;  /* 0x0014a89401007387 */ /* 0x0003e20000100800 */
[----:B------:R-:W-:-:S03]  /*fb00*/  PRMT R175, RZ, 0x7610, R175 ;  /* 0x00007610ffaf7816 */ /* 0x000fc600000000af */
[----:B-1----:R-:W3:Y:S04]  /*fb10*/  LDL.LU R148, [R1+0x1318] ;  /* 0x0013180001947983 */ /* 0x002ee80000300800 */
[----:B------:R1:W-:Y:S01]  /*fb20*/  STL [R1+0x14a4], R149 ;  /* 0x0014a49501007387 */ /* 0x0003e20000100800 */
[----:B--2---:R-:W-:Y:S02]  /*fb30*/  @P0 IMAD.MOV.U32 R12, RZ, RZ, R247 ;  /* 0x000000ffff0c0224 */ /* 0x004fe400078e00f7 */
[----:B------:R-:W-:-:S05]  /*fb40*/  @P0 IMAD.MOV.U32 R13, RZ, RZ, R246 ;  /* 0x000000ffff0d0224 */ /* 0x000fca00078e00f6 */
[----:B------:R2:W3:Y:S04]  /*fb50*/  @P0 LDG.E.U16 R175, desc[UR58][R12.64] ;  /* 0x0000003a0caf0981 */ /* 0x0004e8000c1e1500 */
[----:B-1----:R-:W3:Y:S04]  /*fb60*/  LDL.LU R149, [R1+0x12ec] ;  /* 0x0012ec0001957983 */ /* 0x002ee80000300800 */
[----:B------:R1:W-:Y:S04]  /*fb70*/  STL [R1+0x14a0], R150 ;  /* 0x0014a09601007387 */ /* 0x0003e80000100800 */
[----:B-1----:R-:W3:Y:S04]  /*fb80*/  LDL.LU R150, [R1+0x1310] ;  /* 0x0013100001967983 */ /* 0x002ee80000300800 */
[----:B------:R1:W-:Y:S04]  /*fb90*/  STL [R1+0x149c], R151 ;  /* 0x00149c9701007387 */ /* 0x0003e80000100800 */
[----:B-1----:R-:W3:Y:S04]  /*fba0*/  LDL.LU R151, [R1+0x12e4] ;  /* 0x0012e40001977983 */ /* 0x002ee80000300800 */
[----:B-----5:R1:W-:Y:S04]  /*fbb0*/  STL [R1+0x1408], R5 ;  /* 0x0014080501007387 */ /* 0x0203e80000100800 */
[----:B-1----:R-:W2:Y:S04]  /*fbc0*/  LDL.LU R5, [R1+0x13a4] ;  /* 0x0013a40001057983 */ /* 0x002ea80000300800 */
[----:B------:R1:W-:Y:S04]  /*fbd0*/  STL [R1+0x1404], R4 ;  /* 0x0014040401007387 */ /* 0x0003e80000100800 */
[----:B-1----:R-:W4:Y:S04]  /*fbe0*/  LDL R4, [R1+0x1380] ;  /* 0x0013800001047983 */ /* 0x002f280000100800 */
[----:B------:R1:W-:Y:S04]  /*fbf0*/  STL [R1+0x1400], R3 ;  /* 0x0014000301007387 */ /* 0x0003e80000100800 */
[----:B-1----:R-:W3:Y:S04]  /*fc00*/  LDL R3, [R1+0x139c] ;  /* 0x00139c0001037983 */ /* 0x002ee80000100800 */
[----:B------:R1:W-:Y:S04]  /*fc10*/  STL [R1+0x1708], R246 ;  /* 0x001708f601007387 */ /* 0x0003e80000100800 */
[----:B-1----:R-:W4:Y:S04]  /*fc20*/  LDL.LU R246, [R1+0x1384] ;  /* 0x0013840001f67983 */ /* 0x002f280000300800 */
[----:B------:R-:W3:Y:S01]  /*fc30*/  LDL R13, [R1+0x13a0] ;  /* 0x0013a000010d7983 */ /* 0x000ee20000100800 */
[----:B------:R-:W-:-:S02]  /*fc40*/  ISETP.GT.AND P1, PT, R7, 0x1, PT ;  /* 0x000000010700780c */ /* 0x000fc40003f24270 */
[----:B------:R-:W-:-:S11]  /*fc50*/  PRMT R188, RZ, 0x7610, R188 ;  /* 0x00007610ffbc7816 */ /* 0x000fd600000000bc */
[----:B--2---:R-:W-:-:S05]  /*fc60*/  @P1 IMAD.MOV.U32 R12, RZ, RZ, R5 ;  /* 0x000000ffff0c1224 */ /* 0x004fca00078e0005 */
[----:B---3--:R1:W2:Y:S04]  /*fc70*/  @P1 LDG.E.U16 R188, desc[UR58][R12.64] ;  /* 0x0000003a0cbc1981 */ /* 0x0082a8000c1e1500 */
[----:B------:R-:W3:Y:S01]  /*fc80*/  LDL R13, [R1+0x1398] ;  /* 0x00139800010d7983 */ /* 0x000ee20000100800 */
[----:B------:R-:W-:Y:S01]  /*fc90*/  PRMT R187, RZ, 0x7610, R187 ;  /* 0x00007610ffbb7816 */ /* 0x000fe200000000bb */
[----:B-1----:R-:W-:Y:S01]  /*fca0*/  @P1 IMAD.MOV.U32 R12, RZ, RZ, R3 ;  /* 0x000000ffff0c1224 */ /* 0x002fe200078e0003 */
[----:B------:R-:W-:Y:S01]  /*fcb0*/  PRMT R174, RZ, 0x7610, R174 ;  /* 0x00007610ffae7816 */ /* 0x000fe200000000ae */
[----:B------:R-:W2:Y:S05]  /*fcc0*/  LDL R3, [R1+0x1378] ;  /* 0x0013780001037983 */ /* 0x000eaa0000100800 */
[----:B------:R-:W2:Y:S01]  /*fcd0*/  @P0 LDG.E.U16 R174, desc[UR58][R8.64] ;  /* 0x0000003a08ae0981 */ /* 0x000ea2000c1e1500 */
[----:B------:R-:W-:-:S03]  /*fce0*/  ISETP.GT.AND P0, PT, R7, 0x2, PT ;  /* 0x000000020700780c */ /* 0x000fc60003f04270 */
[----:B---3--:R1:W3:Y:S04]  /*fcf0*/  @P1 LDG.E.U16 R187, desc[UR58][R12.64] ;  /* 0x0000003a0cbb1981 */ /* 0x0082e8000c1e1500 */
[----:B------:R-:W1:Y:S04]  /*fd00*/  LDL R12, [R1+0x1390] ;  /* 0x00139000010c7983 */ /* 0x000e680000100800 */
[----:B------:R-:W1:Y:S01]  /*fd10*/  LDL R13, [R1+0x1394] ;  /* 0x00139400010d7983 */ /* 0x000e620000100800 */
[----:B------:R-:W-:Y:S02]  /*fd20*/  PRMT R191, RZ, 0x7610, R191 ;  /* 0x00007610ffbf7816 */ /* 0x000fe400000000bf */
[----:B-1----:R-:W-:-:S04]  /*fd30*/  @P0 LOP3.LUT R13, R13, R12, RZ, 0x3c, !PT ;  /* 0x0000000c0d0d0212 */ /* 0x002fc800078e3cff */
[----:B------:R-:W-:-:S04]  /*fd40*/  @P0 LOP3.LUT R12, R13, R12, RZ, 0x3c, !PT ;  /* 0x0000000c0d0c0212 */ /* 0x000fc800078e3cff */
[----:B------:R-:W-:-:S05]  /*fd50*/  @P0 LOP3.LUT R13, R13, R12, RZ, 0x3c, !PT ;  /* 0x0000000c0d0d0212 */ /* 0x000fca00078e3cff */
[----:B------:R1:W3:Y:S04]  /*fd60*/  @P0 LDG.E.U16 R191, desc[UR58][R12.64] ;  /* 0x0000003a0cbf0981 */ /* 0x0002e8000c1e1500 */
[----:B------:R-:W1:Y:S04]  /*fd70*/  LDL R12, [R1+0x1388] ;  /* 0x00138800010c7983 */ /* 0x000e680000100800 */
[----:B------:R-:W1:Y:S01]  /*fd80*/  LDL R13, [R1+0x138c] ;  /* 0x00138c00010d7983 */ /* 0x000e620000100800 */
[----:B------:R-:W-:Y:S02]  /*fd90*/  ISETP.GT.AND P1, PT, R7, 0x3, PT ;  /* 0x000000030700780c */ /* 0x000fe40003f24270 */
[----:B------:R-:W-:-:S02]  /*fda0*/  PRMT R192, RZ, 0x7610, R192 ;  /* 0x00007610ffc07816 */ /* 0x000fc400000000c0 */
[----:B-1----:R-:W-:-:S04]  /*fdb0*/  @P0 LOP3.LUT R13, R13, R12, RZ, 0x3c, !PT ;  /* 0x0000000c0d0d0212 */ /* 0x002fc800078e3cff */
[----:B------:R-:W-:-:S04]  /*fdc0*/  @P0 LOP3.LUT R12, R13, R12, RZ, 0x3c, !PT ;  /* 0x0000000c0d0c0212 */ /* 0x000fc800078e3cff */
[----:B------:R-:W-:-:S05]  /*fdd0*/  @P0 LOP3.LUT R13, R13, R12, RZ, 0x3c, !PT ;  /* 0x0000000c0d0d0212 */ /* 0x000fca00078e3cff */
[----:B------:R4:W3:Y:S02]  /*fde0*/  @P0 LDG.E.U16 R192, desc[UR58][R12.64] ;  /* 0x0000003a0cc00981 */ /* 0x0008e4000c1e1500 */
[----:B----4-:R-:W-:Y:S02]  /*fdf0*/  @P1 IMAD.MOV.U32 R13, RZ, RZ, R4 ;  /* 0x000000ffff0d1224 */ /* 0x010fe400078e0004 */
[----:B------:R-:W4:Y:S01]  /*fe00*/  LDL R4, [R1+0x135c] ;  /* 0x00135c0001047983 */ /* 0x000f220000100800 */
[----:B------:R-:W-:-:S03]  /*fe10*/  @P1 IMAD.MOV.U32 R12, RZ, RZ, R246 ;  /* 0x000000ffff0c1224 */ /* 0x000fc600078e00f6 */
[----:B------:R1:W-:Y:S04]  /*fe20*/  STL [R1+0x170c], R246 ;  /* 0x00170cf601007387 */ /* 0x0003e80000100800 */
[----:B-1----:R-:W3:Y:S01]  /*fe30*/  LDL.LU R246, [R1+0x137c] ;  /* 0x00137c0001f67983 */ /* 0x002ee20000300800 */
[----:B------:R-:W-:Y:S02]  /*fe40*/  PRMT R195, RZ, 0x7610, R195 ;  /* 0x00007610ffc37816 */ /* 0x000fe400000000c3 */
[----:B------:R-:W-:-:S04]  /*fe50*/  PRMT R196, RZ, 0x7610, R196 ;  /* 0x00007610ffc47816 */ /* 0x000fc800000000c4 */
[----:B------:R2:W4:Y:S02]  /*fe60*/  @P1 LDG.E.U16 R195, desc[UR58][R12.64] ;  /* 0x0000003a0cc31981 */ /* 0x000524000c1e1500 */
[----:B--2---:R-:W-:Y:S01]  /*fe70*/  @P1 IMAD.MOV.U32 R13, RZ, RZ, R3 ;  /* 0x000000ffff0d1224 */ /* 0x004fe200078e0003 */
[----:B------:R-:W-:Y:S01]  /*fe80*/  ISETP.GT.AND P0, PT, R7, 0x4, PT ;  /* 0x000000040700780c */ /* 0x000fe20003f04270 */
[----:B------:R-:W2:Y:S01]  /*fe90*/  LDL R3, [R1+0x1354] ;  /* 0x0013540001037983 */ /* 0x000ea20000100800 */
[----:B---3--:R-:W-:-:S05]  /*fea0*/  @P1 IMAD.MOV.U32 R12, RZ, RZ, R246 ;  /* 0x000000ffff0c1224 */ /* 0x008fca00078e00f6 */
[----:B------:R1:W3:Y:S04]  /*feb0*/  @P1 LDG.E.U16 R196, desc[UR58][R12.64] ;  /* 0x0000003a0cc41981 */ /* 0x0002e8000c1e1500 */
[----:B------:R-:W1:Y:S01]  /*fec0*/  LDL R13, [R1+0x1374] ;  /* 0x00137400010d7983 */ /* 0x000e620000100800 */
[----:B------:R-:W-:Y:S01]  /*fed0*/  PRMT R200, RZ, 0x7610, R200 ;  /* 0x00007610ffc87816 */ /* 0x000fe200000000c8 */
[----:B-1----:R-:W-:Y:S02]  /*fee0*/  @P0 IMAD.MOV.U32 R12, RZ, RZ, R13 ;  /* 0x000000ffff0c0224 */ /* 0x002fe400078e000d */
[----:B------:R-:W-:-:S05]  /*fef0*/  @P0 IMAD.MOV.U32 R13, RZ, RZ, R126 ;  /* 0x000000ffff0d0224 */ /* 0x000fca00078e007e */
[----:B------:R1:W3:Y:S04]  /*ff00*/  @P0 LDG.E.U16 R200, desc[UR58][R12.64] ;  /* 0x0000003a0cc80981 */ /* 0x0002e8000c1e1500 */
[----:B------:R-:W1:Y:S01]  /*ff10*/  LDL R13, [R1+0x136c] ;  /* 0x00136c00010d7983 */ /* 0x000e620000100800 */
[----:B------:R-:W-:Y:S02]  /*ff20*/  PRMT R201, RZ, 0x7610, R201 ;  /* 0x00007610ffc97816 */ /* 0x000fe400000000c9 */
[----:B------:R-:W-:Y:S01]  /*ff30*/  ISETP.GT.AND P1, PT, R7, 0x5, PT ;  /* 0x000000050700780c */ /* 0x000fe20003f24270 */
[----:B-1----:R-:W-:Y:S02]  /*ff40*/  @P0 IMAD.MOV.U32 R12, RZ, RZ, R13 ;  /* 0x000000ffff0c0224 */ /* 0x002fe400078e000d */
[----:B------:R-:W-:-:S05]  /*ff50*/  @P0 IMAD.MOV.U32 R13, RZ, RZ, R128 ;  /* 0x000000ffff0d0224 */ /* 0x000fca00078e0080 */
[----:B------:R1:W3:Y:S04]  /*ff60*/  @P0 LDG.E.U16 R201, desc[UR58][R12.64] ;  /* 0x0000003a0cc90981 */ /* 0x0002e8000c1e1500 */
[----:B------:R-:W1:Y:S01]  /*ff70*/  LDL R13, [R1+0x1364] ;  /* 0x00136400010d7983 */ /* 0x000e620000100800 */
[----:B------:R-:W-:Y:S02]  /*ff80*/  PRMT R204, RZ, 0x7610, R204 ;  /* 0x00007610ffcc7816 */ /* 0x000fe400000000cc */
[----:B------:R-:W-:Y:S02]  /*ff90*/  ISETP.GT.AND P0, PT, R7, 0x6, PT ;  /* 0x000000060700780c */ /* 0x000fe40003f04270 */
[----:B------:R-:W-:Y:S02]  /*ffa0*/  PRMT R205, RZ, 0x7610, R205 ;  /* 0x00007610ffcd7816 */ /* 0x000fe400000000cd */
[----:B------:R-:W-:-:S02]  /*ffb0*/  PRMT R213, RZ, 0x7610, R213 ;  /* 0x00007610ffd57816 */ /* 0x000fc400000000d5 */
[----:B------:R-:W-:Y:S02]  /*ffc0*/  PRMT R214, RZ, 0x7610, R214 ;  /* 0x00007610ffd67816 */ /* 0x000fe400000000d6 */
[----:B------:R-:W-:Y:S02]  /*ffd0*/  PRMT R243, RZ, 0x7610, R243 ;  /* 0x00007610fff37816 */ /* 0x000fe400000000f3 */
[----:B------:R-:W-:Y:S02]  /*ffe0*/  PRMT R244, RZ, 0x7610, R244 ;  /* 0x00007610fff47816 */ /* 0x000fe400000000f4 */
[----:B------:R-:W-:Y:S01]  /*fff0*/  PRMT R160, RZ, 0x7610, R160 ;  /* 0x00007610ffa07816 */ /* 0x000fe200000000a0 */
[----:B-1----:R-:W-:Y:S02]  /*10000*/  @P1 IMAD.MOV.U32 R12, RZ, RZ, R13 ;  /* 0x000000ffff0c1224 */ /* 0x002fe400078e000d */
[----:B------:R-:W-:-:S05]  /*10010*/  @P1 IMAD.MOV.U32 R13, RZ, RZ, R130 ;  /* 0x000000ffff0d1224 */ /* 0x000fca00078e0082 */
[----:B------:R4:W3:Y:S02]  /*10020*/  @P1 LDG.E.U16 R204, desc[UR58][R12.64] ;  /* 0x0000003a0ccc1981 */ /* 0x0008e4000c1e1500 */
[----:B----4-:R-:W-:Y:S02]  /*10030*/  @P1 IMAD.MOV.U32 R12, RZ, RZ, R4 ;  /* 0x000000ffff0c1224 */ /* 0x010fe400078e0004 */
[----:B------:R-:W-:-:S05]  /*10040*/  @P1 IMAD.MOV.U32 R13, RZ, RZ, R132 ;  /* 0x000000ffff0d1224 */ /* 0x000fca00078e0084 */
[----:B------:R2:W4:Y:S02]  /*10050*/  @P1 LDG.E.U16 R205, desc[UR58][R12.64] ;  /* 0x0000003a0ccd1981 */ /* 0x000524000c1e1500 */
[----:B--2---:R-:W-:Y:S02]  /*10060*/  @P0 IMAD.MOV.U32 R12, RZ, RZ, R3 ;  /* 0x000000ffff0c0224 */ /* 0x004fe400078e0003 */
[----:B------:R-:W2:Y:S04]  /*10070*/  LDL R3, [R1+0x12e0] ;  /* 0x0012e00001037983 */ /* 0x000ea80000100800 */
[----:B------:R-:W3:Y:S01]  /*10080*/  LDL.LU R4, [R1+0x1308] ;  /* 0x0013080001047983 */ /* 0x000ee20000300800 */
[----:B------:R-:W-:Y:S01]  /*10090*/  @P0 IMAD.MOV.U32 R13, RZ, RZ, R134 ;  /* 0x000000ffff0d0224 */ /* 0x000fe200078e0086 */
[----:B------:R-:W-:-:S04]  /*100a0*/  ISETP.GT.AND P1, PT, R7, 0x7, PT ;  /* 0x000000070700780c */ /* 0x000fc80003f24270 */
[----:B------:R1:W4:Y:S02]  /*100b0*/  @P0 LDG.E.U16 R213, desc[UR58][R12.64] ;  /* 0x0000003a0cd50981 */ /* 0x000324000c1e1500 */
[----:B-1----:R-:W-:Y:S02]  /*100c0*/  @P0 IMAD.MOV.U32 R12, RZ, RZ, R125 ;  /* 0x000000ffff0c0224 */ /* 0x002fe400078e007d */
[----:B------:R-:W-:-:S05]  /*100d0*/  @P0 IMAD.MOV.U32 R13, RZ, RZ, R136 ;  /* 0x000000ffff0d0224 */ /* 0x000fca00078e0088 */
[----:B------:R1:W4:Y:S01]  /*100e0*/  @P0 LDG.E.U16 R214, desc[UR58][R12.64] ;  /* 0x0000003a0cd60981 */ /* 0x000322000c1e1500 */
[----:B------:R-:W-:Y:S01]  /*100f0*/  ISETP.GT.AND P0, PT, R7, 0x8, PT ;  /* 0x000000080700780c */ /* 0x000fe20003f04270 */
[----:B-1----:R-:W-:Y:S02]  /*10100*/  @P1 IMAD.MOV.U32 R12, RZ, RZ, R127 ;  /* 0x000000ffff0c1224 */ /* 0x002fe400078e007f */
[----:B------:R-:W-:-:S05]  /*10110*/  @P1 IMAD.MOV.U32 R13, RZ, RZ, R138 ;  /* 0x000000ffff0d1224 */ /* 0x000fca00078e008a */
[----:B------:R1:W4:Y:S02]  /*10120*/  @P1 LDG.E.U16 R243, desc[UR58][R12.64] ;  /* 0x0000003a0cf31981 */ /* 0x000324000c1e1500 */
[----:B-1----:R-:W-:Y:S02]  /*10130*/  @P1 IMAD.MOV.U32 R12, RZ, RZ, R129 ;  /* 0x000000ffff0c1224 */ /* 0x002fe400078e0081 */
[----:B------:R-:W-:-:S05]  /*10140*/  @P1 IMAD.MOV.U32 R13, RZ, RZ, R140 ;  /* 0x000000ffff0d1224 */ /* 0x000fca00078e008c */
[----:B------:R1:W4:Y:S01]  /*10150*/  @P1 LDG.E.U16 R244, desc[UR58][R12.64] ;  /* 0x0000003a0cf41981 */ /* 0x000322000c1e1500 */
[----:B------:R-:W-:Y:S02]  /*10160*/  ISETP.GT.AND P1, PT, R7, 0x9, PT ;  /* 0x000000090700780c */ /* 0x000fe40003f24270 */
[----:B------:R-:W-:Y:S01]  /*10170*/  PRMT R159, RZ, 0x7610, R159 ;  /* 0x00007610ff9f7816 */ /* 0x000fe2000000009f */
[----:B-1----:R-:W-:Y:S02]  /*10180*/  @P0 IMAD.MOV.U32 R12, RZ, RZ, R131 ;  /* 0x000000ffff0c0224 */ /* 0x002fe400078e0083 */
[----:B------:R-:W-:-:S05]  /*10190*/  @P0 IMAD.MOV.U32 R13, RZ, RZ, R142 ;  /* 0x000000ffff0d0224 */ /* 0x000fca00078e008e */
[----:B------:R1:W4:Y:S01]  /*101a0*/  @P0 LDG.E.U16 R160, desc[UR58][R12.64] ;  /* 0x0000003a0ca00981 */ /* 0x000322000c1e1500 */
[----:B------:R-:W-:Y:S01]  /*101b0*/  PRMT R167, RZ, 0x7610, R167 ;  /* 0x00007610ffa77816 */ /* 0x000fe200000000a7 */
        /* <DEDUP_REMOVED lines=12> */
[----:B------:R-:W-:Y:S01]  /*10280*/  PRMT R172, RZ, 0x7610, R172 ;  /* 0x00007610ffac7816 */ /* 0x000fe200000000ac */
[----:B-1----:R-:W-:Y:S02]  /*10290*/  @P0 IMAD.MOV.U32 R12, RZ, RZ, R139 ;  /* 0x000000ffff0c0224 */ /* 0x002fe400078e008b */
[----:B------:R-:W-:-:S05]  /*102a0*/  @P0 IMAD.MOV.U32 R13, RZ, RZ, R150 ;  /* 0x000000ffff0d0224 */ /* 0x000fca00078e0096 */
[----:B------:R1:W4:Y:S02]  /*102b0*/  @P0 LDG.E.U16 R173, desc[UR58][R12.64] ;  /* 0x0000003a0cad0981 */ /* 0x000324000c1e1500 */
[----:B-1----:R-:W-:Y:S02]  /*102c0*/  @P0 IMAD.MOV.U32 R12, RZ, RZ, R141 ;  /* 0x000000ffff0c0224 */ /* 0x002fe400078e008d */
[----:B---3--:R-:W-:-:S05]  /*102d0*/  @P0 IMAD.MOV.U32 R13, RZ, RZ, R4 ;  /* 0x000000ffff0d0224 */ /* 0x008fca00078e0004 */
[----:B------:R1:W3:Y:S04]  /*102e0*/  @P0 LDG.E.U16 R172, desc[UR58][R12.64] ;  /* 0x0000003a0cac0981 */ /* 0x0002e8000c1e1500 */
[----:B------:R-:W2:Y:S01]  /*102f0*/  LDL R13, [R1+0x1300] ;  /* 0x00130000010d7983 */ /* 0x000ea20000100800 */
[----:B------:R-:W-:Y:S02]  /*10300*/  ISETP.GT.AND P1, PT, R7, 0xb, PT ;  /* 0x0000000b0700780c */ /* 0x000fe40003f24270 */
[----:B------:R-:W-:-:S11]  /*10310*/  PRMT R184, RZ, 0x7610, R184 ;  /* 0x00007610ffb87816 */ /* 0x000fd600000000b8 */
[----:B-1----:R-:W-:-:S05]  /*10320*/  @P1 IMAD.MOV.U32 R12, RZ, RZ, R143 ;  /* 0x000000ffff0c1224 */ /* 0x002fca00078e008f */
[----:B--2---:R1:W2:Y:S04]  /*10330*/  @P1 LDG.E.U16 R184, desc[UR58][R12.64] ;  /* 0x0000003a0cb81981 */ /* 0x0042a8000c1e1500 */
[----:B------:R-:W4:Y:S01]  /*10340*/  LDL R13, [R1+0x12f8] ;  /* 0x0012f800010d7983 */ /* 0x000f220000100800 */
[----:B------:R-:W-:Y:S01]  /*10350*/  PRMT R183, RZ, 0x7610, R183 ;  /* 0x00007610ffb77816 */ /* 0x000fe200000000b7 */
[----:B-1----:R-:W-:Y:S01]  /*10360*/  @P1 IMAD.MOV.U32 R12, RZ, RZ, R145 ;  /* 0x000000ffff0c1224 */ /* 0x002fe200078e0091 */
[C---:B------:R-:W-:Y:S02]  /*10370*/  ISETP.GT.AND P0, PT, R7.reuse, 0xc, PT ;  /* 0x0000000c0700780c */ /* 0x040fe40003f04270 */
[----:B------:R-:W-:Y:S02]  /*10380*/  PRMT R194, RZ, 0x7610, R194 ;  /* 0x00007610ffc27816 */ /* 0x000fe400000000c2 */
[----:B----4-:R1:W4:Y:S04]  /*10390*/  @P1 LDG.E.U16 R183, desc[UR58][R12.64] ;  /* 0x0000003a0cb71981 */ /* 0x010328000c1e1500 */
[----:B------:R-:W3:Y:S05]  /*103a0*/  LDL R13, [R1+0x12f0] ;  /* 0x0012f000010d7983 */ /* 0x000eea0000100800 */
[----:B-1----:R-:W-:Y:S01]  /*103b0*/  @P0 IMAD.MOV.U32 R12, RZ, RZ, R147 ;  /* 0x000000ffff0c0224 */ /* 0x002fe200078e0093 */
[----:B------:R-:W-:-:S02]  /*103c0*/  ISETP.GT.AND P1, PT, R7, 0xd, PT ;  /* 0x0000000d0700780c */ /* 0x000fc40003f24270 */
[----:B------:R-:W-:Y:S02]  /*103d0*/  PRMT R193, RZ, 0x7610, R193 ;  /* 0x00007610ffc17816 */ /* 0x000fe400000000c1 */
[----:B---3--:R1:W3:Y:S04]  /*103e0*/  @P0 LDG.E.U16 R194, desc[UR58][R12.64] ;  /* 0x0000003a0cc20981 */ /* 0x0082e8000c1e1500 */
[----:B------:R-:W2:Y:S01]  /*103f0*/  LDL R13, [R1+0x12e8] ;  /* 0x0012e800010d7983 */ /* 0x000ea20000100800 */
[----:B-1----:R-:W-:-:S05]  /*10400*/  @P0 IMAD.MOV.U32 R12, RZ, RZ, R149 ;  /* 0x000000ffff0c0224 */ /* 0x002fca00078e0095 */
[----:B--2---:R1:W2:Y:S02]  /*10410*/  @P0 LDG.E.U16 R193, desc[UR58][R12.64] ;  /* 0x0000003a0cc10981 */ /* 0x0042a4000c1e1500 */
[----:B-1----:R-:W-:Y:S02]  /*10420*/  @P1 IMAD.MOV.U32 R13, RZ, RZ, R3 ;  /* 0x000000ffff0d1224 */ /* 0x002fe400078e0003 */
[----:B------:R-:W4:Y:S01]  /*10430*/  LDL R3, [R1+0x12b4] ;  /* 0x0012b40001037983 */ /* 0x000f220000100800 */
[----:B------:R-:W-:-:S03]  /*10440*/  @P1 IMAD.MOV.U32 R12, RZ, RZ, R151 ;  /* 0x000000ffff0c1224 */ /* 0x000fc600078e0097 */
[----:B------:R1:W-:Y:S04]  /*10450*/  STL.64 [R1+0x1700], R150 ;  /* 0x0017009601007387 */ /* 0x0003e80000100a00 */
[----:B-1----:R-:W3:Y:S04]  /*10460*/  LDL R150, [R1+0x12bc] ;  /* 0x0012bc0001967983 */ /* 0x002ee80000100800 */
[----:B------:R-:W2:Y:S04]  /*10470*/  LDL R151, [R1+0x12b0] ;  /* 0x0012b00001977983 */ /* 0x000ea80000100800 */
[----:B------:R1:W-:Y:S04]  /*10480*/  STL.64 [R1+0x16f8], R148 ;  /* 0x0016f89401007387 */ /* 0x0003e80000100a00 */
[----:B-1----:R-:W4:Y:S04]  /*10490*/  LDL R148, [R1+0x12c4] ;  /* 0x0012c40001947983 */ /* 0x002f280000100800 */
[----:B------:R-:W2:Y:S04]  /*104a0*/  LDL R149, [R1+0x12b8] ;  /* 0x0012b80001957983 */ /* 0x000ea80000100800 */
        /* <DEDUP_REMOVED lines=11> */
[----:B------:R-:W-:Y:S04]  /*10560*/  STL.64 [R1+0x16d0], R138 ;  /* 0x0016d08a01007387 */ /* 0x000fe80000100a00 */
        /* <DEDUP_REMOVED lines=53> */
[----:B------:R1:W-:Y:S04]  /*108c0*/  STL.64 [R1+0x1520], R30 ;  /* 0x0015201e01007387 */ /* 0x0003e80000100a00 */
[----:B------:R-:W-:Y:S04]  /*108d0*/  STL.64 [R1+0x1518], R28 ;  /* 0x0015181c01007387 */ /* 0x000fe80000100a00 */
[----:B------:R0:W-:Y:S04]  /*108e0*/  STL.64 [R1+0x1510], R26 ;  /* 0x0015101a01007387 */ /* 0x0001e80000100a00 */
[----:B------:R0:W-:Y:S04]  /*108f0*/  STL.64 [R1+0x1508], R24 ;  /* 0x0015081801007387 */ /* 0x0001e80000100a00 */
[----:B-1----:R-:W2:Y:S04]  /*10900*/  LDL R30, [R1+0x12a8] ;  /* 0x0012a800011e7983 */ /* 0x002ea80000100800 */
[----:B0-----:R-:W2:Y:S04]  /*10910*/  LDL R26, [R1+0x12ac] ;  /* 0x0012ac00011a7983 */ /* 0x001ea80000100800 */
[----:B------:R-:W2:Y:S04]  /*10920*/  LDL R34, [R1+0x1230] ;  /* 0x0012300001227983 */ /* 0x000ea80000100800 */
[----:B------:R-:W2:Y:S04]  /*10930*/  LDL R33, [R1+0x1234] ;  /* 0x0012340001217983 */ /* 0x000ea80000100800 */
[----:B------:R-:W2:Y:S04]  /*10940*/  LDL R29, [R1+0x1228] ;  /* 0x00122800011d7983 */ /* 0x000ea80000100800 */
[----:B------:R-:W2:Y:S01]  /*10950*/  LDL R25, [R1+0x122c] ;  /* 0x00122c0001197983 */ /* 0x000ea20000100800 */
[----:B------:R-:W-:-:S02]  /*10960*/  PRMT R197, RZ, 0x7610, R197 ;  /* 0x00007610ffc57816 */ /* 0x000fc400000000c5 */
[----:B------:R-:W-:Y:S01]  /*10970*/  ISETP.GT.AND P0, PT, R7, 0xe, PT ;  /* 0x0000000e0700780c */ /* 0x000fe20003f04270 */
[----:B------:R-:W2:Y:S04]  /*10980*/  LDL R32, [R1+0x12a0] ;  /* 0x0012a00001207983 */ /* 0x000ea80000100800 */
[----:B------:R-:W2:Y:S01]  /*10990*/  LDL R31, [R1+0x12a4] ;  /* 0x0012a400011f7983 */ /* 0x000ea20000100800 */
[----:B------:R-:W-:-:S03]  /*109a0*/  PRMT R198, RZ, 0x7610, R198 ;  /* 0x00007610ffc67816 */ /* 0x000fc600000000c6 */
[----:B------:R3:W2:Y:S04]  /*109b0*/  @P1 LDG.E.U16 R197, desc[UR58][R12.64] ;  /* 0x0000003a0cc51981 */ /* 0x0006a8000c1e1500 */
[----:B------:R-:W2:Y:S04]  /*109c0*/  LDL R28, [R1+0x1298] ;  /* 0x00129800011c7983 */ /* 0x000ea80000100800 */
[----:B------:R-:W2:Y:S01]  /*109d0*/  LDL R27, [R1+0x129c] ;  /* 0x00129c00011b7983 */ /* 0x000ea20000100800 */
[----:B---3--:R-:W-:Y:S01]  /*109e0*/  @P1 IMAD.MOV.U32 R12, RZ, RZ, R142 ;  /* 0x000000ffff0c1224 */ /* 0x008fe200078e008e */
[----:B------:R-:W-:-:S02]  /*109f0*/  PRMT R202, RZ, 0x7610, R202 ;  /* 0x00007610ffca7816 */ /* 0x000fc400000000ca */
[----:B------:R-:W3:Y:S01]  /*10a00*/  LDL R24, [R1+0x1290] ;  /* 0x0012900001187983 */ /* 0x000ee20000100800 */
[----:B------:R-:W-:Y:S02]  /*10a10*/  PRMT R203, RZ, 0x7610, R203 ;  /* 0x00007610ffcb7816 */ /* 0x000fe400000000cb */
[----:B------:R-:W-:Y:S01]  /*10a20*/  PRMT R241, RZ, 0x7610, R241 ;  /* 0x00007610fff17816 */ /* 0x000fe200000000f1 */
[----:B------:R-:W3:Y:S01]  /*10a30*/  LDL R36, [R1+0x1218] ;  /* 0x0012180001247983 */ /* 0x000ee20000100800 */
[----:B------:R-:W-:Y:S02]  /*10a40*/  PRMT R242, RZ, 0x7610, R242 ;  /* 0x00007610fff27816 */ /* 0x000fe400000000f2 */
[----:B------:R-:W-:Y:S01]  /*10a50*/  PRMT R17, RZ, 0x7610, R17 ;  /* 0x00007610ff117816 */ /* 0x000fe20000000011 */
[----:B------:R-:W3:Y:S01]  /*10a60*/  LDL R35, [R1+0x121c] ;  /* 0x00121c0001237983 */ /* 0x000ee20000100800 */
[----:B------:R-:W-:Y:S02]  /*10a70*/  PRMT R16, RZ, 0x7610, R16 ;  /* 0x00007610ff107816 */ /* 0x000fe40000000010 */
[----:B------:R-:W-:Y:S01]  /*10a80*/  PRMT R15, RZ, 0x7610, R15 ;  /* 0x00007610ff0f7816 */ /* 0x000fe2000000000f */
[----:B------:R-:W3:Y:S01]  /*10a90*/  LDL R38, [R1+0x1238] ;  /* 0x0012380001267983 */ /* 0x000ee20000100800 */
[----:B------:R-:W-:-:S02]  /*10aa0*/  PRMT R14, RZ, 0x7610, R14 ;  /* 0x00007610ff0e7816 */ /* 0x000fc4000000000e */
[----:B------:R-:W-:Y:S01]  /*10ab0*/  PRMT R153, RZ, 0x7610, R153 ;  /* 0x00007610ff997816 */ /* 0x000fe20000000099 */
[----:B------:R-:W3:Y:S01]  /*10ac0*/  LDL R37, [R1+0x123c] ;  /* 0x00123c0001257983 */ /* 0x000ee20000100800 */
[----:B----4-:R-:W-:-:S05]  /*10ad0*/  @P1 IMAD.MOV.U32 R13, RZ, RZ, R141 ;  /* 0x000000ffff0d1224 */ /* 0x010fca00078e008d */
[----:B------:R0:W4:Y:S01]  /*10ae0*/  @P1 LDG.E.U16 R198, desc[UR58][R12.64] ;  /* 0x0000003a0cc61981 */ /* 0x000122000c1e1500 */
[----:B------:R-:W-:Y:S01]  /*10af0*/  ISETP.GT.AND P1, PT, R7, 0xf, PT ;  /* 0x0000000f0700780c */ /* 0x000fe20003f24270 */
[----:B0-----:R-:W-:Y:S02]  /*10b00*/  @P0 IMAD.MOV.U32 R12, RZ, RZ, R144 ;  /* 0x000000ffff0c0224 */ /* 0x001fe400078e0090 */
[----:B--2---:R-:W-:-:S05]  /*10b10*/  @P0 IMAD.MOV.U32 R13, RZ, RZ, R143 ;  /* 0x000000ffff0d0224 */ /* 0x004fca00078e008f */
[----:B------:R0:W2:Y:S02]  /*10b20*/  @P0 LDG.E.U16 R202, desc[UR58][R12.64] ;  /* 0x0000003a0cca0981 */ /* 0x0000a4000c1e1500 */
[----:B0-----:R-:W-:Y:S02]  /*10b30*/  @P0 IMAD.MOV.U32 R12, RZ, RZ, R146 ;  /* 0x000000ffff0c0224 */ /* 0x001fe400078e0092 */
[----:B------:R-:W-:-:S05]  /*10b40*/  @P0 IMAD.MOV.U32 R13, RZ, RZ, R145 ;  /* 0x000000ffff0d0224 */ /* 0x000fca00078e0091 */
[----:B------:R0:W2:Y:S01]  /*10b50*/  @P0 LDG.E.U16 R203, desc[UR58][R12.64] ;  /* 0x0000003a0ccb0981 */ /* 0x0000a2000c1e1500 */
[----:B------:R-:W-:Y:S01]  /*10b60*/  ISETP.GT.AND P0, PT, R7, 0x10, PT ;  /* 0x000000100700780c */ /* 0x000fe20003f04270 */
[----:B0-----:R-:W-:Y:S02]  /*10b70*/  @P1 IMAD.MOV.U32 R12, RZ, RZ, R148 ;  /* 0x000000ffff0c1224 */ /* 0x001fe400078e0094 */
[----:B------:R-:W-:-:S05]  /*10b80*/  @P1 IMAD.MOV.U32 R13, RZ, RZ, R147 ;  /* 0x000000ffff0d1224 */ /* 0x000fca00078e0093 */
[----:B------:R0:W2:Y:S02]  /*10b90*/  @P1 LDG.E.U16 R241, desc[UR58][R12.64] ;  /* 0x0000003a0cf11981 */ /* 0x0000a4000c1e1500 */
[----:B0-----:R-:W-:Y:S02]  /*10ba0*/  @P1 IMAD.MOV.U32 R12, RZ, RZ, R150 ;  /* 0x000000ffff0c1224 */ /* 0x001fe400078e0096 */
[----:B------:R-:W-:-:S05]  /*10bb0*/  @P1 IMAD.MOV.U32 R13, RZ, RZ, R149 ;  /* 0x000000ffff0d1224 */ /* 0x000fca00078e0095 */
[----:B------:R0:W2:Y:S02]  /*10bc0*/  @P1 LDG.E.U16 R242, desc[UR58][R12.64] ;  /* 0x0000003a0cf21981 */ /* 0x0000a4000c1e1500 */
[----:B0-----:R-:W-:Y:S02]  /*10bd0*/  @P0 IMAD.MOV.U32 R12, RZ, RZ, R3 ;  /* 0x000000ffff0c0224 */ /* 0x001fe400078e0003 */
[----:B------:R-:W4:Y:S01]  /*10be0*/  LDL R3, [R1+0x1294] ;  /* 0x0012940001037983 */ /* 0x000f220000100800 */
[----:B------:R-:W-:Y:S01]  /*10bf0*/  @P0 IMAD.MOV.U32 R13, RZ, RZ, R151 ;  /* 0x000000ffff0d0224 */ /* 0x000fe200078e0097 */
[----:B------:R-:W-:-:S04]  /*10c00*/  ISETP.GT.AND P1, PT, R7, 0x18, PT ;  /* 0x000000180700780c */ /* 0x000fc80003f24270 */
[----:B------:R0:W2:Y:S01]  /*10c10*/  @P0 LDG.E.U16 R17, desc[UR58][R12.64] ;  /* 0x0000003a0c110981 */ /* 0x0000a2000c1e1500 */
[----:B------:R-:W-:Y:S01]  /*10c20*/  PRMT R152, RZ, 0x7610, R152 ;  /* 0x00007610ff987816 */ /* 0x000fe20000000098 */
[----:B0-----:R-:W-:Y:S02]  /*10c30*/  @P0 IMAD.MOV.U32 R13, RZ, RZ, R30 ;  /* 0x000000ffff0d0224 */ /* 0x001fe400078e001e */
[----:B------:R-:W2:Y:S01]  /*10c40*/  LDL R30, [R1+0x1288] ;  /* 0x00128800011e7983 */ /* 0x000ea20000100800 */
[----:B------:R-:W-:-:S03]  /*10c50*/  @P0 IMAD.MOV.U32 R12, RZ, RZ, R26 ;  /* 0x000000ffff0c0224 */ /* 0x000fc600078e001a */
[----:B------:R-:W2:Y:S04]  /*10c60*/  LDL R26, [R1+0x128c] ;  /* 0x00128c00011a7983 */ /* 0x000ea80000100800 */
[----:B------:R0:W2:Y:S01]  /*10c70*/  @P0 LDG.E.U16 R16, desc[UR58][R12.64] ;  /* 0x0000003a0c100981 */ /* 0x0000a2000c1e1500 */
[----:B------:R-:W-:Y:S01]  /*10c80*/  ISETP.GT.AND P0, PT, R7, 0x11, PT ;  /* 0x000000110700780c */ /* 0x000fe20003f04270 */
[----:B0-----:R-:W-:Y:S02]  /*10c90*/  @P1 IMAD.MOV.U32 R12, RZ, RZ, R33 ;  /* 0x000000ffff0c1224 */ /* 0x001fe400078e0021 */
[----:B------:R-:W-:Y:S01]  /*10ca0*/  @P1 IMAD.MOV.U32 R13, RZ, RZ, R34 ;  /* 0x000000ffff0d1224 */ /* 0x000fe200078e0022 */
[----:B------:R-:W2:Y:S04]  /*10cb0*/  LDL R33, [R1+0x1284] ;  /* 0x0012840001217983 */ /* 0x000ea80000100800 */
[----:B------:R-:W2:Y:S04]  /*10cc0*/  LDL R34, [R1+0x1280] ;  /* 0x0012800001227983 */ /* 0x000ea80000100800 */
[----:B------:R0:W2:Y:S02]  /*10cd0*/  @P1 LDG.E.U16 R15, desc[UR58][R12.64] ;  /* 0x0000003a0c0f1981 */ /* 0x0000a4000c1e1500 */
[----:B0-----:R-:W-:-:S02]  /*10ce0*/  @P1 IMAD.MOV.U32 R12, RZ, RZ, R25 ;  /* 0x000000ffff0c1224 */ /* 0x001fc400078e0019 */
[----:B------:R-:W-:Y:S01]  /*10cf0*/  @P1 IMAD.MOV.U32 R13, RZ, RZ, R29 ;  /* 0x000000ffff0d1224 */ /* 0x000fe200078e001d */
[----:B------:R-:W2:Y:S04]  /*10d00*/  LDL R25, [R1+0x1224] ;  /* 0x0012240001197983 */ /* 0x000ea80000100800 */
[----:B------:R-:W2:Y:S04]  /*10d10*/  LDL R29, [R1+0x1220] ;  /* 0x00122000011d7983 */ /* 0x000ea80000100800 */
[----:B------:R0:W2:Y:S01]  /*10d20*/  @P1 LDG.E.U16 R14, desc[UR58][R12.64] ;  /* 0x0000003a0c0e1981 */ /* 0x0000a2000c1e1500 */
[----:B------:R-:W-:Y:S01]  /*10d30*/  ISETP.GT.AND P1, PT, R7, 0x12, PT ;  /* 0x000000120700780c */ /* 0x000fe20003f24270 */
[----:B0-----:R-:W-:-:S02]  /*10d40*/  @P0 IMAD.MOV.U32 R12, RZ, RZ, R31 ;  /* 0x000000ffff0c0224 */ /* 0x001fc400078e001f */
[----:B------:R-:W-:Y:S01]  /*10d50*/  @P0 IMAD.MOV.U32 R13, RZ, RZ, R32 ;  /* 0x000000ffff0d0224 */ /* 0x000fe200078e0020 */
[----:B------:R-:W-:Y:S01]  /*10d60*/  PRMT R157, RZ, 0x7610, R157 ;  /* 0x00007610ff9d7816 */ /* 0x000fe2000000009d */
[----:B------:R-:W2:Y:S04]  /*10d70*/  LDL R31, [R1+0x126c] ;  /* 0x00126c00011f7983 */ /* 0x000ea80000100800 */
[----:B------:R0:W2:Y:S01]  /*10d80*/  @P0 LDG.E.U16 R153, desc[UR58][R12.64] ;  /* 0x0000003a0c990981 */ /* 0x0000a2000c1e1500 */
[----:B------:R-:W-:-:S03]  /*10d90*/  PRMT R156, RZ, 0x7610, R156 ;  /* 0x00007610ff9c7816 */ /* 0x000fc6000000009c */
[----:B------:R-:W2:Y:S01]  /*10da0*/  LDL R32, [R1+0x1268] ;  /* 0x0012680001207983 */ /* 0x000ea20000100800 */
[----:B0-----:R-:W-:Y:S02]  /*10db0*/  @P0 IMAD.MOV.U32 R12, RZ, RZ, R27 ;  /* 0x000000ffff0c0224 */ /* 0x001fe400078e001b */
[----:B------:R-:W-:Y:S01]  /*10dc0*/  @P0 IMAD.MOV.U32 R13, RZ, RZ, R28 ;  /* 0x000000ffff0d0224 */ /* 0x000fe200078e001c */
[----:B------:R-:W2:Y:S04]  /*10dd0*/  LDL R27, [R1+0x127c] ;  /* 0x00127c00011b7983 */ /* 0x000ea80000100800 */
[----:B------:R-:W2:Y:S04]  /*10de0*/  LDL R28, [R1+0x1278] ;  /* 0x00127800011c7983 */ /* 0x000ea80000100800 */
[----:B------:R3:W2:Y:S02]  /*10df0*/  @P0 LDG.E.U16 R152, desc[UR58][R12.64] ;  /* 0x0000003a0c980981 */ /* 0x0006a4000c1e1500 */
[----:B---3--:R-:W-:-:S02]  /*10e00*/  @P1 IMAD.MOV.U32 R13, RZ, RZ, R24 ;  /* 0x000000ffff0d1224 */ /* 0x008fc400078e0018 */
[----:B------:R-:W3:Y:S01]  /*10e10*/  LDL R24, [R1+0x1270] ;  /* 0x0012700001187983 */ /* 0x000ee20000100800 */
[----:B----4-:R-:W-:-:S03]  /*10e20*/  @P1 IMAD.MOV.U32 R12, RZ, RZ, R3 ;  /* 0x000000ffff0c1224 */ /* 0x010fc600078e0003 */
[----:B------:R-:W4:Y:S01]  /*10e30*/  LDL R3, [R1+0x1274] ;  /* 0x0012740001037983 */ /* 0x000f220000100800 */
[----:B------:R-:W-:-:S03]  /*10e40*/  ISETP.GT.AND P0, PT, R7, 0x13, PT ;  /* 0x000000130700780c */ /* 0x000fc60003f04270 */
[----:B------:R2:W4:Y:S01]  /*10e50*/  @P1 LDG.E.U16 R157, desc[UR58][R12.64] ;  /* 0x0000003a0c9d1981 */ /* 0x000522000c1e1500 */
[----:B------:R-:W-:Y:S02]  /*10e60*/  PRMT R163, RZ, 0x7610, R163 ;  /* 0x00007610ffa37816 */ /* 0x000fe400000000a3 */
[----:B------:R-:W-:Y:S02]  /*10e70*/  PRMT R21, RZ, 0x7610, R21 ;  /* 0x00007610ff157816 */ /* 0x000fe40000000015 */
[----:B------:R-:W-:Y:S02]  /*10e80*/  PRMT R20, RZ, 0x7610, R20 ;  /* 0x00007610ff147816 */ /* 0x000fe40000000014 */
[----:B------:R-:W-:Y:S01]  /*10e90*/  PRMT R158, RZ, 0x7610, R158 ;  /* 0x00007610ff9e7816 */ /* 0x000fe2000000009e */
[----:B--2---:R-:W-:Y:S02]  /*10ea0*/  @P1 IMAD.MOV.U32 R13, RZ, RZ, R30 ;  /* 0x000000ffff0d1224 */ /* 0x004fe400078e001e */
[----:B------:R-:W2:Y:S01]  /*10eb0*/  LDL R30, [R1+0x1260] ;  /* 0x00126000011e7983 */ /* 0x000ea20000100800 */
[----:B------:R-:W-:-:S03]  /*10ec0*/  @P1 IMAD.MOV.U32 R12, RZ, RZ, R26 ;  /* 0x000000ffff0c1224 */ /* 0x000fc600078e001a */
[----:B------:R-:W2:Y:S04]  /*10ed0*/  LDL R26, [R1+0x1264] ;  /* 0x00126400011a7983 */ /* 0x000ea80000100800 */
[----:B------:R0:W2:Y:S01]  /*10ee0*/  @P1 LDG.E.U16 R156, desc[UR58][R12.64] ;  /* 0x0000003a0c9c1981 */ /* 0x0000a2000c1e1500 */
[----:B------:R-:W-:Y:S01]  /*10ef0*/  ISETP.GT.AND P1, PT, R7, 0x19, PT ;  /* 0x000000190700780c */ /* 0x000fe20003f24270 */
[----:B0-----:R-:W-:Y:S02]  /*10f00*/  @P0 IMAD.MOV.U32 R12, RZ, RZ, R33 ;  /* 0x000000ffff0c0224 */ /* 0x001fe400078e0021 */
[----:B------:R-:W2:Y:S01]  /*10f10*/  LDL R33, [R1+0x125c] ;  /* 0x00125c0001217983 */ /* 0x000ea20000100800 */
[----:B------:R-:W-:-:S03]  /*10f20*/  @P0 IMAD.MOV.U32 R13, RZ, RZ, R34 ;  /* 0x000000ffff0d0224 */ /* 0x000fc600078e0022 */
[----:B------:R-:W2:Y:S04]  /*10f30*/  LDL R34, [R1+0x1258] ;  /* 0x0012580001227983 */ /* 0x000ea80000100800 */
[----:B------:R0:W2:Y:S02]  /*10f40*/  @P0 LDG.E.U16 R163, desc[UR58][R12.64] ;  /* 0x0000003a0ca30981 */ /* 0x0000a4000c1e1500 */
[----:B0-----:R-:W-:Y:S02]  /*10f50*/  @P1 IMAD.MOV.U32 R12, RZ, RZ, R25 ;  /* 0x000000ffff0c1224 */ /* 0x001fe400078e0019 */
[----:B------:R-:W2:Y:S01]  /*10f60*/  LDL R25, [R1+0x1254] ;  /* 0x0012540001197983 */ /* 0x000ea20000100800 */
[----:B------:R-:W-:-:S03]  /*10f70*/  @P1 IMAD.MOV.U32 R13, RZ, RZ, R29 ;  /* 0x000000ffff0d1224 */ /* 0x000fc600078e001d */
[----:B------:R-:W2:Y:S04]  /*10f80*/  LDL R29, [R1+0x1250] ;  /* 0x00125000011d7983 */ /* 0x000ea80000100800 */
[----:B------:R0:W2:Y:S02]  /*10f90*/  @P1 LDG.E.U16 R21, desc[UR58][R12.64] ;  /* 0x0000003a0c151981 */ /* 0x0000a4000c1e1500 */
[----:B0-----:R-:W-:Y:S02]  /*10fa0*/  @P1 IMAD.MOV.U32 R12, RZ, RZ, R35 ;  /* 0x000000ffff0c1224 */ /* 0x001fe400078e0023 */
[----:B------:R-:W-:Y:S01]  /*10fb0*/  @P1 IMAD.MOV.U32 R13, RZ, RZ, R36 ;  /* 0x000000ffff0d1224 */ /* 0x000fe200078e0024 */
[----:B------:R-:W-:Y:S01]  /*10fc0*/  PRMT R165, RZ, 0x7610, R165 ;  /* 0x00007610ffa57816 */ /* 0x000fe200000000a5 */
[----:B------:R-:W2:Y:S04]  /*10fd0*/  LDL R36, [R1+0x11e8] ;  /* 0x0011e80001247983 */ /* 0x000ea80000100800 */
[----:B------:R0:W2:Y:S01]  /*10fe0*/  @P1 LDG.E.U16 R20, desc[UR58][R12.64] ;  /* 0x0000003a0c141981 */ /* 0x0000a2000c1e1500 */
[----:B------:R-:W-:-:S02]  /*10ff0*/  ISETP.GT.AND P1, PT, R7, 0x14, PT ;  /* 0x000000140700780c */ /* 0x000fc40003f24270 */
[----:B------:R-:W-:Y:S01]  /*11000*/  PRMT R164, RZ, 0x7610, R164 ;  /* 0x00007610ffa47816 */ /* 0x000fe200000000a4 */
[----:B------:R-:W2:Y:S01]  /*11010*/  LDL R35, [R1+0x11ec] ;  /* 0x0011ec0001237983 */ /* 0x000ea20000100800 */
[----:B0-----:R-:W-:-:S03]  /*11020*/  @P0 IMAD.MOV.U32 R12, RZ, RZ, R27 ;  /* 0x000000ffff0c0224 */ /* 0x001fc600078e001b */
[----:B------:R-:W2:Y:S01]  /*11030*/  LDL R27, [R1+0x1214] ;  /* 0x00121400011b7983 */ /* 0x000ea20000100800 */
[----:B------:R-:W-:-:S03]  /*11040*/  @P0 IMAD.MOV.U32 R13, RZ, RZ, R28 ;  /* 0x000000ffff0d0224 */ /* 0x000fc600078e001c */
[----:B------:R-:W2:Y:S04]  /*11050*/  LDL R28, [R1+0x1210] ;  /* 0x00121000011c7983 */ /* 0x000ea80000100800 */
[----:B------:R3:W2:Y:S02]  /*11060*/  @P0 LDG.E.U16 R158, desc[UR58][R12.64] ;  /* 0x0000003a0c9e0981 */ /* 0x0006a4000c1e1500 */
[----:B---3--:R-:W-:Y:S02]  /*11070*/  @P1 IMAD.MOV.U32 R13, RZ, RZ, R24 ;  /* 0x000000ffff0d1224 */ /* 0x008fe400078e0018 */
[----:B------:R-:W3:Y:S01]  /*11080*/  LDL R24, [R1+0x1208] ;  /* 0x0012080001187983 */ /* 0x000ee20000100800 */
[----:B----4-:R-:W-:-:S03]  /*11090*/  @P1 IMAD.MOV.U32 R12, RZ, RZ, R3 ;  /* 0x000000ffff0c1224 */ /* 0x010fc600078e0003 */
[----:B------:R-:W4:Y:S01]  /*110a0*/  LDL R3, [R1+0x120c] ;  /* 0x00120c0001037983 */ /* 0x000f220000100800 */
[----:B------:R-:W-:-:S03]  /*110b0*/  ISETP.GT.AND P0, PT, R7, 0x15, PT ;  /* 0x000000150700780c */ /* 0x000fc60003f04270 */
[----:B------:R0:W4:Y:S02]  /*110c0*/  @P1 LDG.E.U16 R165, desc[UR58][R12.64] ;  /* 0x0000003a0ca51981 */ /* 0x000124000c1e1500 */
[----:B0-----:R-:W-:Y:S02]  /*110d0*/  @P1 IMAD.MOV.U32 R12, RZ, RZ, R31 ;  /* 0x000000ffff0c1224 */ /* 0x001fe400078e001f */
[----:B------:R-:W4:Y:S01]  /*110e0*/  LDL R31, [R1+0x124c] ;  /* 0x00124c00011f7983 */ /* 0x000f220000100800 */
[----:B------:R-:W-:-:S03]  /*110f0*/  @P1 IMAD.MOV.U32 R13, RZ, RZ, R32 ;  /* 0x000000ffff0d1224 */ /* 0x000fc600078e0020 */
[----:B------:R-:W4:Y:S01]  /*11100*/  LDL R32, [R1+0x1248] ;  /* 0x0012480001207983 */ /* 0x000f220000100800 */
[----:B------:R-:W-:-:S03]  /*11110*/  PRMT R171, RZ, 0x7610, R171 ;  /* 0x00007610ffab7816 */ /* 0x000fc600000000ab */
[----:B------:R2:W4:Y:S01]  /*11120*/  @P1 LDG.E.U16 R164, desc[UR58][R12.64] ;  /* 0x0000003a0ca41981 */ /* 0x000522000c1e1500 */
[----:B------:R-:W-:Y:S02]  /*11130*/  ISETP.GT.AND P1, PT, R7, 0x16, PT ;  /* 0x000000160700780c */ /* 0x000fe40003f24270 */
[----:B------:R-:W-:Y:S02]  /*11140*/  PRMT R170, RZ, 0x7610, R170 ;  /* 0x00007610ffaa7816 */ /* 0x000fe400000000aa */
[----:B------:R-:W-:Y:S02]  /*11150*/  PRMT R182, RZ, 0x7610, R182 ;  /* 0x00007610ffb67816 */ /* 0x000fe400000000b6 */
[----:B------:R-:W-:Y:S01]  /*11160*/  PRMT R19, RZ, 0x7610, R19 ;  /* 0x00007610ff137816 */ /* 0x000fe20000000013 */
[----:B--2---:R-:W-:Y:S02]  /*11170*/  @P0 IMAD.MOV.U32 R13, RZ, RZ, R30 ;  /* 0x000000ffff0d0224 */ /* 0x004fe400078e001e */
[----:B------:R-:W2:Y:S01]  /*11180*/  LDL R30, [R1+0x1240] ;  /* 0x00124000011e7983 */ /* 0x000ea20000100800 */
[----:B------:R-:W-:-:S03]  /*11190*/  @P0 IMAD.MOV.U32 R12, RZ, RZ, R26 ;  /* 0x000000ffff0c0224 */ /* 0x000fc600078e001a */
[----:B------:R-:W2:Y:S04]  /*111a0*/  LDL R26, [R1+0x1244] ;  /* 0x00124400011a7983 */ /* 0x000ea80000100800 */
[----:B------:R0:W2:Y:S02]  /*111b0*/  @P0 LDG.E.U16 R171, desc[UR58][R12.64] ;  /* 0x0000003a0cab0981 */ /* 0x0000a4000c1e1500 */
[----:B0-----:R-:W-:Y:S01]  /*111c0*/  @P0 IMAD.MOV.U32 R12, RZ, RZ, R33 ;  /* 0x000000ffff0c0224 */ /* 0x001fe200078e0021 */
[----:B------:R-:W-:Y:S01]  /*111d0*/  PRMT R18, RZ, 0x7610, R18 ;  /* 0x00007610ff127816 */ /* 0x000fe20000000012 */
        /* <DEDUP_REMOVED lines=15> */
[----:B---3--:R-:W-:Y:S02]  /*112d0*/  @P0 IMAD.MOV.U32 R13, RZ, RZ, R24 ;  /* 0x000000ffff0d0224 */ /* 0x008fe400078e0018 */
[----:B------:R-:W3:Y:S01]  /*112e0*/  LDL R24, [R1+0x11f0] ;  /* 0x0011f00001187983 */ /* 0x000ee20000100800 */
[----:B----4-:R-:W-:-:S03]  /*112f0*/  @P0 IMAD.MOV.U32 R12, RZ, RZ, R3 ;  /* 0x000000ffff0c0224 */ /* 0x010fc600078e0003 */
[----:B------:R-:W4:Y:S04]  /*11300*/  LDL R3, [R1+0x11f4] ;  /* 0x0011f40001037983 */ /* 0x000f280000100800 */
[----:B------:R0:W4:Y:S01]  /*11310*/  @P0 LDG.E.U16 R18, desc[UR58][R12.64] ;  /* 0x0000003a0c120981 */ /* 0x000122000c1e1500 */
[----:B------:R-:W-:Y:S02]  /*11320*/  ISETP.GT.AND P0, PT, R7, 0x17, PT ;  /* 0x000000170700780c */ /* 0x000fe40003f04270 */
[----:B------:R-:W-:Y:S01]  /*11330*/  PRMT R180, RZ, 0x7610, R180 ;  /* 0x00007610ffb47816 */ /* 0x000fe200000000b4 */
        /* <DEDUP_REMOVED lines=15> */
[----:B0-----:R-:W-:Y:S02]  /*11430*/  @P0 IMAD.MOV.U32 R12, RZ, RZ, R37 ;  /* 0x000000ffff0c0224 */ /* 0x001fe400078e0025 */
[----:B------:R-:W-:-:S05]  /*11440*/  @P0 IMAD.MOV.U32 R13, RZ, RZ, R38 ;  /* 0x000000ffff0d0224 */ /* 0x000fca00078e0026 */
        /* <DEDUP_REMOVED lines=16> */
[----:B------:R-:W-:Y:S02]  /*11550*/  PRMT R155, RZ, 0x7610, R155 ;  /* 0x00007610ff9b7816 */ /* 0x000fe4000000009b */
[C---:B------:R-:W-:Y:S02]  /*11560*/  ISETP.GT.AND P1, PT, R7.reuse, 0x1d, PT ;  /* 0x0000001d0700780c */ /* 0x040fe40003f24270 */
[----:B------:R-:W-:Y:S02]  /*11570*/  PRMT R154, RZ, 0x7610, R154 ;  /* 0x00007610ff9a7816 */ /* 0x000fe4000000009a */
[----:B------:R0:W4:Y:S01]  /*11580*/  @P0 LDG.E.U16 R155, desc[UR58][R12.64] ;  /* 0x0000003a0c9b0981 */ /* 0x000122000c1e1500 */
[----:B------:R-:W-:Y:S01]  /*11590*/  PRMT R162, RZ, 0x7610, R162 ;  /* 0x00007610ffa27816 */ /* 0x000fe200000000a2 */
[----:B0-----:R-:W-:Y:S02]  /*115a0*/  @P0 IMAD.MOV.U32 R12, RZ, RZ, R35 ;  /* 0x000000ffff0c0224 */ /* 0x001fe400078e0023 */
[----:B------:R-:W-:Y:S01]  /*115b0*/  @P0 IMAD.MOV.U32 R13, RZ, RZ, R36 ;  /* 0x000000ffff0d0224 */ /* 0x000fe200078e0024 */
[----:B------:R-:W-:Y:S01]  /*115c0*/  PRMT R161, RZ, 0x7610, R161 ;  /* 0x00007610ffa17816 */ /* 0x000fe200000000a1 */
[----:B------:R-:W4:Y:S04]  /*115d0*/  LDL R35, [R1+0x13b4] ;  /* 0x0013b40001237983 */ /* 0x000f280000100800 */
[----:B------:R0:W4:Y:S01]  /*115e0*/  @P0 LDG.E.U16 R154, desc[UR58][R12.64] ;  /* 0x0000003a0c9a0981 */ /* 0x000122000c1e1500 */
[----:B------:R-:W-:-:S02]  /*115f0*/  ISETP.GT.AND P0, PT, R7, 0x1e, PT ;  /* 0x0000001e0700780c */ /* 0x000fc40003f04270 */
[----:B------:R-:W-:Y:S01]  /*11600*/  PRMT R169, RZ, 0x7610, R169 ;  /* 0x00007610ffa97816 */ /* 0x000fe200000000a9 */
[----:B------:R-:W4:Y:S01]  /*11610*/  LDL R36, [R1+0x11b0] ;  /* 0x0011b00001247983 */ /* 0x000f220000100800 */
[----:B0-----:R-:W-:Y:S02]  /*11620*/  @P1 IMAD.MOV.U32 R12, RZ, RZ, R33 ;  /* 0x000000ffff0c1224 */ /* 0x001fe400078e0021 */
[----:B------:R-:W-:Y:S01]  /*11630*/  @P1 IMAD.MOV.U32 R13, RZ, RZ, R34 ;  /* 0x000000ffff0d1224 */ /* 0x000fe200078e0022 */
[----:B------:R-:W-:Y:S01]  /*11640*/  PRMT R168, RZ, 0x7610, R168 ;  /* 0x00007610ffa87816 */ /* 0x000fe200000000a8 */
[----:B------:R-:W4:Y:S04]  /*11650*/  LDL R34, [R1+0x13d0] ;  /* 0x0013d00001227983 */ /* 0x000f280000100800 */
[----:B------:R0:W4:Y:S04]  /*11660*/  @P1 LDG.E.U16 R162, desc[UR58][R12.64] ;  /* 0x0000003a0ca21981 */ /* 0x000128000c1e1500 */
[----:B------:R-:W4:Y:S01]  /*11670*/  LDL R33, [R1+0x13c0] ;  /* 0x0013c00001217983 */ /* 0x000f220000100800 */
[----:B0-----:R-:W-:-:S02]  /*11680*/  @P1 IMAD.MOV.U32 R12, RZ, RZ, R31 ;  /* 0x000000ffff0c1224 */ /* 0x001fc400078e001f */
[----:B------:R-:W0:Y:S01]  /*11690*/  S2R R31, SR_TID.X ;  /* 0x00000000001f7919 */ /* 0x000e220000002100 */
[----:B------:R-:W-:Y:S01]  /*116a0*/  @P1 IMAD.MOV.U32 R13, RZ, RZ, R32 ;  /* 0x000000ffff0d1224 */ /* 0x000fe200078e0020 */
[----:B------:R-:W-:Y:S01]  /*116b0*/  PRMT R176, RZ, 0x7610, R176 ;  /* 0x00007610ffb07816 */ /* 0x000fe200000000b0 */
[----:B------:R-:W4:Y:S04]  /*116c0*/  LDL R32, [R1+0x1184] ;  /* 0x0011840001207983 */ /* 0x000f280000100800 */
[----:B------:R2:W4:Y:S01]  /*116d0*/  @P1 LDG.E.U16 R161, desc[UR58][R12.64] ;  /* 0x0000003a0ca11981 */ /* 0x000522000c1e1500 */
[----:B------:R-:W-:Y:S02]  /*116e0*/  ISETP.GT.AND P1, PT, R7, 0x1f, PT ;  /* 0x0000001f0700780c */ /* 0x000fe40003f24270 */
[----:B0-----:R-:W-:Y:S01]  /*116f0*/  LOP3.LUT R31, R31, 0x1f, RZ, 0xc0, !PT ;  /* 0x0000001f1f1f7812 */ /* 0x001fe200078ec0ff */
[----:B--2---:R-:W-:-:S02]  /*11700*/  @P0 IMAD.MOV.U32 R13, RZ, RZ, R30 ;  /* 0x000000ffff0d0224 */ /* 0x004fc400078e001e */
        /* <DEDUP_REMOVED lines=8> */
[----:B------:R0:W2:Y:S01]  /*11790*/  @P0 LDG.E.U16 R168, desc[UR58][R12.64] ;  /* 0x0000003a0ca80981 */ /* 0x0000a2000c1e1500 */
[----:B------:R-:W-:-:S03]  /*117a0*/  ISETP.GE.AND P0, PT, R31, R7, PT ;  /* 0x000000071f00720c */ /* 0x000fc60003f06270 */
        /* <DEDUP_REMOVED lines=10> */
[----:B------:R-:W-:-:S06]  /*11850*/  PRMT R178, RZ, 0x7610, R178 ;  /* 0x00007610ffb27816 */ /* 0x000fcc00000000b2 */
[----:B------:R0:W4:Y:S01]  /*11860*/  @P1 LDG.E.U16 R178, desc[UR58][R12.64] ;  /* 0x0000003a0cb21981 */ /* 0x000122000c1e1500 */
[----:B------:R-:W-:Y:S01]  /*11870*/  BAR.SYNC.DEFER_BLOCKING 0x0 ;  /* 0x0000000000007b1d */ /* 0x000fe20000010000 */
[----:B------:R-:W-:Y:S01]  /*11880*/  PRMT R245, RZ, 0x7610, R245 ;  /* 0x00007610fff57816 */ /* 0x000fe200000000f5 */
[----:B0-----:R-:W-:Y:S02]  /*11890*/  @!P0 IMAD.MOV.U32 R12, RZ, RZ, R249 ;  /* 0x000000ffff0c8224 */ /* 0x001fe400078e00f9 */
[----:B------:R-:W-:Y:S02]  /*118a0*/  @!P0 IMAD.MOV.U32 R13, RZ, RZ, R248 ;  /* 0x000000ffff0d8224 */ /* 0x000fe400078e00f8 */
[----:B------:R-:W-:Y:S01]  /*118b0*/  STL [R1+0x1410], R249 ;  /* 0x001410f901007387 */ /* 0x000fe20000100800 */
[----:B------:R-:W-:-:S03]  /*118c0*/  PRMT R7, RZ, 0x7610, R7 ;  /* 0x00007610ff077816 */ /* 0x000fc60000000007 */
[----:B------:R-:W-:Y:S01]  /*118d0*/  STL [R1+0x140c], R248 ;  /* 0x00140cf801007387 */ /* 0x000fe20000100800 */
[----:B------:R-:W-:-:S03]  /*118e0*/  PRMT R177, RZ, 0x7610, R177 ;  /* 0x00007610ffb17816 */ /* 0x000fc600000000b1 */
[----:B------:R2:W4:Y:S01]  /*118f0*/  @!P0 LDG.E.U16 R245, desc[UR58][R12.64] ;  /* 0x0000003a0cf58981 */ /* 0x000522000c1e1500 */
[----:B------:R-:W-:Y:S02]  /*11900*/  PRMT R179, RZ, 0x7610, R179 ;  /* 0x00007610ffb37816 */ /* 0x000fe400000000b3 */
[----:B------:R-:W-:Y:S02]  /*11910*/  PRMT R181, RZ, 0x7610, R181 ;  /* 0x00007610ffb57816 */ /* 0x000fe400000000b5 */
[----:B------:R-:W-:Y:S02]  /*11920*/  PRMT R185, RZ, 0x7610, R185 ;  /* 0x00007610ffb97816 */ /* 0x000fe400000000b9 */
[----:B------:R-:W-:Y:S01]  /*11930*/  PRMT R186, RZ, 0x7610, R186 ;  /* 0x00007610ffba7816 */ /* 0x000fe200000000ba */
[----:B--2---:R-:W-:Y:S02]  /*11940*/  @!P0 IMAD.MOV.U32 R13, RZ, RZ, R30 ;  /* 0x000000ffff0d8224 */ /* 0x004fe400078e001e */
[----:B------:R-:W2:Y:S01]  /*11950*/  LDL R30, [R1+0x1174] ;  /* 0x00117400011e7983 */ /* 0x000ea20000100800 */
[----:B------:R-:W-:-:S03]  /*11960*/  @!P0 IMAD.MOV.U32 R12, RZ, RZ, R26 ;  /* 0x000000ffff0c8224 */ /* 0x000fc600078e001a */
[----:B------:R-:W2:Y:S04]  /*11970*/  LDL R26, [R1+0x1178] ;  /* 0x00117800011a7983 */ /* 0x000ea80000100800 */
[----:B------:R0:W2:Y:S02]  /*11980*/  @!P0 LDG.E.U16 R7, desc[UR58][R12.64] ;  /* 0x0000003a0c078981 */ /* 0x0000a4000c1e1500 */
[----:B0-----:R-:W-:Y:S02]  /*11990*/  @!P0 IMAD.MOV.U32 R12, RZ, RZ, R34 ;  /* 0x000000ffff0c8224 */ /* 0x001fe400078e0022 */
[----:B------:R-:W-:Y:S01]  /*119a0*/  @!P0 IMAD.MOV.U32 R13, RZ, RZ, R35 ;  /* 0x000000ffff0d8224 */ /* 0x000fe200078e0023 */
[----:B------:R-:W2:Y:S04]  /*119b0*/  LDL R34, [R1+0x1168] ;  /* 0x0011680001227983 */ /* 0x000ea80000100800 */
[----:B------:R-:W2:Y:S04]  /*119c0*/  LDL R35, [R1+0x1164] ;  /* 0x0011640001237983 */ /* 0x000ea80000100800 */
[----:B------:R0:W2:Y:S02]  /*119d0*/  @!P0 LDG.E.U16 R177, desc[UR58][R12.64] ;  /* 0x0000003a0cb18981 */ /* 0x0000a4000c1e1500 */
[----:B0-----:R-:W-:-:S02]  /*119e0*/  @!P0 IMAD.MOV.U32 R12, RZ, RZ, R25 ;  /* 0x000000ffff0c8224 */ /* 0x001fc400078e0019 */
[----:B------:R-:W2:Y:S01]  /*119f0*/  LDL R25, [R1+0x1158] ;  /* 0x0011580001197983 */ /* 0x000ea20000100800 */
[----:B------:R-:W-:-:S03]  /*11a00*/  @!P0 IMAD.MOV.U32 R13, RZ, RZ, R29 ;  /* 0x000000ffff0d8224 */ /* 0x000fc600078e001d */
[----:B------:R-:W2:Y:S04]  /*11a10*/  LDL R29, [R1+0x1154] ;  /* 0x00115400011d7983 */ /* 0x000ea80000100800 */
[----:B------:R0:W2:Y:S02]  /*11a20*/  @!P0 LDG.E.U16 R179, desc[UR58][R12.64] ;  /* 0x0000003a0cb38981 */ /* 0x0000a4000c1e1500 */
[----:B0-----:R-:W-:Y:S02]  /*11a30*/  @!P0 IMAD.MOV.U32 R12, RZ, RZ, R33 ;  /* 0x000000ffff0c8224 */ /* 0x001fe400078e0021 */
[----:B------:R-:W-:Y:S01]  /*11a40*/  @!P0 IMAD.MOV.U32 R13, RZ, RZ, R36 ;  /* 0x000000ffff0d8224 */ /* 0x000fe200078e0024 */
[----:B------:R-:W-:Y:S01]  /*11a50*/  PRMT R190, RZ, 0x7610, R190 ;  /* 0x00007610ffbe7816 */ /* 0x000fe200000000be */
[----:B------:R-:W2:Y:S04]  /*11a60*/  LDL R33, [R1+0x1114] ;  /* 0x0011140001217983 */ /* 0x000ea80000100800 */
[----:B------:R0:W2:Y:S01]  /*11a70*/  @!P0 LDG.E.U16 R181, desc[UR58][R12.64] ;  /* 0x0000003a0cb58981 */ /* 0x0000a2000c1e1500 */
[----:B------:R-:W-:-:S02]  /*11a80*/  PRMT R189, RZ, 0x7610, R189 ;  /* 0x00007610ffbd7816 */ /* 0x000fc400000000bd */
[----:B------:R-:W-:Y:S01]  /*11a90*/  PRMT R212, RZ, 0x7610, R212 ;  /* 0x00007610ffd47816 */ /* 0x000fe200000000d4 */
[----:B------:R-:W2:Y:S01]  /*11aa0*/  LDL R36, [R1+0x10c4] ;  /* 0x0010c40001247983 */ /* 0x000ea20000100800 */
[----:B0-----:R-:W-:Y:S02]  /*11ab0*/  @!P0 IMAD.MOV.U32 R13, RZ, RZ, R31 ;  /* 0x000000ffff0d8224 */ /* 0x001fe400078e001f */
[----:B------:R-:W-:Y:S01]  /*11ac0*/  @!P0 IMAD.MOV.U32 R12, RZ, RZ, R27 ;  /* 0x000000ffff0c8224 */ /* 0x000fe200078e001b */
[----:B------:R-:W2:Y:S04]  /*11ad0*/  LDL R31, [R1+0x1144] ;  /* 0x00114400011f7983 */ /* 0x000ea80000100800 */
[----:B------:R-:W2:Y:S04]  /*11ae0*/  LDL R27, [R1+0x1148] ;  /* 0x00114800011b7983 */ /* 0x000ea80000100800 */
[----:B------:R3:W2:Y:S02]  /*11af0*/  @!P0 LDG.E.U16 R185, desc[UR58][R12.64] ;  /* 0x0000003a0cb98981 */ /* 0x0006a4000c1e1500 */
[----:B---3--:R-:W-:-:S02]  /*11b00*/  @!P0 IMAD.MOV.U32 R13, RZ, RZ, R24 ;  /* 0x000000ffff0d8224 */ /* 0x008fc400078e0018 */
[----:B------:R-:W3:Y:S01]  /*11b10*/  LDL R24, [R1+0x1134] ;  /* 0x0011340001187983 */ /* 0x000ee20000100800 */
[----:B----4-:R-:W-:-:S03]  /*11b20*/  @!P0 IMAD.MOV.U32 R12, RZ, RZ, R3 ;  /* 0x000000ffff0c8224 */ /* 0x010fc600078e0003 */
[----:B------:R-:W4:Y:S04]  /*11b30*/  LDL R3, [R1+0x1138] ;  /* 0x0011380001037983 */ /* 0x000f280000100800 */
[----:B------:R0:W4:Y:S02]  /*11b40*/  @!P0 LDG.E.U16 R186, desc[UR58][R12.64] ;  /* 0x0000003a0cba8981 */ /* 0x000124000c1e1500 */
[----:B0-----:R-:W-:Y:S02]  /*11b50*/  @!P0 IMAD.MOV.U32 R12, RZ, RZ, R28 ;  /* 0x000000ffff0c8224 */ /* 0x001fe400078e001c */
[----:B------:R-:W-:Y:S01]  /*11b60*/  @!P0 IMAD.MOV.U32 R13, RZ, RZ, R32 ;  /* 0x000000ffff0d8224 */ /* 0x000fe200078e0020 */
[----:B------:R-:W4:Y:S04]  /*11b70*/  LDL R28, [R1+0x1128] ;  /* 0x00112800011c7983 */ /* 0x000f280000100800 */
[----:B------:R-:W4:Y:S04]  /*11b80*/  LDL R32, [R1+0x1124] ;  /* 0x0011240001207983 */ /* 0x000f280000100800 */
[----:B------:R2:W4:Y:S01]  /*11b90*/  @!P0 LDG.E.U16 R190, desc[UR58][R12.64] ;  /* 0x0000003a0cbe8981 */ /* 0x000522000c1e1500 */
[----:B------:R-:W-:-:S02]  /*11ba0*/  PRMT R211, RZ, 0x7610, R211 ;  /* 0x00007610ffd37816 */ /* 0x000fc400000000d3 */
[----:B------:R-:W-:Y:S02]  /*11bb0*/  PRMT R210, RZ, 0x7610, R210 ;  /* 0x00007610ffd27816 */ /* 0x000fe400000000d2 */
[----:B------:R-:W-:Y:S01]  /*11bc0*/  PRMT R209, RZ, 0x7610, R209 ;  /* 0x00007610ffd17816 */ /* 0x000fe200000000d1 */
[----:B--2---:R-:W-:Y:S02]  /*11bd0*/  @!P0 IMAD.MOV.U32 R13, RZ, RZ, R30 ;  /* 0x000000ffff0d8224 */ /* 0x004fe400078e001e */
[----:B------:R-:W2:Y:S01]  /*11be0*/  LDL R30, [R1+0x1118] ;  /* 0x00111800011e7983 */ /* 0x000ea20000100800 */
[----:B------:R-:W-:Y:S01]  /*11bf0*/  @!P0 IMAD.MOV.U32 R12, RZ, RZ, R26 ;  /* 0x000000ffff0c8224 */ /* 0x000fe200078e001a */
[----:B------:R-:W-:Y:S02]  /*11c00*/  PRMT R208, RZ, 0x7610, R208 ;  /* 0x00007610ffd07816 */ /* 0x000fe400000000d0 */
[----:B------:R-:W2:Y:S04]  /*11c10*/  LDL R26, [R1+0x13fc] ;  /* 0x0013fc00011a7983 */ /* 0x000ea80000100800 */
[----:B------:R0:W2:Y:S02]  /*11c20*/  @!P0 LDG.E.U16 R189, desc[UR58][R12.64] ;  /* 0x0000003a0cbd8981 */ /* 0x0000a4000c1e1500 */
[----:B0-----:R-:W-:Y:S01]  /*11c30*/  @!P0 IMAD.MOV.U32 R12, RZ, RZ, R34 ;  /* 0x000000ffff0c8224 */ /* 0x001fe200078e0022 */
[----:B------:R-:W-:Y:S01]  /*11c40*/  PRMT R207, RZ, 0x7610, R207 ;  /* 0x00007610ffcf7816 */ /* 0x000fe200000000cf */
[----:B------:R-:W2:Y:S01]  /*11c50*/  LDL R34, [R1+0x10b4] ;  /* 0x0010b40001227983 */ /* 0x000ea20000100800 */
[----:B------:R-:W-:-:S03]  /*11c60*/  @!P0 IMAD.MOV.U32 R13, RZ, RZ, R35 ;  /* 0x000000ffff0d8224 */ /* 0x000fc600078e0023 */
[----:B------:R-:W2:Y:S04]  /*11c70*/  LDL R35, [R1+0x10c8] ;  /* 0x0010c80001237983 */ /* 0x000ea80000100800 */
[----:B------:R0:W2:Y:S02]  /*11c80*/  @!P0 LDG.E.U16 R212, desc[UR58][R12.64] ;  /* 0x0000003a0cd48981 */ /* 0x0000a4000c1e1500 */
[----:B0-----:R-:W-:Y:S02]  /*11c90*/  @!P0 IMAD.MOV.U32 R12, RZ, RZ, R25 ;  /* 0x000000ffff0c8224 */ /* 0x001fe400078e0019 */
        /* <DEDUP_REMOVED lines=9> */
[----:B---3--:R-:W-:Y:S02]  /*11d30*/  @!P0 IMAD.MOV.U32 R13, RZ, RZ, R24 ;  /* 0x000000ffff0d8224 */ /* 0x008fe400078e0018 */
[----:B------:R-:W3:Y:S01]  /*11d40*/  LDL R24, [R1+0x10e4] ;  /* 0x0010e40001187983 */ /* 0x000ee20000100800 */
[----:B----4-:R-:W-:-:S03]  /*11d50*/  @!P0 IMAD.MOV.U32 R12, RZ, RZ, R3 ;  /* 0x000000ffff0c8224 */ /* 0x010fc600078e0003 */
[----:B------:R-:W4:Y:S04]  /*11d60*/  LDL R3, [R1+0x10e8] ;  /* 0x0010e80001037983 */ /* 0x000f280000100800 */
[----:B------:R0:W4:Y:S02]  /*11d70*/  @!P0 LDG.E.U16 R209, desc[UR58][R12.64] ;  /* 0x0000003a0cd18981 */ /* 0x000124000c1e1500 */
[----:B0-----:R-:W-:Y:S02]  /*11d80*/  @!P0 IMAD.MOV.U32 R12, RZ, RZ, R28 ;  /* 0x000000ffff0c8224 */ /* 0x001fe400078e001c */
[----:B------:R-:W4:Y:S01]  /*11d90*/  LDL R28, [R1+0x10d8] ;  /* 0x0010d800011c7983 */ /* 0x000f220000100800 */
[----:B------:R-:W-:-:S03]  /*11da0*/  @!P0 IMAD.MOV.U32 R13, RZ, RZ, R32 ;  /* 0x000000ffff0d8224 */ /* 0x000fc600078e0020 */
[----:B------:R-:W4:Y:S04]  /*11db0*/  LDL R32, [R1+0x10d4] ;  /* 0x0010d40001207983 */ /* 0x000f280000100800 */
[----:B------:R0:W4:Y:S02]  /*11dc0*/  @!P0 LDG.E.U16 R208, desc[UR58][R12.64] ;  /* 0x0000003a0cd08981 */ /* 0x000124000c1e1500 */
[----:B0-----:R-:W-:Y:S01]  /*11dd0*/  @!P0 IMAD.MOV.U32 R13, RZ, RZ, R33 ;  /* 0x000000ffff0d8224 */ /* 0x001fe200078e0021 */
[----:B------:R-:W-:Y:S01]  /*11de0*/  PRMT R206, RZ, 0x7610, R206 ;  /* 0x00007610ffce7816 */ /* 0x000fe200000000ce */
[----:B------:R0:W-:Y:S02]  /*11df0*/  STS.U16 [R6+UR4+0x8000], R175 ;  /* 0x008000af06007988 */ /* 0x0001e40008000404 */
[----:B0-----:R-:W-:-:S02]  /*11e00*/  PRMT R175, RZ, 0x7610, R175 ;  /* 0x00007610ffaf7816 */ /* 0x001fc400000000af */
[----:B------:R0:W-:Y:S02]  /*11e10*/  STS.U16 [R6+UR4+0xa000], R174 ;  /* 0x00a000ae06007988 */ /* 0x0001e40008000404 */
[----:B0-----:R-:W-:Y:S02]  /*11e20*/  PRMT R174, RZ, 0x7610, R174 ;  /* 0x00007610ffae7816 */ /* 0x001fe400000000ae */
[----:B------:R-:W-:Y:S04]  /*11e30*/  STS.U16 [R6+UR4+0x8400], R160 ;  /* 0x008400a006007988 */ /* 0x000fe80008000404 */
[----:B------:R-:W-:Y:S04]  /*11e40*/  STS.U16 [R6+UR4+0xa400], R159 ;  /* 0x00a4009f06007988 */ /* 0x000fe80008000404 */
[----:B------:R-:W-:Y:S04]  /*11e50*/  STS.U16 [R6+UR4+0x8800], R17 ;  /* 0x0088001106007988 */ /* 0x000fe80008000404 */
[----:B------:R-:W-:Y:S04]  /*11e60*/  STS.U16 [R6+UR4+0xa800], R16 ;  /* 0x00a8001006007988 */ /* 0x000fe80008000404 */
[----:B------:R-:W-:Y:S04]  /*11e70*/  STS.U16 [R6+UR4+0x8c00], R15 ;  /* 0x008c000f06007988 */ /* 0x000fe80008000404 */
[----:B------:R-:W-:Y:S01]  /*11e80*/  STS.U16 [R6+UR4+0xac00], R14 ;  /* 0x00ac000e06007988 */ /* 0x000fe20008000404 */
[----:B--2---:R-:W-:-:S03]  /*11e90*/  @!P0 IMAD.MOV.U32 R12, RZ, RZ, R30 ;  /* 0x000000ffff0c8224 */ /* 0x004fc600078e001e */
[----:B------:R-:W2:Y:S04]  /*11ea0*/  LDL R30, [R1+0x10b8] ;  /* 0x0010b800011e7983 */ /* 0x000ea80000100800 */
[----:B------:R0:W2:Y:S04]  /*11eb0*/  @!P0 LDG.E.U16 R207, desc[UR58][R12.64] ;  /* 0x0000003a0ccf8981 */ /* 0x0000a8000c1e1500 */
[----:B------:R1:W-:Y:S04]  /*11ec0*/  STL [R1+0x1414], R6 ;  /* 0x0014140601007387 */ /* 0x0003e80000100800 */
[----:B------:R-:W2:Y:S04]  /*11ed0*/  LDL R33, [R1+0x1094] ;  /* 0x0010940001217983 */ /* 0x000ea80000100800 */
[----:B-1----:R-:W2:Y:S01]  /*11ee0*/  LDL R6, [R1+0x1068] ;  /* 0x0010680001067983 */ /* 0x002ea20000100800 */
[----:B0-----:R-:W-:-:S03]  /*11ef0*/  @!P0 IMAD.MOV.U32 R12, RZ, RZ, R25 ;  /* 0x000000ffff0c8224 */ /* 0x001fc600078e0019 */
[----:B------:R-:W2:Y:S01]  /*11f00*/  LDL R25, [R1+0x10a8] ;  /* 0x0010a80001197983 */ /* 0x000ea20000100800 */
[----:B------:R-:W-:-:S03]  /*11f10*/  @!P0 IMAD.MOV.U32 R13, RZ, RZ, R29 ;  /* 0x000000ffff0d8224 */ /* 0x000fc600078e001d */
[----:B------:R-:W2:Y:S04]  /*11f20*/  LDL R29, [R1+0x10a4] ;  /* 0x0010a400011d7983 */ /* 0x000ea80000100800 */
[----:B------:R0:W2:Y:S02]  /*11f30*/  @!P0 LDG.E.U16 R206, desc[UR58][R12.64] ;  /* 0x0000003a0cce8981 */ /* 0x0000a4000c1e1500 */
[----:B0-----:R-:W-:Y:S01]  /*11f40*/  @!P0 IMAD.MOV.U32 R13, RZ, RZ, R31 ;  /* 0x000000ffff0d8224 */ /* 0x001fe200078e001f */
[----:B------:R-:W-:Y:S02]  /*11f50*/  PRMT R160, RZ, 0x7610, R160 ;  /* 0x00007610ffa07816 */ /* 0x000fe400000000a0 */
[----:B------:R-:W-:Y:S01]  /*11f60*/  PRMT R159, RZ, 0x7610, R159 ;  /* 0x00007610ff9f7816 */ /* 0x000fe2000000009f */
[----:B------:R-:W-:Y:S01]  /*11f70*/  @!P0 IMAD.MOV.U32 R12, RZ, RZ, R27 ;  /* 0x000000ffff0c8224 */ /* 0x000fe200078e001b */
[----:B------:R-:W-:Y:S01]  /*11f80*/  PRMT R17, RZ, 0x7610, R17 ;  /* 0x00007610ff117816 */ /* 0x000fe20000000011 */
[----:B------:R-:W2:Y:S04]  /*11f90*/  LDL R27, [R1+0x1098] ;  /* 0x00109800011b7983 */ /* 0x000ea80000100800 */
[----:B------:R3:W2:Y:S01]  /*11fa0*/  @!P0 LDG.E.U16 R175, desc[UR58][R12.64] ;  /* 0x0000003a0caf8981 */ /* 0x0006a2000c1e1500 */
[----:B------:R-:W-:-:S03]  /*11fb0*/  PRMT R16, RZ, 0x7610, R16 ;  /* 0x00007610ff107816 */ /* 0x000fc60000000010 */
[----:B------:R-:W-:Y:S01]  /*11fc0*/  STS.U16 [R26+UR4+0x8080], R188 ;  /* 0x008080bc1a007988 */ /* 0x000fe20008000404 */
[----:B------:R-:W-:Y:S02]  /*11fd0*/  PRMT R15, RZ, 0x7610, R15 ;  /* 0x00007610ff0f7816 */ /* 0x000fe4000000000f */
[----:B------:R-:W-:Y:S01]  /*11fe0*/  PRMT R14, RZ, 0x7610, R14 ;  /* 0x00007610ff0e7816 */ /* 0x000fe2000000000e */
[----:B------:R-:W2:Y:S01]  /*11ff0*/  LDL R31, [R1+0x13f8] ;  /* 0x0013f800011f7983 */ /* 0x000ea20000100800 */
[----:B---3--:R-:W-:-:S03]  /*12000*/  @!P0 IMAD.MOV.U32 R13, RZ, RZ, R24 ;  /* 0x000000ffff0d8224 */ /* 0x008fc600078e0018 */
        /* <DEDUP_REMOVED lines=9> */
[----:B0-----:R-:W-:Y:S02]  /*120a0*/  @!P0 IMAD.MOV.U32 R12, RZ, RZ, R35 ;  /* 0x000000ffff0c8224 */ /* 0x001fe400078e0023 */
[----:B------:R-:W-:Y:S01]  /*120b0*/  @!P0 IMAD.MOV.U32 R13, RZ, RZ, R36 ;  /* 0x000000ffff0d8224 */ /* 0x000fe200078e0024 */
[----:B------:R-:W-:Y:S04]  /*120c0*/  STS.U16 [R26+UR4+0xa080], R187 ;  /* 0x00a080bb1a007988 */ /* 0x000fe80008000404 */
[----:B------:R0:W4:Y:S04]  /*120d0*/  @!P0 LDG.E.U16 R159, desc[UR58][R12.64] ;  /* 0x0000003a0c9f8981 */ /* 0x000128000c1e1500 */
[----:B------:R-:W4:Y:S01]  /*120e0*/  LDL R35, [R1+0x1044] ;  /* 0x0010440001237983 */ /* 0x000f220000100800 */
[----:B0-----:R-:W-:-:S03]  /*120f0*/  @!P0 IMAD.MOV.U32 R13, RZ, RZ, R34 ;  /* 0x000000ffff0d8224 */ /* 0x001fc600078e0022 */
[----:B------:R-:W-:Y:S04]  /*12100*/  STS.U16 [R26+UR4+0x8480], R167 ;  /* 0x008480a71a007988 */ /* 0x000fe80008000404 */
[----:B------:R-:W4:Y:S04]  /*12110*/  LDL R34, [R1+0x1048] ;  /* 0x0010480001227983 */ /* 0x000f280000100800 */
[----:B------:R-:W-:Y:S04]  /*12120*/  STS.U16 [R26+UR4+0xa480], R166 ;  /* 0x00a480a61a007988 */ /* 0x000fe80008000404 */
[----:B------:R-:W-:Y:S04]  /*12130*/  STS.U16 [R26+UR4+0x8880], R153 ;  /* 0x008880991a007988 */ /* 0x000fe80008000404 */
[----:B------:R-:W-:Y:S04]  /*12140*/  STS.U16 [R26+UR4+0xa880], R152 ;  /* 0x00a880981a007988 */ /* 0x000fe80008000404 */
[----:B------:R-:W-:Y:S04]  /*12150*/  STS.U16 [R26+UR4+0x8c80], R21 ;  /* 0x008c80151a007988 */ /* 0x000fe80008000404 */
[----:B------:R0:W-:Y:S04]  /*12160*/  STS.U16 [R26+UR4+0xac80], R20 ;  /* 0x00ac80141a007988 */ /* 0x0001e80008000404 */
[----:B0-----:R-:W4:Y:S01]  /*12170*/  LDL R26, [R1+0x1038] ;  /* 0x00103800011a7983 */ /* 0x001f220000100800 */
[----:B------:R-:W-:Y:S01]  /*12180*/  PRMT R20, RZ, 0x7610, R20 ;  /* 0x00007610ff147816 */ /* 0x000fe20000000014 */
[----:B--2---:R-:W-:-:S02]  /*12190*/  @!P0 IMAD.MOV.U32 R12, RZ, RZ, R30 ;  /* 0x000000ffff0c8224 */ /* 0x004fc400078e001e */
        /* <DEDUP_REMOVED lines=17> */
[----:B0-----:R-:W-:Y:S01]  /*122b0*/  @!P0 IMAD.MOV.U32 R12, RZ, RZ, R28 ;  /* 0x000000ffff0c8224 */ /* 0x001fe200078e001c */
[----:B------:R-:W-:Y:S02]  /*122c0*/  PRMT R167, RZ, 0x7610, R167 ;  /* 0x00007610ffa77816 */ /* 0x000fe400000000a7 */
[----:B------:R-:W-:Y:S01]  /*122d0*/  PRMT R166, RZ, 0x7610, R166 ;  /* 0x00007610ffa67816 */ /* 0x000fe200000000a6 */
[----:B------:R-:W-:Y:S01]  /*122e0*/  @!P0 IMAD.MOV.U32 R13, RZ, RZ, R32 ;  /* 0x000000ffff0d8224 */ /* 0x000fe200078e0020 */
[----:B------:R-:W-:Y:S01]  /*122f0*/  PRMT R153, RZ, 0x7610, R153 ;  /* 0x00007610ff997816 */ /* 0x000fe20000000099 */
[----:B------:R-:W4:Y:S04]  /*12300*/  LDL R32, [R1+0x1018] ;  /* 0x0010180001207983 */ /* 0x000f280000100800 */
[----:B------:R0:W4:Y:S01]  /*12310*/  @!P0 LDG.E.U16 R20, desc[UR58][R12.64] ;  /* 0x0000003a0c148981 */ /* 0x000122000c1e1500 */
[----:B------:R-:W-:-:S02]  /*12320*/  PRMT R152, RZ, 0x7610, R152 ;  /* 0x00007610ff987816 */ /* 0x000fc40000000098 */
[----:B------:R-:W-:Y:S01]  /*12330*/  PRMT R21, RZ, 0x7610, R21 ;  /* 0x00007610ff157816 */ /* 0x000fe20000000015 */
[----:B------:R-:W-:Y:S04]  /*12340*/  STS.U16 [R31+UR4+0x8100], R191 ;  /* 0x008100bf1f007988 */ /* 0x000fe80008000404 */
[----:B------:R-:W4:Y:S01]  /*12350*/  LDL R28, [R1+0x13f4] ;  /* 0x0013f400011c7983 */ /* 0x000f220000100800 */
[----:B0-----:R-:W-:-:S03]  /*12360*/  @!P0 IMAD.MOV.U32 R12, RZ, RZ, R6 ;  /* 0x000000ffff0c8224 */ /* 0x001fc600078e0006 */
[----:B------:R-:W4:Y:S04]  /*12370*/  LDL R6, [R1+0x1008] ;  /* 0x0010080001067983 */ /* 0x000f280000100800 */
[----:B------:R-:W-:Y:S04]  /*12380*/  STS.U16 [R31+UR4+0xa100], R192 ;  /* 0x00a100c01f007988 */ /* 0x000fe80008000404 */
[----:B------:R-:W-:Y:S04]  /*12390*/  STS.U16 [R31+UR4+0x8500], R173 ;  /* 0x008500ad1f007988 */ /* 0x000fe80008000404 */
[----:B------:R-:W-:Y:S04]  /*123a0*/  STS.U16 [R31+UR4+0xa500], R172 ;  /* 0x00a500ac1f007988 */ /* 0x000fe80008000404 */
[----:B------:R-:W-:Y:S04]  /*123b0*/  STS.U16 [R31+UR4+0x8900], R157 ;  /* 0x0089009d1f007988 */ /* 0x000fe80008000404 */
[----:B------:R-:W-:Y:S04]  /*123c0*/  STS.U16 [R31+UR4+0xa900], R156 ;  /* 0x00a9009c1f007988 */ /* 0x000fe80008000404 */
[----:B------:R0:W-:Y:S02]  /*123d0*/  STS.U16 [R31+UR4+0x8d00], R19 ;  /* 0x008d00131f007988 */ /* 0x0001e40008000404 */
[----:B0-----:R-:W-:Y:S01]  /*123e0*/  PRMT R19, RZ, 0x7610, R19 ;  /* 0x00007610ff137816 */ /* 0x001fe20000000013 */
        /* <DEDUP_REMOVED lines=9> */
[----:B------:R-:W-:Y:S01]  /*12480*/  @!P0 IMAD.MOV.U32 R13, RZ, RZ, R35 ;  /* 0x000000ffff0d8224 */ /* 0x000fe200078e0023 */
[----:B------:R0:W-:Y:S04]  /*12490*/  STS.U16 [R31+UR4+0xad00], R18 ;  /* 0x00ad00121f007988 */ /* 0x0001e80008000404 */
[----:B------:R1:W2:Y:S04]  /*124a0*/  @!P0 LDG.E.U16 R153, desc[UR58][R12.64] ;  /* 0x0000003a0c998981 */ /* 0x0002a8000c1e1500 */
[----:B------:R-:W2:Y:S04]  /*124b0*/  LDL R35, [R1+0xfa4] ;  /* 0x000fa40001237983 */ /* 0x000ea80000100800 */
[----:B0-----:R-:W2:Y:S01]  /*124c0*/  LDL R31, [R1+0xfb4] ;  /* 0x000fb400011f7983 */ /* 0x001ea20000100800 */
[----:B-1----:R-:W-:-:S03]  /*124d0*/  @!P0 IMAD.MOV.U32 R12, RZ, RZ, R26 ;  /* 0x000000ffff0c8224 */ /* 0x002fc600078e001a */
[----:B------:R-:W2:Y:S01]  /*124e0*/  LDL R26, [R1+0xfe8] ;  /* 0x000fe800011a7983 */ /* 0x000ea20000100800 */
[----:B------:R-:W-:-:S03]  /*124f0*/  @!P0 IMAD.MOV.U32 R13, RZ, RZ, R27 ;  /* 0x000000ffff0d8224 */ /* 0x000fc600078e001b */
        /* <DEDUP_REMOVED lines=14> */
[----:B------:R-:W4:Y:S01]  /*125e0*/  LDL R6, [R1+0xfb8] ;  /* 0x000fb80001067983 */ /* 0x000f220000100800 */
[----:B------:R-:W-:Y:S02]  /*125f0*/  PRMT R18, RZ, 0x7610, R18 ;  /* 0x00007610ff127816 */ /* 0x000fe40000000012 */
[----:B------:R-:W-:-:S02]  /*12600*/  PRMT R156, RZ, 0x7610, R156 ;  /* 0x00007610ff9c7816 */ /* 0x000fc4000000009c */
[----:B------:R-:W-:Y:S02]  /*12610*/  PRMT R218, RZ, 0x7610, R218 ;  /* 0x00007610ffda7816 */ /* 0x000fe400000000da */
[----:B------:R-:W-:Y:S02]  /*12620*/  PRMT R217, RZ, 0x7610, R217 ;  /* 0x00007610ffd97816 */ /* 0x000fe400000000d9 */
[----:B------:R-:W-:Y:S01]  /*12630*/  PRMT R216, RZ, 0x7610, R216 ;  /* 0x00007610ffd87816 */ /* 0x000fe200000000d8 */
[----:B--2---:R-:W-:Y:S02]  /*12640*/  @!P0 IMAD.MOV.U32 R13, RZ, RZ, R30 ;  /* 0x000000ffff0d8224 */ /* 0x004fe400078e001e */
[----:B------:R-:W2:Y:S04]  /*12650*/  LDL R30, [R1+0xf94] ;  /* 0x000f9400011e7983 */ /* 0x000ea80000100800 */
[----:B------:R0:W2:Y:S02]  /*12660*/  @!P0 LDG.E.U16 R18, desc[UR58][R12.64] ;  /* 0x0000003a0c128981 */ /* 0x0000a4000c1e1500 */
[----:B0-----:R-:W-:Y:S01]  /*12670*/  @!P0 IMAD.MOV.U32 R12, RZ, RZ, R25 ;  /* 0x000000ffff0c8224 */ /* 0x001fe200078e0019 */
[----:B------:R-:W-:Y:S01]  /*12680*/  PRMT R215, RZ, 0x7610, R215 ;  /* 0x00007610ffd77816 */ /* 0x000fe200000000d7 */
[----:B------:R-:W-:Y:S01]  /*12690*/  STS.U16 [R28+UR4+0x8180], R195 ;  /* 0x008180c31c007988 */ /* 0x000fe20008000404 */
[----:B------:R-:W-:-:S03]  /*126a0*/  @!P0 IMAD.MOV.U32 R13, RZ, RZ, R29 ;  /* 0x000000ffff0d8224 */ /* 0x000fc600078e001d */
[----:B------:R-:W2:Y:S04]  /*126b0*/  LDL R29, [R1+0xf98] ;  /* 0x000f9800011d7983 */ /* 0x000ea80000100800 */
[----:B------:R0:W2:Y:S01]  /*126c0*/  @!P0 LDG.E.U16 R156, desc[UR58][R12.64] ;  /* 0x0000003a0c9c8981 */ /* 0x0000a2000c1e1500 */
[----:B------:R-:W-:Y:S02]  /*126d0*/  PRMT R157, RZ, 0x7610, R157 ;  /* 0x00007610ff9d7816 */ /* 0x000fe4000000009d */
[----:B------:R-:W-:Y:S01]  /*126e0*/  PRMT R219, RZ, 0x7610, R219 ;  /* 0x00007610ffdb7816 */ /* 0x000fe200000000db */
[----:B------:R-:W2:Y:S01]  /*126f0*/  LDL R25, [R1+0x13f0] ;  /* 0x0013f00001197983 */ /* 0x000ea20000100800 */
[----:B0-----:R-:W-:-:S03]  /*12700*/  @!P0 IMAD.MOV.U32 R12, RZ, RZ, R26 ;  /* 0x000000ffff0c8224 */ /* 0x001fc600078e001a */
        /* <DEDUP_REMOVED lines=16> */
[----:B------:R-:W-:-:S03]  /*12810*/  @!P0 IMAD.MOV.U32 R13, RZ, RZ, R31 ;  /* 0x000000ffff0d8224 */ /* 0x000fc600078e001f */
[----:B------:R-:W-:Y:S04]  /*12820*/  STS.U16 [R28+UR4+0xa180], R196 ;  /* 0x00a180c41c007988 */ /* 0x000fe80008000404 */
[----:B------:R0:W4:Y:S04]  /*12830*/  @!P0 LDG.E.U16 R215, desc[UR58][R12.64] ;  /* 0x0000003a0cd78981 */ /* 0x000128000c1e1500 */
[----:B------:R-:W-:Y:S04]  /*12840*/  STS.U16 [R28+UR4+0x8580], R184 ;  /* 0x008580b81c007988 */ /* 0x000fe80008000404 */
[----:B------:R-:W-:Y:S01]  /*12850*/  STS.U16 [R28+UR4+0xa580], R183 ;  /* 0x00a580b71c007988 */ /* 0x000fe20008000404 */
[----:B0-----:R-:W-:-:S02]  /*12860*/  @!P0 IMAD.MOV.U32 R12, RZ, RZ, R34 ;  /* 0x000000ffff0c8224 */ /* 0x001fc400078e0022 */
[----:B------:R-:W-:Y:S01]  /*12870*/  @!P0 IMAD.MOV.U32 R13, RZ, RZ, R35 ;  /* 0x000000ffff0d8224 */ /* 0x000fe200078e0023 */
[----:B------:R-:W4:Y:S04]  /*12880*/  LDL R31, [R1+0xf54] ;  /* 0x000f5400011f7983 */ /* 0x000f280000100800 */
[----:B------:R-:W-:Y:S04]  /*12890*/  STS.U16 [R28+UR4+0x8980], R163 ;  /* 0x008980a31c007988 */ /* 0x000fe80008000404 */
[----:B------:R-:W-:Y:S04]  /*128a0*/  STS.U16 [R28+UR4+0xa980], R158 ;  /* 0x00a9809e1c007988 */ /* 0x000fe80008000404 */
[----:B------:R0:W-:Y:S04]  /*128b0*/  STS.U16 [R28+UR4+0x8d80], R23 ;  /* 0x008d80171c007988 */ /* 0x0001e80008000404 */
[----:B------:R2:W4:Y:S01]  /*128c0*/  @!P0 LDG.E.U16 R157, desc[UR58][R12.64] ;  /* 0x0000003a0c9d8981 */ /* 0x000522000c1e1500 */
[----:B------:R-:W-:-:S03]  /*128d0*/  PRMT R227, RZ, 0x7610, R227 ;  /* 0x00007610ffe37816 */ /* 0x000fc600000000e3 */
[----:B------:R-:W4:Y:S01]  /*128e0*/  LDL R34, [R1+0xf14] ;  /* 0x000f140001227983 */ /* 0x000f220000100800 */
[----:B0-----:R-:W-:-:S03]  /*128f0*/  PRMT R23, RZ, 0x7610, R23 ;  /* 0x00007610ff177816 */ /* 0x001fc60000000017 */
[----:B------:R0:W-:Y:S02]  /*12900*/  STS.U16 [R28+UR4+0xad80], R22 ;  /* 0x00ad80161c007988 */ /* 0x0001e40008000404 */
[----:B0-----:R-:W-:Y:S02]  /*12910*/  PRMT R22, RZ, 0x7610, R22 ;  /* 0x00007610ff167816 */ /* 0x001fe40000000016 */
[----:B------:R-:W4:Y:S01]  /*12920*/  LDL R28, [R1+0xf34] ;  /* 0x000f3400011c7983 */ /* 0x000f220000100800 */
[----:B------:R-:W-:Y:S02]  /*12930*/  IMAD.MOV.U32 R151, RZ, RZ, R246 ;  /* 0x000000ffff977224 */ /* 0x000fe400078e00f6 */
[----:B------:R-:W-:Y:S02]  /*12940*/  IMAD.MOV.U32 R246, RZ, RZ, R5 ;  /* 0x000000fffff67224 */ /* 0x000fe400078e0005 */
[----:B------:R-:W4:Y:S01]  /*12950*/  LDL R5, [R1+0xef8] ;  /* 0x000ef80001057983 */ /* 0x000f220000100800 */
[----:B--2---:R-:W-:-:S03]  /*12960*/  @!P0 IMAD.MOV.U32 R13, RZ, RZ, R30 ;  /* 0x000000ffff0d8224 */ /* 0x004fc600078e001e */
        /* <DEDUP_REMOVED lines=11> */
[----:B----4-:R-:W-:Y:S01]  /*12a20*/  @!P0 IMAD.MOV.U32 R12, RZ, RZ, R3 ;  /* 0x000000ffff0c8224 */ /* 0x010fe200078e0003 */
[----:B------:R-:W-:-:S02]  /*12a30*/  PRMT R226, RZ, 0x7610, R226 ;  /* 0x00007610ffe27816 */ /* 0x000fc400000000e2 */
[----:B------:R-:W-:Y:S02]  /*12a40*/  PRMT R225, RZ, 0x7610, R225 ;  /* 0x00007610ffe17816 */ /* 0x000fe400000000e1 */
[----:B------:R-:W-:Y:S01]  /*12a50*/  PRMT R224, RZ, 0x7610, R224 ;  /* 0x00007610ffe07816 */ /* 0x000fe200000000e0 */
[----:B------:R0:W4:Y:S01]  /*12a60*/  @!P0 LDG.E.U16 R219, desc[UR58][R12.64] ;  /* 0x0000003a0cdb8981 */ /* 0x000122000c1e1500 */
[----:B------:R-:W-:Y:S02]  /*12a70*/  PRMT R223, RZ, 0x7610, R223 ;  /* 0x00007610ffdf7816 */ /* 0x000fe400000000df */
[----:B------:R-:W-:Y:S01]  /*12a80*/  PRMT R222, RZ, 0x7610, R222 ;  /* 0x00007610ffde7816 */ /* 0x000fe200000000de */
[----:B------:R-:W-:Y:S01]  /*12a90*/  STS.U16 [R25+UR4+0x8200], R200 ;  /* 0x008200c819007988 */ /* 0x000fe20008000404 */
[----:B------:R-:W-:-:S03]  /*12aa0*/  PRMT R221, RZ, 0x7610, R221 ;  /* 0x00007610ffdd7816 */ /* 0x000fc600000000dd */
[----:B------:R-:W4:Y:S01]  /*12ab0*/  LDL R3, [R1+0x13ec] ;  /* 0x0013ec0001037983 */ /* 0x000f220000100800 */
[----:B0-----:R-:W-:-:S03]  /*12ac0*/  @!P0 IMAD.MOV.U32 R13, RZ, RZ, R33 ;  /* 0x000000ffff0d8224 */ /* 0x001fc600078e0021 */
[----:B------:R-:W4:Y:S01]  /*12ad0*/  LDL R33, [R1+0xf18] ;  /* 0x000f180001217983 */ /* 0x000f220000100800 */
[----:B------:R-:W-:-:S03]  /*12ae0*/  @!P0 IMAD.MOV.U32 R12, RZ, RZ, R32 ;  /* 0x000000ffff0c8224 */ /* 0x000fc600078e0020 */
[----:B------:R-:W4:Y:S04]  /*12af0*/  LDL R32, [R1+0xf04] ;  /* 0x000f040001207983 */ /* 0x000f280000100800 */
[----:B------:R0:W4:Y:S02]  /*12b00*/  @!P0 LDG.E.U16 R227, desc[UR58][R12.64] ;  /* 0x0000003a0ce38981 */ /* 0x000124000c1e1500 */
[----:B0-----:R-:W-:Y:S02]  /*12b10*/  @!P0 IMAD.MOV.U32 R12, RZ, RZ, R6 ;  /* 0x000000ffff0c8224 */ /* 0x001fe400078e0006 */
[----:B------:R-:W4:Y:S01]  /*12b20*/  LDL R6, [R1+0xf08] ;  /* 0x000f080001067983 */ /* 0x000f220000100800 */
[----:B------:R-:W-:-:S03]  /*12b30*/  @!P0 IMAD.MOV.U32 R13, RZ, RZ, R31 ;  /* 0x000000ffff0d8224 */ /* 0x000fc600078e001f */
[----:B------:R-:W4:Y:S04]  /*12b40*/  LDL R31, [R1+0xef4] ;  /* 0x000ef400011f7983 */ /* 0x000f280000100800 */
[----:B------:R2:W4:Y:S04]  /*12b50*/  @!P0 LDG.E.U16 R226, desc[UR58][R12.64] ;  /* 0x0000003a0ce28981 */ /* 0x000528000c1e1500 */
[----:B------:R-:W-:Y:S04]  /*12b60*/  STS.U16 [R25+UR4+0xa200], R201 ;  /* 0x00a200c919007988 */ /* 0x000fe80008000404 */
[----:B------:R-:W-:Y:S04]  /*12b70*/  STS.U16 [R25+UR4+0x8600], R194 ;  /* 0x008600c219007988 */ /* 0x000fe80008000404 */
[----:B------:R-:W-:Y:S04]  /*12b80*/  STS.U16 [R25+UR4+0xa600], R193 ;  /* 0x00a600c119007988 */ /* 0x000fe80008000404 */
[----:B------:R-:W-:Y:S04]  /*12b90*/  STS.U16 [R25+UR4+0x8a00], R165 ;  /* 0x008a00a519007988 */ /* 0x000fe80008000404 */
[----:B------:R-:W-:Y:S04]  /*12ba0*/  STS.U16 [R25+UR4+0xaa00], R164 ;  /* 0x00aa00a419007988 */ /* 0x000fe80008000404 */
[----:B------:R-:W-:Y:S04]  /*12bb0*/  STS.U16 [R25+UR4+0x8e00], R155 ;  /* 0x008e009b19007988 */ /* 0x000fe80008000404 */
[----:B------:R0:W-:Y:S04]  /*12bc0*/  STS.U16 [R25+UR4+0xae00], R154 ;  /* 0x00ae009a19007988 */ /* 0x0001e80008000404 */
[----:B0-----:R-:W4:Y:S01]  /*12bd0*/  LDL R25, [R1+0xeb8] ;  /* 0x000eb80001197983 */ /* 0x001f220000100800 */
        /* <DEDUP_REMOVED lines=12> */
[----:B------:R-:W-:-:S03]  /*12ca0*/  @!P0 IMAD.MOV.U32 R13, RZ, RZ, R26 ;  /* 0x000000ffff0d8224 */ /* 0x000fc600078e001a */
[----:B------:R-:W3:Y:S04]  /*12cb0*/  LDL R26, [R1+0xec4] ;  /* 0x000ec400011a7983 */ /* 0x000ee80000100800 */
[----:B------:R0:W3:Y:S02]  /*12cc0*/  @!P0 LDG.E.U16 R223, desc[UR58][R12.64] ;  /* 0x0000003a0cdf8981 */ /* 0x0000e4000c1e1500 */
[----:B0-----:R-:W-:Y:S02]  /*12cd0*/  @!P0 IMAD.MOV.U32 R13, RZ, RZ, R34 ;  /* 0x000000ffff0d8224 */ /* 0x001fe400078e0022 */
[----:B----4-:R-:W-:-:S05]  /*12ce0*/  @!P0 IMAD.MOV.U32 R12, RZ, RZ, R33 ;  /* 0x000000ffff0c8224 */ /* 0x010fca00078e0021 */
[----:B------:R0:W4:Y:S02]  /*12cf0*/  @!P0 LDG.E.U16 R222, desc[UR58][R12.64] ;  /* 0x0000003a0cde8981 */ /* 0x000124000c1e1500 */
[----:B0-----:R-:W-:Y:S02]  /*12d00*/  @!P0 IMAD.MOV.U32 R13, RZ, RZ, R32 ;  /* 0x000000ffff0d8224 */ /* 0x001fe400078e0020 */
[----:B------:R-:W-:Y:S02]  /*12d10*/  @!P0 IMAD.MOV.U32 R12, RZ, RZ, R6 ;  /* 0x000000ffff0c8224 */ /* 0x000fe400078e0006 */
[----:B------:R-:W4:Y:S04]  /*12d20*/  LDL R6, [R1+0xea8] ;  /* 0x000ea80001067983 */ /* 0x000f280000100800 */
[----:B------:R0:W4:Y:S02]  /*12d30*/  @!P0 LDG.E.U16 R221, desc[UR58][R12.64] ;  /* 0x0000003a0cdd8981 */ /* 0x000124000c1e1500 */
[----:B0-----:R-:W-:-:S02]  /*12d40*/  @!P0 IMAD.MOV.U32 R12, RZ, RZ, R5 ;  /* 0x000000ffff0c8224 */ /* 0x001fc400078e0005 */
[----:B------:R-:W4:Y:S04]  /*12d50*/  LDL R5, [R1+0xe98] ;  /* 0x000e980001057983 */ /* 0x000f280000100800 */
[----:B------:R-:W4:Y:S04]  /*12d60*/  LDL.LU R33, [R1+0xeb4] ;  /* 0x000eb40001217983 */ /* 0x000f280000300800 */
[----:B------:R-:W4:Y:S01]  /*12d70*/  LDL.LU R38, [R1+0xea4] ;  /* 0x000ea40001267983 */ /* 0x000f220000300800 */
[----:B------:R-:W-:Y:S01]  /*12d80*/  PRMT R228, RZ, 0x7610, R228 ;  /* 0x00007610ffe47816 */ /* 0x000fe200000000e4 */
[----:B------:R-:W-:Y:S01]  /*12d90*/  @!P0 IMAD.MOV.U32 R13, RZ, RZ, R31 ;  /* 0x000000ffff0d8224 */ /* 0x000fe200078e001f */
[----:B------:R-:W-:-:S04]  /*12da0*/  PRMT R230, RZ, 0x7610, R230 ;  /* 0x00007610ffe67816 */ /* 0x000fc800000000e6 */
[----:B------:R2:W4:Y:S01]  /*12db0*/  @!P0 LDG.E.U16 R228, desc[UR58][R12.64] ;  /* 0x0000003a0ce48981 */ /* 0x000522000c1e1500 */
[----:B------:R-:W-:Y:S02]  /*12dc0*/  PRMT R231, RZ, 0x7610, R231 ;  /* 0x00007610ffe77816 */ /* 0x000fe400000000e7 */
[----:B------:R-:W-:Y:S02]  /*12dd0*/  PRMT R237, RZ, 0x7610, R237 ;  /* 0x00007610ffed7816 */ /* 0x000fe400000000ed */
[----:B------:R-:W-:Y:S01]  /*12de0*/  PRMT R236, RZ, 0x7610, R236 ;  /* 0x00007610ffec7816 */ /* 0x000fe200000000ec */
[----:B------:R-:W-:Y:S01]  /*12df0*/  STS.U16 [R3+UR4+0x8280], R204 ;  /* 0x008280cc03007988 */ /* 0x000fe20008000404 */
[----:B------:R-:W-:-:S03]  /*12e00*/  PRMT R235, RZ, 0x7610, R235 ;  /* 0x00007610ffeb7816 */ /* 0x000fc600000000eb */
[----:B------:R-:W-:Y:S04]  /*12e10*/  STS.U16 [R3+UR4+0xa280], R205 ;  /* 0x00a280cd03007988 */ /* 0x000fe80008000404 */
[----:B------:R-:W-:Y:S04]  /*12e20*/  STS.U16 [R3+UR4+0x8680], R197 ;  /* 0x008680c503007988 */ /* 0x000fe80008000404 */
[----:B------:R-:W-:Y:S01]  /*12e30*/  STS.U16 [R3+UR4+0xa680], R198 ;  /* 0x00a680c603007988 */ /* 0x000fe20008000404 */
[----:B--2---:R-:W-:Y:S02]  /*12e40*/  @!P0 IMAD.MOV.U32 R13, RZ, RZ, R30 ;  /* 0x000000ffff0d8224 */ /* 0x004fe400078e001e */
[----:B------:R-:W-:-:S05]  /*12e50*/  @!P0 IMAD.MOV.U32 R12, RZ, RZ, R29 ;  /* 0x000000ffff0c8224 */ /* 0x000fca00078e001d */
[----:B------:R0:W2:Y:S02]  /*12e60*/  @!P0 LDG.E.U16 R230, desc[UR58][R12.64] ;  /* 0x0000003a0ce68981 */ /* 0x0000a4000c1e1500 */
[----:B0-----:R-:W-:Y:S02]  /*12e70*/  @!P0 IMAD.MOV.U32 R13, RZ, RZ, R28 ;  /* 0x000000ffff0d8224 */ /* 0x001fe400078e001c */
[----:B------:R-:W2:Y:S04]  /*12e80*/  LDL R28, [R1+0x13e8] ;  /* 0x0013e800011c7983 */ /* 0x000ea80000100800 */
[----:B------:R-:W2:Y:S04]  /*12e90*/  LDL.LU R36, [R1+0xe94] ;  /* 0x000e940001247983 */ /* 0x000ea80000300800 */
[----:B------:R-:W2:Y:S01]  /*12ea0*/  LDL R29, [R1+0xe68] ;  /* 0x000e6800011d7983 */ /* 0x000ea20000100800 */
[----:B------:R-:W-:-:S05]  /*12eb0*/  @!P0 IMAD.MOV.U32 R12, RZ, RZ, R27 ;  /* 0x000000ffff0c8224 */ /* 0x000fca00078e001b */
[----:B------:R3:W2:Y:S02]  /*12ec0*/  @!P0 LDG.E.U16 R231, desc[UR58][R12.64] ;  /* 0x0000003a0ce78981 */ /* 0x0006a4000c1e1500 */
[----:B---3--:R-:W-:Y:S02]  /*12ed0*/  @!P0 IMAD.MOV.U32 R12, RZ, RZ, R24 ;  /* 0x000000ffff0c8224 */ /* 0x008fe400078e0018 */
[----:B------:R-:W3:Y:S04]  /*12ee0*/  LDL R24, [R1+0xe78] ;  /* 0x000e780001187983 */ /* 0x000ee80000100800 */
[----:B------:R-:W3:Y:S04]  /*12ef0*/  LDL.LU R31, [R1+0xe84] ;  /* 0x000e8400011f7983 */ /* 0x000ee80000300800 */
[----:B------:R-:W3:Y:S01]  /*12f00*/  LDL.LU R44, [R1+0xe88] ;  /* 0x000e8800012c7983 */ /* 0x000ee20000300800 */
[----:B------:R-:W-:-:S03]  /*12f10*/  @!P0 IMAD.MOV.U32 R13, RZ, RZ, R26 ;  /* 0x000000ffff0d8224 */ /* 0x000fc600078e001a */
[----:B------:R-:W3:Y:S04]  /*12f20*/  LDL.LU R26, [R1+0xe74] ;  /* 0x000e7400011a7983 */ /* 0x000ee80000300800 */
[----:B------:R0:W3:Y:S02]  /*12f30*/  @!P0 LDG.E.U16 R237, desc[UR58][R12.64] ;  /* 0x0000003a0ced8981 */ /* 0x0000e4000c1e1500 */
[----:B0-----:R-:W-:Y:S02]  /*12f40*/  @!P0 IMAD.MOV.U32 R12, RZ, RZ, R25 ;  /* 0x000000ffff0c8224 */ /* 0x001fe400078e0019 */
[----:B------:R-:W3:Y:S04]  /*12f50*/  LDL.LU R25, [R1+0xe64] ;  /* 0x000e640001197983 */ /* 0x000ee80000300800 */
[----:B------:R-:W3:Y:S04]  /*12f60*/  LDL.LU R41, [R1+0xe54] ;  /* 0x000e540001297983 */ /* 0x000ee80000300800 */
[----:B------:R-:W-:Y:S04]  /*12f70*/  STS.U16 [R3+UR4+0x8a80], R171 ;  /* 0x008a80ab03007988 */ /* 0x000fe80008000404 */
[----:B------:R-:W3:Y:S04]  /*12f80*/  LDL.LU R30, [R1+0xe58] ;  /* 0x000e5800011e7983 */ /* 0x000ee80000300800 */
[----:B------:R-:W-:Y:S04]  /*12f90*/  STS.U16 [R3+UR4+0xaa80], R170 ;  /* 0x00aa80aa03007988 */ /* 0x000fe80008000404 */
[----:B------:R-:W3:Y:S04]  /*12fa0*/  LDL.LU R27, [R1+0xe48] ;  /* 0x000e4800011b7983 */ /* 0x000ee80000300800 */
[----:B------:R-:W-:Y:S04]  /*12fb0*/  STS.U16 [R3+UR4+0x8e80], R162 ;  /* 0x008e80a203007988 */ /* 0x000fe80008000404 */
[----:B------:R0:W-:Y:S01]  /*12fc0*/  STS.U16 [R3+UR4+0xae80], R161 ;  /* 0x00ae80a103007988 */ /* 0x0001e20008000404 */
[----:B----4-:R-:W-:-:S05]  /*12fd0*/  @!P0 IMAD.MOV.U32 R13, RZ, RZ, R33 ;  /* 0x000000ffff0d8224 */ /* 0x010fca00078e0021 */
[----:B------:R1:W4:Y:S02]  /*12fe0*/  @!P0 LDG.E.U16 R236, desc[UR58][R12.64] ;  /* 0x0000003a0cec8981 */ /* 0x000324000c1e1500 */
[----:B-1----:R-:W-:Y:S02]  /*12ff0*/  @!P0 IMAD.MOV.U32 R12, RZ, RZ, R6 ;  /* 0x000000ffff0c8224 */ /* 0x002fe400078e0006 */
[----:B------:R-:W-:Y:S01]  /*13000*/  @!P0 IMAD.MOV.U32 R13, RZ, RZ, R38 ;  /* 0x000000ffff0d8224 */ /* 0x000fe200078e0026 */
[----:B------:R-:W4:Y:S04]  /*13010*/  LDL.LU R6, [R1+0xe08] ;  /* 0x000e080001067983 */ /* 0x000f280000300800 */
[----:B------:R1:W4:Y:S02]  /*13020*/  @!P0 LDG.E.U16 R235, desc[UR58][R12.64] ;  /* 0x0000003a0ceb8981 */ /* 0x000324000c1e1500 */
[----:B-1----:R-:W-:-:S02]  /*13030*/  @!P0 IMAD.MOV.U32 R12, RZ, RZ, R5 ;  /* 0x000000ffff0c8224 */ /* 0x002fc400078e0005 */
[----:B------:R-:W4:Y:S04]  /*13040*/  LDL.LU R5, [R1+0xe24] ;  /* 0x000e240001057983 */ /* 0x000f280000300800 */
[----:B0-----:R-:W4:Y:S01]  /*13050*/  LDL.LU R3, [R1+0xe14] ;  /* 0x000e140001037983 */ /* 0x001f220000300800 */
[----:B------:R-:W-:Y:S02]  /*13060*/  PRMT R234, RZ, 0x7610, R234 ;  /* 0x00007610ffea7816 */ /* 0x000fe400000000ea */
[----:B------:R-:W-:Y:S01]  /*13070*/  PRMT R233, RZ, 0x7610, R233 ;  /* 0x00007610ffe97816 */ /* 0x000fe200000000e9 */
[----:B------:R-:W4:Y:S01]  /*13080*/  LDL.LU R45, [R1+0xe44] ;  /* 0x000e4400012d7983 */ /* 0x000f220000300800 */
[----:B------:R-:W-:-:S04]  /*13090*/  IMAD.MOV.U32 R150, RZ, RZ, R246 ;  /* 0x000000ffff967224 */ /* 0x000fc800078e00f6 */
[----:B------:R-:W-:Y:S02]  /*130a0*/  IMAD.MOV.U32 R149, RZ, RZ, R150 ;  /* 0x000000ffff957224 */ /* 0x000fe400078e0096 */
[----:B------:R-:W-:Y:S02]  /*130b0*/  IMAD.MOV.U32 R150, RZ, RZ, R151 ;  /* 0x000000ffff967224 */ /* 0x000fe400078e0097 */
[----:B------:R-:W-:Y:S02]  /*130c0*/  IMAD.MOV.U32 R151, RZ, RZ, R4 ;  /* 0x000000ffff977224 */ /* 0x000fe400078e0004 */
[----:B--2---:R-:W-:-:S05]  /*130d0*/  @!P0 IMAD.MOV.U32 R13, RZ, RZ, R36 ;  /* 0x000000ffff0d8224 */ /* 0x004fca00078e0024 */
[----:B------:R3:W2:Y:S02]  /*130e0*/  @!P0 LDG.E.U16 R234, desc[UR58][R12.64] ;  /* 0x0000003a0cea8981 */ /* 0x0006a4000c1e1500 */
[----:B---3--:R-:W-:Y:S02]  /*130f0*/  @!P0 IMAD.MOV.U32 R13, RZ, RZ, R31 ;  /* 0x000000ffff0d8224 */ /* 0x008fe400078e001f */
[----:B------:R-:W-:-:S05]  /*13100*/  @!P0 IMAD.MOV.U32 R12, RZ, RZ, R44 ;  /* 0x000000ffff0c8224 */ /* 0x000fca00078e002c */
[----:B------:R0:W3:Y:S02]  /*13110*/  @!P0 LDG.E.U16 R233, desc[UR58][R12.64] ;  /* 0x0000003a0ce98981 */ /* 0x0000e4000c1e1500 */
[----:B0-----:R-:W-:Y:S02]  /*13120*/  @!P0 IMAD.MOV.U32 R12, RZ, RZ, R24 ;  /* 0x000000ffff0c8224 */ /* 0x001fe400078e0018 */
[----:B------:R-:W2:Y:S04]  /*13130*/  LDL.LU R24, [R1+0xe38] ;  /* 0x000e380001187983 */ /* 0x000ea80000300800 */
[----:B------:R-:W3:Y:S04]  /*13140*/  LDL.LU R246, [R1+0xe34] ;  /* 0x000e340001f67983 */ /* 0x000ee80000300800 */
[----:B------:R-:W3:Y:S04]  /*13150*/  LDL R48, [R1+0x11b4] ;  /* 0x0011b40001307983 */ /* 0x000ee80000100800 */
[----:B------:R-:W3:Y:S04]  /*13160*/  LDL R47, [R1+0x13b8] ;  /* 0x0013b800012f7983 */ /* 0x000ee80000100800 */
[----:B------:R-:W3:Y:S04]  /*13170*/  LDL R43, [R1+0x13b0] ;  /* 0x0013b000012b7983 */ /* 0x000ee80000100800 */
[----:B------:R-:W3:Y:S04]  /*13180*/  LDL R40, [R1+0x13cc] ;  /* 0x0013cc0001287983 */ /* 0x000ee80000100800 */
[----:B------:R-:W3:Y:S04]  /*13190*/  LDL R39, [R1+0x13a8] ;  /* 0x0013a80001277983 */ /* 0x000ee80000100800 */
[----:B------:R-:W3:Y:S04]  /*131a0*/  LDL R37, [R1+0x13c4] ;  /* 0x0013c40001257983 */ /* 0x000ee80000100800 */
[----:B------:R-:W3:Y:S04]  /*131b0*/  LDL R4, [R1+0x13e4] ;  /* 0x0013e40001047983 */ /* 0x000ee80000100800 */
[----:B------:R-:W3:Y:S04]  /*131c0*/  LDL.LU R46, [R1+0xe18] ;  /* 0x000e1800012e7983 */ /* 0x000ee80000300800 */
[----:B------:R-:W3:Y:S04]  /*131d0*/  LDL.LU R42, [R1+0xe28] ;  /* 0x000e2800012a7983 */ /* 0x000ee80000300800 */
[----:B------:R-:W3:Y:S04]  /*131e0*/  LDL.LU R32, [R1+0xe04] ;  /* 0x000e040001207983 */ /* 0x000ee80000300800 */
[----:B------:R-:W-:Y:S04]  /*131f0*/  STS.U16 [R28+UR4+0x8300], R213 ;  /* 0x008300d51c007988 */ /* 0x000fe80008000404 */
[----:B------:R-:W-:Y:S04]  /*13200*/  STS.U16 [R28+UR4+0xa300], R214 ;  /* 0x00a300d61c007988 */ /* 0x000fe80008000404 */
[----:B------:R-:W-:Y:S04]  /*13210*/  STS.U16 [R28+UR4+0x8700], R202 ;  /* 0x008700ca1c007988 */ /* 0x000fe80008000404 */
[----:B------:R-:W-:Y:S04]  /*13220*/  STS.U16 [R28+UR4+0xa700], R203 ;  /* 0x00a700cb1c007988 */ /* 0x000fe80008000404 */
[----:B------:R-:W-:Y:S04]  /*13230*/  STS.U16 [R28+UR4+0x8b00], R182 ;  /* 0x008b00b61c007988 */ /* 0x000fe80008000404 */
[----:B------:R-:W-:Y:S04]  /*13240*/  STS.U16 [R28+UR4+0xab00], R180 ;  /* 0x00ab00b41c007988 */ /* 0x000fe80008000404 */
[----:B------:R-:W-:Y:S04]  /*13250*/  STS.U16 [R28+UR4+0x8f00], R169 ;  /* 0x008f00a91c007988 */ /* 0x000fe80008000404 */
[----:B------:R0:W-:Y:S04]  /*13260*/  STS.U16 [R28+UR4+0xaf00], R168 ;  /* 0x00af00a81c007988 */ /* 0x0001e80008000404 */
[----:B----4-:R1:W-:Y:S04]  /*13270*/  STL [R1+0x1418], R5 ;  /* 0x0014180501007387 */ /* 0x0103e80000100800 */
[----:B------:R4:W-:Y:S04]  /*13280*/  STL [R1+0x141c], R3 ;  /* 0x00141c0301007387 */ /* 0x0009e80000100800 */
[----:B0-----:R-:W4:Y:S01]  /*13290*/  LDL R28, [R1+0x13bc] ;  /* 0x0013bc00011c7983 */ /* 0x001f220000100800 */
[----:B------:R-:W-:Y:S01]  /*132a0*/  PRMT R238, RZ, 0x7610, R238 ;  /* 0x00007610ffee7816 */ /* 0x000fe200000000ee */
[----:B------:R-:W-:Y:S01]  /*132b0*/  @!P0 IMAD.MOV.U32 R13, RZ, RZ, R26 ;  /* 0x000000ffff0d8224 */ /* 0x000fe200078e001a */
[----:B------:R-:W-:Y:S01]  /*132c0*/  PRMT R239, RZ, 0x7610, R239 ;  /* 0x00007610ffef7816 */ /* 0x000fe200000000ef */
[----:B------:R-:W4:Y:S04]  /*132d0*/  LDL R35, [R1+0x11ac] ;  /* 0x0011ac0001237983 */ /* 0x000f280000100800 */
[----:B------:R0:W4:Y:S01]  /*132e0*/  @!P0 LDG.E.U16 R238, desc[UR58][R12.64] ;  /* 0x0000003a0cee8981 */ /* 0x000122000c1e1500 */
[----:B------:R-:W-:-:S02]  /*132f0*/  PRMT R232, RZ, 0x7610, R232 ;  /* 0x00007610ffe87816 */ /* 0x000fc400000000e8 */
[----:B------:R-:W-:Y:S01]  /*13300*/  PRMT R229, RZ, 0x7610, R229 ;  /* 0x00007610ffe57816 */ /* 0x000fe200000000e5 */
[----:B------:R-:W4:Y:S01]  /*13310*/  LDL R34, [R1+0x119c] ;  /* 0x00119c0001227983 */ /* 0x000f220000100800 */
[----:B0-----:R-:W-:Y:S02]  /*13320*/  @!P0 IMAD.MOV.U32 R12, RZ, RZ, R29 ;  /* 0x000000ffff0c8224 */ /* 0x001fe400078e001d */
[----:B------:R-:W-:Y:S01]  /*13330*/  @!P0 IMAD.MOV.U32 R13, RZ, RZ, R25 ;  /* 0x000000ffff0d8224 */ /* 0x000fe200078e0019 */
[----:B------:R-:W-:Y:S01]  /*13340*/  PRMT R220, RZ, 0x7610, R220 ;  /* 0x00007610ffdc7816 */ /* 0x000fe200000000dc */
[----:B------:R-:W4:Y:S04]  /*13350*/  LDL R29, [R1+0x11a0] ;  /* 0x0011a000011d7983 */ /* 0x000f280000100800 */
[----:B------:R0:W4:Y:S02]  /*13360*/  @!P0 LDG.E.U16 R239, desc[UR58][R12.64] ;  /* 0x0000003a0cef8981 */ /* 0x000124000c1e1500 */
[----:B0-----:R-:W-:-:S02]  /*13370*/  @!P0 IMAD.MOV.U32 R12, RZ, RZ, R30 ;  /* 0x000000ffff0c8224 */ /* 0x001fc400078e001e */
[----:B------:R-:W-:-:S05]  /*13380*/  @!P0 IMAD.MOV.U32 R13, RZ, RZ, R41 ;  /* 0x000000ffff0d8224 */ /* 0x000fca00078e0029 */
[----:B------:R0:W4:Y:S02]  /*13390*/  @!P0 LDG.E.U16 R232, desc[UR58][R12.64] ;  /* 0x0000003a0ce88981 */ /* 0x000124000c1e1500 */
[----:B0-----:R-:W-:Y:S02]  /*133a0*/  @!P0 IMAD.MOV.U32 R12, RZ, RZ, R27 ;  /* 0x000000ffff0c8224 */ /* 0x001fe400078e001b */
[----:B------:R-:W-:-:S05]  /*133b0*/  @!P0 IMAD.MOV.U32 R13, RZ, RZ, R45 ;  /* 0x000000ffff0d8224 */ /* 0x000fca00078e002d */
[----:B------:R2:W4:Y:S01]  /*133c0*/  @!P0 LDG.E.U16 R229, desc[UR58][R12.64] ;  /* 0x0000003a0ce58981 */ /* 0x000522000c1e1500 */
[----:B------:R-:W-:Y:S02]  /*133d0*/  PRMT R214, RZ, 0x7610, R214 ;  /* 0x00007610ffd67816 */ /* 0x000fe400000000d6 */
[----:B------:R-:W-:Y:S02]  /*133e0*/  PRMT R213, RZ, 0x7610, R213 ;  /* 0x00007610ffd57816 */ /* 0x000fe400000000d5 */
[----:B------:R-:W-:Y:S02]  /*133f0*/  PRMT R205, RZ, 0x7610, R205 ;  /* 0x00007610ffcd7816 */ /* 0x000fe400000000cd */
[----:B------:R-:W-:Y:S02]  /*13400*/  PRMT R204, RZ, 0x7610, R204 ;  /* 0x00007610ffcc7816 */ /* 0x000fe400000000cc */
[----:B------:R-:W-:Y:S02]  /*13410*/  PRMT R203, RZ, 0x7610, R203 ;  /* 0x00007610ffcb7816 */ /* 0x000fe400000000cb */
[----:B------:R-:W-:-:S02]  /*13420*/  PRMT R202, RZ, 0x7610, R202 ;  /* 0x00007610ffca7816 */ /* 0x000fc400000000ca */
[----:B------:R-:W-:Y:S01]  /*13430*/  PRMT R201, RZ, 0x7610, R201 ;  /* 0x00007610ffc97816 */ /* 0x000fe200000000c9 */
[----:B--2---:R-:W-:Y:S02]  /*13440*/  @!P0 IMAD.MOV.U32 R12, RZ, RZ, R24 ;  /* 0x000000ffff0c8224 */ /* 0x004fe400078e0018 */
[----:B---3--:R-:W-:-:S05]  /*13450*/  @!P0 IMAD.MOV.U32 R13, RZ, RZ, R246 ;  /* 0x000000ffff0d8224 */ /* 0x008fca00078e00f6 */
[----:B------:R0:W2:Y:S02]  /*13460*/  @!P0 LDG.E.U16 R220, desc[UR58][R12.64] ;  /* 0x0000003a0cdc8981 */ /* 0x0000a4000c1e1500 */
[----:B0-----:R-:W-:Y:S02]  /*13470*/  @!P0 IMAD.MOV.U32 R13, RZ, RZ, R5 ;  /* 0x000000ffff0d8224 */ /* 0x001fe400078e0005 */
[----:B-1----:R-:W3:Y:S01]  /*13480*/  LDL R5, [R1+0x118c] ;  /* 0x00118c0001057983 */ /* 0x002ee20000100800 */
[----:B------:R-:W-:-:S05]  /*13490*/  @!P0 IMAD.MOV.U32 R12, RZ, RZ, R42 ;  /* 0x000000ffff0c8224 */ /* 0x000fca00078e002a */
[----:B------:R0:W2:Y:S02]  /*134a0*/  @!P0 LDG.E.U16 R214, desc[UR58][R12.64] ;  /* 0x0000003a0cd68981 */ /* 0x0000a4000c1e1500 */
[----:B0-----:R-:W-:Y:S02]  /*134b0*/  @!P0 IMAD.MOV.U32 R12, RZ, RZ, R46 ;  /* 0x000000ffff0c8224 */ /* 0x001fe400078e002e */
[----:B------:R-:W-:Y:S02]  /*134c0*/  @!P0 IMAD.MOV.U32 R13, RZ, RZ, R3 ;  /* 0x000000ffff0d8224 */ /* 0x000fe400078e0003 */
[----:B----4-:R-:W4:Y:S04]  /*134d0*/  LDL R3, [R1+0x1190] ;  /* 0x0011900001037983 */ /* 0x010f280000100800 */
[----:B------:R0:W2:Y:S02]  /*134e0*/  @!P0 LDG.E.U16 R213, desc[UR58][R12.64] ;  /* 0x0000003a0cd58981 */ /* 0x0000a4000c1e1500 */
[----:B0-----:R-:W-:-:S02]  /*134f0*/  @!P0 IMAD.MOV.U32 R12, RZ, RZ, R6 ;  /* 0x000000ffff0c8224 */ /* 0x001fc400078e0006 */
[----:B------:R-:W-:-:S05]  /*13500*/  @!P0 IMAD.MOV.U32 R13, RZ, RZ, R32 ;  /* 0x000000ffff0d8224 */ /* 0x000fca00078e0020 */
[----:B------:R0:W2:Y:S02]  /*13510*/  @!P0 LDG.E.U16 R205, desc[UR58][R12.64] ;  /* 0x0000003a0ccd8981 */ /* 0x0000a4000c1e1500 */
[----:B0-----:R-:W-:Y:S02]  /*13520*/  @!P0 IMAD.MOV.U32 R12, RZ, RZ, R251 ;  /* 0x000000ffff0c8224 */ /* 0x001fe400078e00fb */
[----:B------:R-:W-:-:S05]  /*13530*/  @!P0 IMAD.MOV.U32 R13, RZ, RZ, R250 ;  /* 0x000000ffff0d8224 */ /* 0x000fca00078e00fa */
[----:B------:R0:W2:Y:S02]  /*13540*/  @!P0 LDG.E.U16 R204, desc[UR58][R12.64] ;  /* 0x0000003a0ccc8981 */ /* 0x0000a4000c1e1500 */
[----:B0-----:R-:W-:Y:S02]  /*13550*/  @!P0 IMAD.MOV.U32 R12, RZ, RZ, R47 ;  /* 0x000000ffff0c8224 */ /* 0x001fe400078e002f */
[----:B------:R-:W-:-:S05]  /*13560*/  @!P0 IMAD.MOV.U32 R13, RZ, RZ, R48 ;  /* 0x000000ffff0d8224 */ /* 0x000fca00078e0030 */
[----:B------:R0:W2:Y:S04]  /*13570*/  @!P0 LDG.E.U16 R203, desc[UR58][R12.64] ;  /* 0x0000003a0ccb8981 */ /* 0x0000a8000c1e1500 */
[----:B------:R-:W-:Y:S01]  /*13580*/  STL [R1+0x1420], R6 ;  /* 0x0014200601007387 */ /* 0x000fe20000100800 */
[----:B0-----:R-:W-:Y:S02]  /*13590*/  @!P0 IMAD.MOV.U32 R12, RZ, RZ, R40 ;  /* 0x000000ffff0c8224 */ /* 0x001fe400078e0028 */
[----:B------:R-:W-:Y:S01]  /*135a0*/  @!P0 IMAD.MOV.U32 R13, RZ, RZ, R43 ;  /* 0x000000ffff0d8224 */ /* 0x000fe200078e002b */
[----:B------:R-:W-:Y:S04]  /*135b0*/  STL [R1+0x1428], R251 ;  /* 0x001428fb01007387 */ /* 0x000fe80000100800 */
[----:B------:R0:W2:Y:S04]  /*135c0*/  @!P0 LDG.E.U16 R202, desc[UR58][R12.64] ;  /* 0x0000003a0cca8981 */ /* 0x0000a8000c1e1500 */
[----:B------:R-:W-:Y:S04]  /*135d0*/  STL [R1+0x1424], R250 ;  /* 0x001424fa01007387 */ /* 0x000fe80000100800 */
[----:B------:R-:W2:Y:S01]  /*135e0*/  LDL R43, [R1+0x117c] ;  /* 0x00117c00012b7983 */ /* 0x000ea20000100800 */
[----:B0-----:R-:W-:-:S02]  /*135f0*/  @!P0 IMAD.MOV.U32 R12, RZ, RZ, R37 ;  /* 0x000000ffff0c8224 */ /* 0x001fc400078e0025 */
[----:B------:R-:W-:Y:S01]  /*13600*/  @!P0 IMAD.MOV.U32 R13, RZ, RZ, R39 ;  /* 0x000000ffff0d8224 */ /* 0x000fe200078e0027 */
[----:B------:R-:W2:Y:S04]  /*13610*/  LDL R40, [R1+0x116c] ;  /* 0x00116c0001287983 */ /* 0x000ea80000100800 */
[----:B------:R-:W2:Y:S04]  /*13620*/  LDL R39, [R1+0x1180] ;  /* 0x0011800001277983 */ /* 0x000ea80000100800 */
[----:B------:R0:W2:Y:S04]  /*13630*/  @!P0 LDG.E.U16 R201, desc[UR58][R12.64] ;  /* 0x0000003a0cc98981 */ /* 0x0000a8000c1e1500 */
[----:B------:R-:W2:Y:S01]  /*13640*/  LDL R37, [R1+0x115c] ;  /* 0x00115c0001257983 */ /* 0x000ea20000100800 */
[----:B------:R-:W-:-:S03]  /*13650*/  PRMT R200, RZ, 0x7610, R200 ;  /* 0x00007610ffc87816 */ /* 0x000fc600000000c8 */
[----:B------:R-:W-:Y:S01]  /*13660*/  STS.U16 [R4+UR4+0x8380], R243 ;  /* 0x008380f304007988 */ /* 0x000fe20008000404 */
[----:B0-----:R-:W-:-:S03]  /*13670*/  @!P0 IMAD.MOV.U32 R12, RZ, RZ, R28 ;  /* 0x000000ffff0c8224 */ /* 0x001fc600078e001c */
[----:B------:R-:W2:Y:S01]  /*13680*/  LDL R28, [R1+0x1170] ;  /* 0x00117000011c7983 */ /* 0x000ea20000100800 */
[----:B------:R-:W-:-:S03]  /*13690*/  @!P0 IMAD.MOV.U32 R13, RZ, RZ, R35 ;  /* 0x000000ffff0d8224 */ /* 0x000fc600078e0023 */
[----:B------:R-:W-:Y:S04]  /*136a0*/  STS.U16 [R4+UR4+0xa380], R244 ;  /* 0x00a380f404007988 */ /* 0x000fe80008000404 */
[----:B------:R-:W-:Y:S04]  /*136b0*/  STS.U16 [R4+UR4+0x8780], R241 ;  /* 0x008780f104007988 */ /* 0x000fe80008000404 */
[----:B------:R-:W-:Y:S04]  /*136c0*/  STS.U16 [R4+UR4+0xa780], R242 ;  /* 0x00a780f204007988 */ /* 0x000fe80008000404 */
[----:B------:R0:W-:Y:S04]  /*136d0*/  STS.U16 [R4+UR4+0x8b80], R199 ;  /* 0x008b80c704007988 */ /* 0x0001e80008000404 */
[----:B------:R1:W2:Y:S04]  /*136e0*/  @!P0 LDG.E.U16 R200, desc[UR58][R12.64] ;  /* 0x0000003a0cc88981 */ /* 0x0002a8000c1e1500 */
[----:B------:R-:W2:Y:S01]  /*136f0*/  LDL R35, [R1+0x1140] ;  /* 0x0011400001237983 */ /* 0x000ea20000100800 */
[----:B0-----:R-:W-:-:S02]  /*13700*/  PRMT R199, RZ, 0x7610, R199 ;  /* 0x00007610ffc77816 */ /* 0x001fc400000000c7 */
[----:B------:R-:W-:Y:S01]  /*13710*/  PRMT R198, RZ, 0x7610, R198 ;  /* 0x00007610ffc67816 */ /* 0x000fe200000000c6 */
[----:B------:R-:W2:Y:S01]  /*13720*/  LDL R47, [R1+0x113c] ;  /* 0x00113c00012f7983 */ /* 0x000ea20000100800 */
[----:B-1----:R-:W-:Y:S02]  /*13730*/  @!P0 IMAD.MOV.U32 R12, RZ, RZ, R29 ;  /* 0x000000ffff0c8224 */ /* 0x002fe400078e001d */
[----:B------:R-:W-:Y:S01]  /*13740*/  @!P0 IMAD.MOV.U32 R13, RZ, RZ, R34 ;  /* 0x000000ffff0d8224 */ /* 0x000fe200078e0022 */
[----:B------:R-:W2:Y:S04]  /*13750*/  LDL R29, [R1+0x114c] ;  /* 0x00114c00011d7983 */ /* 0x000ea80000100800 */
[----:B------:R-:W2:Y:S04]  /*13760*/  LDL R34, [R1+0x1160] ;  /* 0x0011600001227983 */ /* 0x000ea80000100800 */
[----:B------:R3:W2:Y:S01]  /*13770*/  @!P0 LDG.E.U16 R199, desc[UR58][R12.64] ;  /* 0x0000003a0cc78981 */ /* 0x0006a2000c1e1500 */
[----:B------:R-:W-:-:S03]  /*13780*/  PRMT R197, RZ, 0x7610, R197 ;  /* 0x00007610ffc57816 */ /* 0x000fc600000000c5 */
[----:B------:R-:W-:Y:S04]  /*13790*/  STS.U16 [R4+UR4+0xab80], R240 ;  /* 0x00ab80f004007988 */ /* 0x000fe80008000404 */
[----:B------:R-:W-:Y:S04]  /*137a0*/  STS.U16 [R4+UR4+0x8f80], R176 ;  /* 0x008f80b004007988 */ /* 0x000fe80008000404 */
[----:B------:R0:W-:Y:S01]  /*137b0*/  STS.U16 [R4+UR4+0xaf80], R178 ;  /* 0x00af80b204007988 */ /* 0x0001e20008000404 */
[----:B------:R-:W-:Y:S01]  /*137c0*/  PRMT R196, RZ, 0x7610, R196 ;  /* 0x00007610ffc47816 */ /* 0x000fe200000000c4 */
[----:B---3--:R-:W-:-:S02]  /*137d0*/  @!P0 IMAD.MOV.U32 R13, RZ, RZ, R5 ;  /* 0x000000ffff0d8224 */ /* 0x008fc400078e0005 */
[----:B------:R-:W3:Y:S04]  /*137e0*/  LDL R5, [R1+0x1150] ;  /* 0x0011500001057983 */ /* 0x000ee80000100800 */
[----:B------:R-:W3:Y:S01]  /*137f0*/  LDL.LU R6, [R1+0xe3c] ;  /* 0x000e3c0001067983 */ /* 0x000ee20000300800 */
[----:B----4-:R-:W-:-:S03]  /*13800*/  @!P0 IMAD.MOV.U32 R12, RZ, RZ, R3 ;  /* 0x000000ffff0c8224 */ /* 0x010fc600078e0003 */
[----:B------:R-:W4:Y:S04]  /*13810*/  LDL.LU R3, [R1+0xe10] ;  /* 0x000e100001037983 */ /* 0x000f280000300800 */
[----:B------:R-:W4:Y:S04]  /*13820*/  LDL.LU R249, [R1+0xe2c] ;  /* 0x000e2c0001f97983 */ /* 0x000f280000300800 */
[----:B------:R2:W4:Y:S04]  /*13830*/  @!P0 LDG.E.U16 R198, desc[UR58][R12.64] ;  /* 0x0000003a0cc68981 */ /* 0x000528000c1e1500 */
[----:B------:R-:W4:Y:S04]  /*13840*/  LDL.LU R248, [R1+0xe00] ;  /* 0x000e000001f87983 */ /* 0x000f280000300800 */
[----:B0-----:R-:W4:Y:S01]  /*13850*/  LDL.LU R4, [R1+0xe1c] ;  /* 0x000e1c0001047983 */ /* 0x001f220000300800 */
[----:B------:R-:W-:-:S02]  /*13860*/  PRMT R195, RZ, 0x7610, R195 ;  /* 0x00007610ffc37816 */ /* 0x000fc400000000c3 */
[----:B------:R-:W-:Y:S02]  /*13870*/  PRMT R194, RZ, 0x7610, R194 ;  /* 0x00007610ffc27816 */ /* 0x000fe400000000c2 */
[----:B------:R-:W-:Y:S02]  /*13880*/  PRMT R193, RZ, 0x7610, R193 ;  /* 0x00007610ffc17816 */ /* 0x000fe400000000c1 */
[----:B------:R-:W-:Y:S02]  /*13890*/  PRMT R192, RZ, 0x7610, R192 ;  /* 0x00007610ffc07816 */ /* 0x000fe400000000c0 */
[----:B------:R-:W-:Y:S01]  /*138a0*/  PRMT R191, RZ, 0x7610, R191 ;  /* 0x00007610ffbf7816 */ /* 0x000fe200000000bf */
[----:B------:R0:W-:Y:S04]  /*138b0*/  STS.U16 [R0+UR4+0xc00], R190 ;  /* 0x000c00be00007988 */ /* 0x0001e80008000404 */
[----:B------:R1:W-:Y:S01]  /*138c0*/  STS.U16 [R0+UR4+0xe00], R189 ;  /* 0x000e00bd00007988 */ /* 0x0003e20008000404 */
[----:B------:R-:W-:-:S02]  /*138d0*/  PRMT R188, RZ, 0x7610, R188 ;  /* 0x00007610ffbc7816 */ /* 0x000fc400000000bc */
[----:B------:R-:W-:Y:S01]  /*138e0*/  PRMT R187, RZ, 0x7610, R187 ;  /* 0x00007610ffbb7816 */ /* 0x000fe200000000bb */
[----:B------:R1:W-:Y:S01]  /*138f0*/  STS.U16 [R0+UR4+0xa00], R186 ;  /* 0x000a00ba00007988 */ /* 0x0003e20008000404 */
[----:B--2---:R-:W-:-:S03]  /*13900*/  @!P0 IMAD.MOV.U32 R13, RZ, RZ, R43 ;  /* 0x000000ffff0d8224 */ /* 0x004fc600078e002b */
[----:B------:R2:W-:Y:S04]  /*13910*/  STS.U16 [R0+UR4+0x800], R185 ;  /* 0x000800b900007988 */ /* 0x0005e80008000404 */
[----:B------:R-:W2:Y:S01]  /*13920*/  LDL R43, [R1+0x112c] ;  /* 0x00112c00012b7983 */ /* 0x000ea20000100800 */
[----:B------:R-:W-:Y:S01]  /*13930*/  @!P0 IMAD.MOV.U32 R12, RZ, RZ, R39 ;  /* 0x000000ffff0c8224 */ /* 0x000fe200078e0027 */
[----:B------:R-:W-:Y:S02]  /*13940*/  PRMT R184, RZ, 0x7610, R184 ;  /* 0x00007610ffb87816 */ /* 0x000fe400000000b8 */
[----:B------:R-:W4:Y:S04]  /*13950*/  LDL R39, [R1+0x1130] ;  /* 0x0011300001277983 */ /* 0x000f280000100800 */
[----:B------:R0:W4:Y:S01]  /*13960*/  @!P0 LDG.E.U16 R197, desc[UR58][R12.64] ;  /* 0x0000003a0cc58981 */ /* 0x000122000c1e1500 */
[----:B------:R-:W-:-:S02]  /*13970*/  PRMT R183, RZ, 0x7610, R183 ;  /* 0x00007610ffb77816 */ /* 0x000fc400000000b7 */
[----:B------:R-:W-:Y:S01]  /*13980*/  PRMT R182, RZ, 0x7610, R182 ;  /* 0x00007610ffb67816 */ /* 0x000fe200000000b6 */
[----:B------:R1:W-:Y:S01]  /*13990*/  STS.U16 [R0+UR4+0x600], R181 ;  /* 0x000600b500007988 */ /* 0x0003e20008000404 */
[----:B------:R-:W-:-:S03]  /*139a0*/  PRMT R180, RZ, 0x7610, R180 ;  /* 0x00007610ffb47816 */ /* 0x000fc600000000b4 */
[----:B------:R1:W-:Y:S01]  /*139b0*/  STS.U16 [R0+UR4+0x400], R179 ;  /* 0x000400b300007988 */ /* 0x0003e20008000404 */
[----:B0-----:R-:W-:Y:S02]  /*139c0*/  @!P0 IMAD.MOV.U32 R12, RZ, RZ, R28 ;  /* 0x000000ffff0c8224 */ /* 0x001fe400078e001c */
[----:B------:R-:W-:Y:S01]  /*139d0*/  @!P0 IMAD.MOV.U32 R13, RZ, RZ, R40 ;  /* 0x000000ffff0d8224 */ /* 0x000fe200078e0028 */
[----:B------:R-:W4:Y:S04]  /*139e0*/  LDL R28, [R1+0x1120] ;  /* 0x00112000011c7983 */ /* 0x000f280000100800 */
[----:B------:R-:W4:Y:S04]  /*139f0*/  LDL R40, [R1+0x111c] ;  /* 0x00111c0001287983 */ /* 0x000f280000100800 */
[----:B------:R0:W4:Y:S01]  /*13a00*/  @!P0 LDG.E.U16 R196, desc[UR58][R12.64] ;  /* 0x0000003a0cc48981 */ /* 0x000122000c1e1500 */
[----:B------:R-:W-:-:S03]  /*13a10*/  PRMT R178, RZ, 0x7610, R178 ;  /* 0x00007610ffb27816 */ /* 0x000fc600000000b2 */
[----:B------:R1:W-:Y:S01]  /*13a20*/  STS.U16 [R0+UR4+0x200], R177 ;  /* 0x000200b100007988 */ /* 0x0003e20008000404 */
[----:B------:R-:W-:-:S03]  /*13a30*/  PRMT R176, RZ, 0x7610, R176 ;  /* 0x00007610ffb07816 */ /* 0x000fc600000000b0 */
[----:B------:R1:W-:Y:S01]  /*13a40*/  STS.U16 [R0+UR4+0x1e00], R175 ;  /* 0x001e00af00007988 */ /* 0x0003e20008000404 */
[----:B0-----:R-:W-:-:S03]  /*13a50*/  @!P0 IMAD.MOV.U32 R13, RZ, RZ, R37 ;  /* 0x000000ffff0d8224 */ /* 0x001fc600078e0025 */
[----:B------:R-:W4:Y:S04]  /*13a60*/  LDL R37, [R1+0x110c] ;  /* 0x00110c0001257983 */ /* 0x000f280000100800 */
[----:B------:R0:W-:Y:S01]  /*13a70*/  STS.U16 [R0+UR4+0x2000], R174 ;  /* 0x002000ae00007988 */ /* 0x0001e20008000404 */
[----:B------:R-:W-:Y:S02]  /*13a80*/  PRMT R173, RZ, 0x7610, R173 ;  /* 0x00007610ffad7816 */ /* 0x000fe400000000ad */
[----:B------:R-:W-:Y:S02]  /*13a90*/  PRMT R172, RZ, 0x7610, R172 ;  /* 0x00007610ffac7816 */ /* 0x000fe400000000ac */
[----:B------:R-:W-:Y:S02]  /*13aa0*/  PRMT R171, RZ, 0x7610, R171 ;  /* 0x00007610ffab7816 */ /* 0x000fe400000000ab */
[----:B------:R-:W-:-:S02]  /*13ab0*/  PRMT R170, RZ, 0x7610, R170 ;  /* 0x00007610ffaa7816 */ /* 0x000fc400000000aa */
[----:B------:R-:W-:Y:S01]  /*13ac0*/  PRMT R169, RZ, 0x7610, R169 ;  /* 0x00007610ffa97816 */ /* 0x000fe200000000a9 */
[----:B------:R-:W-:Y:S01]  /*13ad0*/  @!P0 IMAD.MOV.U32 R12, RZ, RZ, R34 ;  /* 0x000000ffff0c8224 */ /* 0x000fe200078e0022 */
[----:B------:R-:W-:Y:S01]  /*13ae0*/  PRMT R168, RZ, 0x7610, R168 ;  /* 0x00007610ffa87816 */ /* 0x000fe200000000a8 */
[----:B------:R-:W4:Y:S04]  /*13af0*/  LDL R34, [R1+0x1110] ;  /* 0x0011100001227983 */ /* 0x000f280000100800 */
[----:B------:R1:W4:Y:S04]  /*13b00*/  @!P0 LDG.E.U16 R195, desc[UR58][R12.64] ;  /* 0x0000003a0cc38981 */ /* 0x000328000c1e1500 */
[----:B------:R0:W-:Y:S04]  /*13b10*/  STS.U16 [R0+UR4+0x3000], R167 ;  /* 0x003000a700007988 */ /* 0x0001e80008000404 */
[----:B------:R0:W-:Y:S01]  /*13b20*/  STS.U16 [R0+UR4+0x3200], R166 ;  /* 0x003200a600007988 */ /* 0x0001e20008000404 */
[----:B-1----:R-:W-:-:S03]  /*13b30*/  @!P0 IMAD.MOV.U32 R13, RZ, RZ, R29 ;  /* 0x000000ffff0d8224 */ /* 0x002fc600078e001d */
[----:B------:R-:W4:Y:S01]  /*13b40*/  LDL R29, [R1+0x10fc] ;  /* 0x0010fc00011d7983 */ /* 0x000f220000100800 */
[----:B------:R-:W-:Y:S02]  /*13b50*/  PRMT R165, RZ, 0x7610, R165 ;  /* 0x00007610ffa57816 */ /* 0x000fe400000000a5 */
[----:B------:R-:W-:Y:S01]  /*13b60*/  PRMT R164, RZ, 0x7610, R164 ;  /* 0x00007610ffa47816 */ /* 0x000fe200000000a4 */
[----:B------:R-:W4:Y:S01]  /*13b70*/  LDL R49, [R1+0xf0c] ;  /* 0x000f0c0001317983 */ /* 0x000f220000100800 */
[----:B------:R-:W-:-:S03]  /*13b80*/  PRMT R163, RZ, 0x7610, R163 ;  /* 0x00007610ffa37816 */ /* 0x000fc600000000a3 */
[----:B------:R-:W4:Y:S01]  /*13b90*/  LDL R48, [R1+0xefc] ;  /* 0x000efc0001307983 */ /* 0x000f220000100800 */
[----:B---3--:R-:W-:-:S03]  /*13ba0*/  @!P0 IMAD.MOV.U32 R12, RZ, RZ, R5 ;  /* 0x000000ffff0c8224 */ /* 0x008fc600078e0005 */
[----:B------:R-:W3:Y:S04]  /*13bb0*/  LDL R5, [R1+0x1100] ;  /* 0x0011000001057983 */ /* 0x000ee80000100800 */
[----:B------:R1:W3:Y:S02]  /*13bc0*/  @!P0 LDG.E.U16 R194, desc[UR58][R12.64] ;  /* 0x0000003a0cc28981 */ /* 0x0002e4000c1e1500 */
[----:B-1----:R-:W-:Y:S02]  /*13bd0*/  @!P0 IMAD.MOV.U32 R12, RZ, RZ, R35 ;  /* 0x000000ffff0c8224 */ /* 0x002fe400078e0023 */
[----:B------:R-:W3:Y:S01]  /*13be0*/  LDL R35, [R1+0x10f0] ;  /* 0x0010f00001237983 */ /* 0x000ee20000100800 */
[----:B------:R-:W-:-:S03]  /*13bf0*/  @!P0 IMAD.MOV.U32 R13, RZ, RZ, R47 ;  /* 0x000000ffff0d8224 */ /* 0x000fc600078e002f */
[----:B------:R-:W3:Y:S04]  /*13c00*/  LDL R47, [R1+0x10ec] ;  /* 0x0010ec00012f7983 */ /* 0x000ee80000100800 */
[----:B------:R2:W3:Y:S02]  /*13c10*/  @!P0 LDG.E.U16 R193, desc[UR58][R12.64] ;  /* 0x0000003a0cc18981 */ /* 0x0004e4000c1e1500 */
[----:B--2---:R-:W-:Y:S02]  /*13c20*/  @!P0 IMAD.MOV.U32 R13, RZ, RZ, R43 ;  /* 0x000000ffff0d8224 */ /* 0x004fe400078e002b */
[----:B------:R-:W2:Y:S01]  /*13c30*/  LDL R43, [R1+0x10dc] ;  /* 0x0010dc00012b7983 */ /* 0x000ea20000100800 */
[----:B----4-:R-:W-:-:S03]  /*13c40*/  @!P0 IMAD.MOV.U32 R12, RZ, RZ, R39 ;  /* 0x000000ffff0c8224 */ /* 0x010fc600078e0027 */
[----:B------:R-:W4:Y:S04]  /*13c50*/  LDL R39, [R1+0x10e0] ;  /* 0x0010e00001277983 */ /* 0x000f280000100800 */
[----:B------:R1:W4:Y:S02]  /*13c60*/  @!P0 LDG.E.U16 R192, desc[UR58][R12.64] ;  /* 0x0000003a0cc08981 */ /* 0x000324000c1e1500 */
[----:B-1----:R-:W-:Y:S02]  /*13c70*/  @!P0 IMAD.MOV.U32 R12, RZ, RZ, R28 ;  /* 0x000000ffff0c8224 */ /* 0x002fe400078e001c */
[----:B------:R-:W4:Y:S01]  /*13c80*/  LDL R28, [R1+0x10d0] ;  /* 0x0010d000011c7983 */ /* 0x000f220000100800 */
[----:B------:R-:W-:-:S03]  /*13c90*/  @!P0 IMAD.MOV.U32 R13, RZ, RZ, R40 ;  /* 0x000000ffff0d8224 */ /* 0x000fc600078e0028 */
[----:B------:R-:W4:Y:S04]  /*13ca0*/  LDL R40, [R1+0x10cc] ;  /* 0x0010cc0001287983 */ /* 0x000f280000100800 */
[----:B------:R1:W4:Y:S02]  /*13cb0*/  @!P0 LDG.E.U16 R191, desc[UR58][R12.64] ;  /* 0x0000003a0cbf8981 */ /* 0x000324000c1e1500 */
[----:B-1----:R-:W-:Y:S02]  /*13cc0*/  @!P0 IMAD.MOV.U32 R13, RZ, RZ, R37 ;  /* 0x000000ffff0d8224 */ /* 0x002fe400078e0025 */
[----:B------:R-:W4:Y:S01]  /*13cd0*/  LDL R37, [R1+0x10bc] ;  /* 0x0010bc0001257983 */ /* 0x000f220000100800 */
[----:B------:R-:W-:Y:S02]  /*13ce0*/  PRMT R190, RZ, 0x7610, R190 ;  /* 0x00007610ffbe7816 */ /* 0x000fe400000000be */
[----:B------:R-:W-:Y:S01]  /*13cf0*/  PRMT R189, RZ, 0x7610, R189 ;  /* 0x00007610ffbd7816 */ /* 0x000fe200000000bd */
[----:B------:R-:W-:-:S02]  /*13d00*/  @!P0 IMAD.MOV.U32 R12, RZ, RZ, R34 ;  /* 0x000000ffff0c8224 */ /* 0x000fc400078e0022 */
[----:B------:R-:W4:Y:S04]  /*13d10*/  LDL R34, [R1+0x10c0] ;  /* 0x0010c00001227983 */ /* 0x000f280000100800 */
[----:B------:R1:W4:Y:S02]  /*13d20*/  @!P0 LDG.E.U16 R190, desc[UR58][R12.64] ;  /* 0x0000003a0cbe8981 */ /* 0x000324000c1e1500 */
[----:B-1----:R-:W-:Y:S02]  /*13d30*/  @!P0 IMAD.MOV.U32 R13, RZ, RZ, R29 ;  /* 0x000000ffff0d8224 */ /* 0x002fe400078e001d */
[----:B------:R-:W4:Y:S01]  /*13d40*/  LDL R29, [R1+0x10ac] ;  /* 0x0010ac00011d7983 */ /* 0x000f220000100800 */
[----:B------:R-:W-:Y:S01]  /*13d50*/  PRMT R186, RZ, 0x7610, R186 ;  /* 0x00007610ffba7816 */ /* 0x000fe200000000ba */
[----:B---3--:R-:W-:-:S02]  /*13d60*/  @!P0 IMAD.MOV.U32 R12, RZ, RZ, R5 ;  /* 0x000000ffff0c8224 */ /* 0x008fc400078e0005 */
        /* <DEDUP_REMOVED lines=74> */
[----:B0-----:R-:W-:Y:S01]  /*14210*/  PRMT R174, RZ, 0x7610, R174 ;  /* 0x00007610ffae7816 */ /* 0x001fe200000000ae */
[----:B------:R-:W-:-:S02]  /*14220*/  @!P0 IMAD.MOV.U32 R12, RZ, RZ, R34 ;  /* 0x000000ffff0c8224 */ /* 0x000fc400078e0022 */
[----:B------:R-:W4:Y:S04]  /*14230*/  LDL R34, [R1+0xfd0] ;  /* 0x000fd00001227983 */ /* 0x000f280000100800 */
[----:B------:R0:W4:Y:S02]  /*14240*/  @!P0 LDG.E.U16 R175, desc[UR58][R12.64] ;  /* 0x0000003a0caf8981 */ /* 0x000124000c1e1500 */
[----:B0-----:R-:W-:Y:S02]  /*14250*/  @!P0 IMAD.MOV.U32 R13, RZ, RZ, R29 ;  /* 0x000000ffff0d8224 */ /* 0x001fe400078e001d */
[----:B------:R-:W4:Y:S01]  /*14260*/  LDL R29, [R1+0xfbc] ;  /* 0x000fbc00011d7983 */ /* 0x000f220000100800 */
[----:B---3--:R-:W-:-:S03]  /*14270*/  @!P0 IMAD.MOV.U32 R12, RZ, RZ, R5 ;  /* 0x000000ffff0c8224 */ /* 0x008fc600078e0005 */
[----:B------:R-:W3:Y:S04]  /*14280*/  LDL R5, [R1+0xfc0] ;  /* 0x000fc00001057983 */ /* 0x000ee80000100800 */
[----:B------:R0:W3:Y:S02]  /*14290*/  @!P0 LDG.E.U16 R174, desc[UR58][R12.64] ;  /* 0x0000003a0cae8981 */ /* 0x0000e4000c1e1500 */
[----:B0-----:R-:W-:Y:S02]  /*142a0*/  @!P0 IMAD.MOV.U32 R12, RZ, RZ, R35 ;  /* 0x000000ffff0c8224 */ /* 0x001fe400078e0023 */
        /* <DEDUP_REMOVED lines=22> */
[----:B------:R-:W-:Y:S01]  /*14410*/  PRMT R166, RZ, 0x7610, R166 ;  /* 0x00007610ffa67816 */ /* 0x000fe200000000a6 */
[----:B---3--:R-:W-:-:S02]  /*14420*/  @!P0 IMAD.MOV.U32 R12, RZ, RZ, R5 ;  /* 0x000000ffff0c8224 */ /* 0x008fc400078e0005 */
        /* <DEDUP_REMOVED lines=45> */
[----:B------:R-:W4:Y:S04]  /*14700*/  LDL R37, [R1+0xecc] ;  /* 0x000ecc0001257983 */ /* 0x000f280000100800 */
[----:B------:R0:W-:Y:S04]  /*14710*/  STS.U16 [R0+UR4+0x2200], R160 ;  /* 0x002200a000007988 */ /* 0x0001e80008000404 */
[----:B------:R1:W-:Y:S01]  /*14720*/  STS.U16 [R0+UR4+0x2400], R159 ;  /* 0x0024009f00007988 */ /* 0x0003e20008000404 */
[----:B0-----:R-:W-:Y:S01]  /*14730*/  PRMT R160, RZ, 0x7610, R160 ;  /* 0x00007610ffa07816 */ /* 0x001fe200000000a0 */
[----:B------:R-:W-:Y:S01]  /*14740*/  @!P0 IMAD.MOV.U32 R12, RZ, RZ, R34 ;  /* 0x000000ffff0c8224 */ /* 0x000fe200078e0022 */
[----:B------:R-:W-:Y:S01]  /*14750*/  PRMT R158, RZ, 0x7610, R158 ;  /* 0x00007610ff9e7816 */ /* 0x000fe2000000009e */
[----:B------:R0:W-:Y:S01]  /*14760*/  STS.U16 [R0+UR4+0x4800], R157 ;  /* 0x0048009d00007988 */ /* 0x0001e20008000404 */
[----:B-1----:R-:W-:-:S03]  /*14770*/  PRMT R159, RZ, 0x7610, R159 ;  /* 0x00007610ff9f7816 */ /* 0x002fc6000000009f */
[----:B------:R1:W4:Y:S04]  /*14780*/  @!P0 LDG.E.U16 R160, desc[UR58][R12.64] ;  /* 0x0000003a0ca08981 */ /* 0x000328000c1e1500 */
[----:B------:R-:W4:Y:S01]  /*14790*/  LDL R34, [R1+0xed0] ;  /* 0x000ed00001227983 */ /* 0x000f220000100800 */
[----:B-1----:R-:W-:Y:S01]  /*147a0*/  @!P0 IMAD.MOV.U32 R13, RZ, RZ, R29 ;  /* 0x000000ffff0d8224 */ /* 0x002fe200078e001d */
[----:B0-----:R-:W-:Y:S02]  /*147b0*/  PRMT R157, RZ, 0x7610, R157 ;  /* 0x00007610ff9d7816 */ /* 0x001fe4000000009d */
[----:B------:R0:W-:Y:S04]  /*147c0*/  STS.U16 [R0+UR4+0x3e00], R156 ;  /* 0x003e009c00007988 */ /* 0x0001e80008000404 */
[----:B------:R-:W4:Y:S01]  /*147d0*/  LDL R29, [R1+0xebc] ;  /* 0x000ebc00011d7983 */ /* 0x000f220000100800 */
[----:B0-----:R-:W-:-:S02]  /*147e0*/  PRMT R156, RZ, 0x7610, R156 ;  /* 0x00007610ff9c7816 */ /* 0x001fc4000000009c */
[----:B------:R-:W-:Y:S01]  /*147f0*/  PRMT R155, RZ, 0x7610, R155 ;  /* 0x00007610ff9b7816 */ /* 0x000fe2000000009b */
[----:B---3--:R-:W-:Y:S02]  /*14800*/  @!P0 IMAD.MOV.U32 R12, RZ, RZ, R5 ;  /* 0x000000ffff0c8224 */ /* 0x008fe400078e0005 */
[----:B------:R-:W3:Y:S04]  /*14810*/  LDL R5, [R1+0xec0] ;  /* 0x000ec00001057983 */ /* 0x000ee80000100800 */
[----:B------:R0:W3:Y:S02]  /*14820*/  @!P0 LDG.E.U16 R159, desc[UR58][R12.64] ;  /* 0x0000003a0c9f8981 */ /* 0x0000e4000c1e1500 */
[----:B0-----:R-:W-:Y:S02]  /*14830*/  @!P0 IMAD.MOV.U32 R12, RZ, RZ, R35 ;  /* 0x000000ffff0c8224 */ /* 0x001fe400078e0023 */
[----:B------:R-:W-:Y:S01]  /*14840*/  @!P0 IMAD.MOV.U32 R13, RZ, RZ, R49 ;  /* 0x000000ffff0d8224 */ /* 0x000fe200078e0031 */
[----:B------:R-:W3:Y:S04]  /*14850*/  LDL R35, [R1+0xeb0] ;  /* 0x000eb00001237983 */ /* 0x000ee80000100800 */
[----:B------:R0:W3:Y:S02]  /*14860*/  @!P0 LDG.E.U16 R158, desc[UR58][R12.64] ;  /* 0x0000003a0c9e8981 */ /* 0x0000e4000c1e1500 */
[----:B0-----:R-:W-:-:S02]  /*14870*/  @!P0 IMAD.MOV.U32 R12, RZ, RZ, R47 ;  /* 0x000000ffff0c8224 */ /* 0x001fc400078e002f */
[----:B------:R-:W-:-:S05]  /*14880*/  @!P0 IMAD.MOV.U32 R13, RZ, RZ, R48 ;  /* 0x000000ffff0d8224 */ /* 0x000fca00078e0030 */
[----:B------:R2:W3:Y:S02]  /*14890*/  @!P0 LDG.E.U16 R157, desc[UR58][R12.64] ;  /* 0x0000003a0c9d8981 */ /* 0x0004e4000c1e1500 */
[----:B--2---:R-:W-:Y:S02]  /*148a0*/  @!P0 IMAD.MOV.U32 R13, RZ, RZ, R43 ;  /* 0x000000ffff0d8224 */ /* 0x004fe400078e002b */
[----:B----4-:R-:W-:Y:S02]  /*148b0*/  @!P0 IMAD.MOV.U32 R12, RZ, RZ, R39 ;  /* 0x000000ffff0c8224 */ /* 0x010fe400078e0027 */
[----:B------:R-:W2:Y:S04]  /*148c0*/  LDL R39, [R1+0xea0] ;  /* 0x000ea00001277983 */ /* 0x000ea80000100800 */
[----:B------:R0:W4:Y:S02]  /*148d0*/  @!P0 LDG.E.U16 R156, desc[UR58][R12.64] ;  /* 0x0000003a0c9c8981 */ /* 0x000124000c1e1500 */
[----:B0-----:R-:W-:-:S02]  /*148e0*/  @!P0 IMAD.MOV.U32 R12, RZ, RZ, R28 ;  /* 0x000000ffff0c8224 */ /* 0x001fc400078e001c */
[----:B------:R-:W4:Y:S01]  /*148f0*/  LDL R28, [R1+0xe90] ;  /* 0x000e9000011c7983 */ /* 0x000f220000100800 */
[----:B------:R-:W-:-:S03]  /*14900*/  @!P0 IMAD.MOV.U32 R13, RZ, RZ, R40 ;  /* 0x000000ffff0d8224 */ /* 0x000fc600078e0028 */
[----:B------:R-:W2:Y:S04]  /*14910*/  LDL.LU R47, [R1+0xeac] ;  /* 0x000eac00012f7983 */ /* 0x000ea80000300800 */
[----:B------:R0:W4:Y:S02]  /*14920*/  @!P0 LDG.E.U16 R155, desc[UR58][R12.64] ;  /* 0x0000003a0c9b8981 */ /* 0x000124000c1e1500 */
[----:B0-----:R-:W-:Y:S02]  /*14930*/  @!P0 IMAD.MOV.U32 R13, RZ, RZ, R37 ;  /* 0x000000ffff0d8224 */ /* 0x001fe400078e0025 */
[----:B------:R-:W4:Y:S01]  /*14940*/  LDL.LU R37, [R1+0xe9c] ;  /* 0x000e9c0001257983 */ /* 0x000f220000300800 */
[----:B------:R-:W-:-:S03]  /*14950*/  PRMT R154, RZ, 0x7610, R154 ;  /* 0x00007610ff9a7816 */ /* 0x000fc6000000009a */
[----:B------:R0:W-:Y:S04]  /*14960*/  STS.U16 [R0+UR4+0x3400], R153 ;  /* 0x0034009900007988 */ /* 0x0001e80008000404 */
[----:B------:R1:W-:Y:S01]  /*14970*/  STS.U16 [R0+UR4+0x3600], R152 ;  /* 0x0036009800007988 */ /* 0x0003e20008000404 */
[----:B0-----:R-:W-:Y:S01]  /*14980*/  PRMT R153, RZ, 0x7610, R153 ;  /* 0x00007610ff997816 */ /* 0x001fe20000000099 */
[----:B------:R-:W-:Y:S02]  /*14990*/  @!P0 IMAD.MOV.U32 R12, RZ, RZ, R34 ;  /* 0x000000ffff0c8224 */ /* 0x000fe400078e0022 */
[----:B------:R-:W4:Y:S04]  /*149a0*/  LDL.LU R34, [R1+0xe8c] ;  /* 0x000e8c0001227983 */ /* 0x000f280000300800 */
[----:B------:R0:W4:Y:S01]  /*149b0*/  @!P0 LDG.E.U16 R154, desc[UR58][R12.64] ;  /* 0x0000003a0c9a8981 */ /* 0x000122000c1e1500 */
[----:B-1----:R-:W-:Y:S01]  /*149c0*/  PRMT R152, RZ, 0x7610, R152 ;  /* 0x00007610ff987816 */ /* 0x002fe20000000098 */
[----:B0-----:R-:W-:-:S02]  /*149d0*/  @!P0 IMAD.MOV.U32 R13, RZ, RZ, R29 ;  /* 0x000000ffff0d8224 */ /* 0x001fc400078e001d */
[----:B------:R-:W4:Y:S04]  /*149e0*/  LDL.LU R29, [R1+0xe7c] ;  /* 0x000e7c00011d7983 */ /* 0x000f280000300800 */
[----:B------:R0:W-:Y:S02]  /*149f0*/  STS.U16 [R0+UR4+0x4a00], R23 ;  /* 0x004a001700007988 */ /* 0x0001e40008000404 */
[----:B0-----:R-:W-:Y:S01]  /*14a00*/  PRMT R23, RZ, 0x7610, R23 ;  /* 0x00007610ff177816 */ /* 0x001fe20000000017 */
[----:B---3--:R-:W-:Y:S02]  /*14a10*/  @!P0 IMAD.MOV.U32 R12, RZ, RZ, R5 ;  /* 0x000000ffff0c8224 */ /* 0x008fe400078e0005 */
[----:B------:R-:W3:Y:S04]  /*14a20*/  LDL.LU R5, [R1+0xe80] ;  /* 0x000e800001057983 */ /* 0x000ee80000300800 */
[----:B------:R0:W3:Y:S04]  /*14a30*/  @!P0 LDG.E.U16 R153, desc[UR58][R12.64] ;  /* 0x0000003a0c998981 */ /* 0x0000e8000c1e1500 */
[----:B------:R-:W3:Y:S01]  /*14a40*/  LDL R51, [R1+0xe60] ;  /* 0x000e600001337983 */ /* 0x000ee20000100800 */
[----:B0-----:R-:W-:-:S03]  /*14a50*/  @!P0 IMAD.MOV.U32 R12, RZ, RZ, R35 ;  /* 0x000000ffff0c8224 */ /* 0x001fc600078e0023 */
[----:B------:R-:W3:Y:S04]  /*14a60*/  LDL.LU R35, [R1+0xe70] ;  /* 0x000e700001237983 */ /* 0x000ee80000300800 */
[----:B------:R-:W3:Y:S01]  /*14a70*/  LDL.LU R48, [R1+0xe6c] ;  /* 0x000e6c0001307983 */ /* 0x000ee20000300800 */
[----:B--2---:R-:W-:-:S05]  /*14a80*/  @!P0 IMAD.MOV.U32 R13, RZ, RZ, R47 ;  /* 0x000000ffff0d8224 */ /* 0x004fca00078e002f */
[----:B------:R0:W2:Y:S02]  /*14a90*/  @!P0 LDG.E.U16 R152, desc[UR58][R12.64] ;  /* 0x0000003a0c988981 */ /* 0x0000a4000c1e1500 */
[----:B0-----:R-:W-:Y:S02]  /*14aa0*/  @!P0 IMAD.MOV.U32 R12, RZ, RZ, R39 ;  /* 0x000000ffff0c8224 */ /* 0x001fe400078e0027 */
[----:B----4-:R-:W-:Y:S01]  /*14ab0*/  @!P0 IMAD.MOV.U32 R13, RZ, RZ, R37 ;  /* 0x000000ffff0d8224 */ /* 0x010fe200078e0025 */
[----:B------:R-:W4:Y:S04]  /*14ac0*/  LDL.LU R39, [R1+0xe5c] ;  /* 0x000e5c0001277983 */ /* 0x000f280000300800 */
[----:B------:R-:W2:Y:S04]  /*14ad0*/  LDL R50, [R1+0xe0c] ;  /* 0x000e0c0001327983 */ /* 0x000ea80000100800 */
[----:B------:R-:W2:Y:S04]  /*14ae0*/  LDL.LU R49, [R1+0xe40] ;  /* 0x000e400001317983 */ /* 0x000ea80000300800 */
[----:B------:R0:W2:Y:S04]  /*14af0*/  @!P0 LDG.E.U16 R23, desc[UR58][R12.64] ;  /* 0x0000003a0c178981 */ /* 0x0000a8000c1e1500 */
[----:B------:R-:W2:Y:S04]  /*14b00*/  LDL.LU R43, [R1+0xe4c] ;  /* 0x000e4c00012b7983 */ /* 0x000ea80000300800 */
[----:B------:R-:W2:Y:S01]  /*14b10*/  LDL.LU R40, [R1+0xe30] ;  /* 0x000e300001287983 */ /* 0x000ea20000300800 */
[----:B0-----:R-:W-:-:S03]  /*14b20*/  @!P0 IMAD.MOV.U32 R12, RZ, RZ, R28 ;  /* 0x000000ffff0c8224 */ /* 0x001fc600078e001c */
[----:B------:R-:W2:Y:S01]  /*14b30*/  LDL.LU R28, [R1+0xe50] ;  /* 0x000e5000011c7983 */ /* 0x000ea20000300800 */
[----:B------:R-:W-:-:S03]  /*14b40*/  @!P0 IMAD.MOV.U32 R13, RZ, RZ, R34 ;  /* 0x000000ffff0d8224 */ /* 0x000fc600078e0022 */
[----:B------:R0:W-:Y:S04]  /*14b50*/  STS.U16 [R0+UR4+0x4c00], R22 ;  /* 0x004c001600007988 */ /* 0x0001e80008000404 */
[----:B------:R1:W-:Y:S01]  /*14b60*/  STS.U16 [R0+UR4+0x3800], R21 ;  /* 0x0038001500007988 */ /* 0x0003e20008000404 */
[----:B0-----:R-:W-:Y:S02]  /*14b70*/  PRMT R22, RZ, 0x7610, R22 ;  /* 0x00007610ff167816 */ /* 0x001fe40000000016 */
[----:B-1----:R-:W-:-:S04]  /*14b80*/  PRMT R21, RZ, 0x7610, R21 ;  /* 0x00007610ff157816 */ /* 0x002fc80000000015 */
[----:B------:R0:W2:Y:S04]  /*14b90*/  @!P0 LDG.E.U16 R22, desc[UR58][R12.64] ;  /* 0x0000003a0c168981 */ /* 0x0000a8000c1e1500 */
[----:B------:R1:W-:Y:S01]  /*14ba0*/  STS.U16 [R0+UR4+0x2e00], R20 ;  /* 0x002e001400007988 */ /* 0x0003e20008000404 */
[----:B0-----:R-:W-:Y:S01]  /*14bb0*/  @!P0 IMAD.MOV.U32 R13, RZ, RZ, R29 ;  /* 0x000000ffff0d8224 */ /* 0x001fe200078e001d */
[----:B-1----:R-:W-:Y:S02]  /*14bc0*/  PRMT R20, RZ, 0x7610, R20 ;  /* 0x00007610ff147816 */ /* 0x002fe40000000014 */
[----:B------:R0:W-:Y:S04]  /*14bd0*/  STS.U16 [R0+UR4+0x3a00], R19 ;  /* 0x003a001300007988 */ /* 0x0001e80008000404 */
[----:B------:R1:W-:Y:S01]  /*14be0*/  STS.U16 [R0+UR4+0x3c00], R18 ;  /* 0x003c001200007988 */ /* 0x0003e20008000404 */
[----:B0-----:R-:W-:-:S02]  /*14bf0*/  PRMT R19, RZ, 0x7610, R19 ;  /* 0x00007610ff137816 */ /* 0x001fc40000000013 */
[----:B-1----:R-:W-:Y:S01]  /*14c00*/  PRMT R18, RZ, 0x7610, R18 ;  /* 0x00007610ff127816 */ /* 0x002fe20000000012 */
[----:B------:R0:W-:Y:S01]  /*14c10*/  STL [R1+0x142c], R6 ;  /* 0x00142c0601007387 */ /* 0x0001e20000100800 */
[----:B---3--:R-:W-:-:S05]  /*14c20*/  @!P0 IMAD.MOV.U32 R12, RZ, RZ, R5 ;  /* 0x000000ffff0c8224 */ /* 0x008fca00078e0005 */
[----:B------:R1:W3:Y:S02]  /*14c30*/  @!P0 LDG.E.U16 R21, desc[UR58][R12.64] ;  /* 0x0000003a0c158981 */ /* 0x0002e4000c1e1500 */
[----:B-1----:R-:W-:Y:S02]  /*14c40*/  @!P0 IMAD.MOV.U32 R12, RZ, RZ, R35 ;  /* 0x000000ffff0c8224 */ /* 0x002fe400078e0023 */
[----:B------:R-:W-:-:S05]  /*14c50*/  @!P0 IMAD.MOV.U32 R13, RZ, RZ, R48 ;  /* 0x000000ffff0d8224 */ /* 0x000fca00078e0030 */
[----:B------:R1:W3:Y:S02]  /*14c60*/  @!P0 LDG.E.U16 R20, desc[UR58][R12.64] ;  /* 0x0000003a0c148981 */ /* 0x0002e4000c1e1500 */
[----:B-1----:R-:W-:Y:S02]  /*14c70*/  @!P0 IMAD.MOV.U32 R12, RZ, RZ, R51 ;  /* 0x000000ffff0c8224 */ /* 0x002fe400078e0033 */
[----:B----4-:R-:W-:-:S05]  /*14c80*/  @!P0 IMAD.MOV.U32 R13, RZ, RZ, R39 ;  /* 0x000000ffff0d8224 */ /* 0x010fca00078e0027 */
[----:B------:R2:W4:Y:S02]  /*14c90*/  @!P0 LDG.E.U16 R19, desc[UR58][R12.64] ;  /* 0x0000003a0c138981 */ /* 0x000524000c1e1500 */
[----:B--2---:R-:W-:Y:S02]  /*14ca0*/  @!P0 IMAD.MOV.U32 R13, RZ, RZ, R43 ;  /* 0x000000ffff0d8224 */ /* 0x004fe400078e002b */
[----:B------:R-:W-:-:S05]  /*14cb0*/  @!P0 IMAD.MOV.U32 R12, RZ, RZ, R28 ;  /* 0x000000ffff0c8224 */ /* 0x000fca00078e001c */
[----:B------:R1:W2:Y:S02]  /*14cc0*/  @!P0 LDG.E.U16 R18, desc[UR58][R12.64] ;  /* 0x0000003a0c128981 */ /* 0x0002a4000c1e1500 */
[----:B-1----:R-:W-:Y:S02]  /*14cd0*/  @!P0 IMAD.MOV.U32 R13, RZ, RZ, R6 ;  /* 0x000000ffff0d8224 */ /* 0x002fe400078e0006 */
[----:B0-----:R-:W3:Y:S01]  /*14ce0*/  LDL.LU R6, [R1+0xe20] ;  /* 0x000e200001067983 */ /* 0x001ee20000300800 */
[----:B------:R-:W-:-:S03]  /*14cf0*/  @!P0 IMAD.MOV.U32 R12, RZ, RZ, R49 ;  /* 0x000000ffff0c8224 */ /* 0x000fc600078e0031 */
[----:B------:R0:W-:Y:S04]  /*14d00*/  STS.U16 [R0+UR4+0x2600], R17 ;  /* 0x0026001100007988 */ /* 0x0001e80008000404 */
[----:B------:R1:W-:Y:S01]  /*14d10*/  STS.U16 [R0+UR4+0x2800], R16 ;  /* 0x0028001000007988 */ /* 0x0003e20008000404 */
[----:B0-----:R-:W-:Y:S02]  /*14d20*/  PRMT R17, RZ, 0x7610, R17 ;  /* 0x00007610ff117816 */ /* 0x001fe40000000011 */
[----:B-1----:R-:W-:-:S04]  /*14d30*/  PRMT R16, RZ, 0x7610, R16 ;  /* 0x00007610ff107816 */ /* 0x002fc80000000010 */
[----:B------:R0:W2:Y:S04]  /*14d40*/  @!P0 LDG.E.U16 R17, desc[UR58][R12.64] ;  /* 0x0000003a0c118981 */ /* 0x0000a8000c1e1500 */
[----:B------:R1:W-:Y:S01]  /*14d50*/  STS.U16 [R0+UR4+0x2a00], R15 ;  /* 0x002a000f00007988 */ /* 0x0003e20008000404 */
[----:B0-----:R-:W-:Y:S02]  /*14d60*/  @!P0 IMAD.MOV.U32 R12, RZ, RZ, R40 ;  /* 0x000000ffff0c8224 */ /* 0x001fe400078e0028 */
[----:B------:R-:W-:Y:S01]  /*14d70*/  @!P0 IMAD.MOV.U32 R13, RZ, RZ, R249 ;  /* 0x000000ffff0d8224 */ /* 0x000fe200078e00f9 */
[----:B-1----:R-:W-:-:S04]  /*14d80*/  PRMT R15, RZ, 0x7610, R15 ;  /* 0x00007610ff0f7816 */ /* 0x002fc8000000000f */
[----:B------:R0:W2:Y:S04]  /*14d90*/  @!P0 LDG.E.U16 R16, desc[UR58][R12.64] ;  /* 0x0000003a0c108981 */ /* 0x0000a8000c1e1500 */
[----:B------:R1:W-:Y:S01]  /*14da0*/  STS.U16 [R0+UR4+0x2c00], R14 ;  /* 0x002c000e00007988 */ /* 0x0003e20008000404 */
[----:B0-----:R-:W-:Y:S01]  /*14db0*/  @!P0 IMAD.MOV.U32 R13, RZ, RZ, R4 ;  /* 0x000000ffff0d8224 */ /* 0x001fe200078e0004 */
[----:B-1----:R-:W-:Y:S02]  /*14dc0*/  PRMT R14, RZ, 0x7610, R14 ;  /* 0x00007610ff0e7816 */ /* 0x002fe4000000000e */
[----:B------:R0:W-:Y:S02]  /*14dd0*/  STS.U16 [R0+UR4], R7 ;  /* 0x0000000700007988 */ /* 0x0001e40008000404 */
[----:B0-----:R-:W-:Y:S01]  /*14de0*/  PRMT R7, RZ, 0x7610, R7 ;  /* 0x00007610ff077816 */ /* 0x001fe20000000007 */
[----:B---3--:R-:W-:-:S05]  /*14df0*/  @!P0 IMAD.MOV.U32 R12, RZ, RZ, R6 ;  /* 0x000000ffff0c8224 */ /* 0x008fca00078e0006 */
[----:B------:R0:W3:Y:S02]  /*14e00*/  @!P0 LDG.E.U16 R15, desc[UR58][R12.64] ;  /* 0x0000003a0c0f8981 */ /* 0x0000e4000c1e1500 */
[----:B0-----:R-:W-:Y:S02]  /*14e10*/  @!P0 IMAD.MOV.U32 R12, RZ, RZ, R3 ;  /* 0x000000ffff0c8224 */ /* 0x001fe400078e0003 */
[----:B------:R-:W-:-:S05]  /*14e20*/  @!P0 IMAD.MOV.U32 R13, RZ, RZ, R50 ;  /* 0x000000ffff0d8224 */ /* 0x000fca00078e0032 */
[----:B------:R0:W3:Y:S02]  /*14e30*/  @!P0 LDG.E.U16 R14, desc[UR58][R12.64] ;  /* 0x0000003a0c0e8981 */ /* 0x0000e4000c1e1500 */
[----:B0-----:R-:W-:Y:S02]  /*14e40*/  @!P0 IMAD.MOV.U32 R12, RZ, RZ, R248 ;  /* 0x000000ffff0c8224 */ /* 0x001fe400078e00f8 */
[----:B------:R-:W-:-:S05]  /*14e50*/  @!P0 IMAD.MOV.U32 R13, RZ, RZ, R252 ;  /* 0x000000ffff0d8224 */ /* 0x000fca00078e00fc */
[----:B------:R-:W3:Y:S01]  /*14e60*/  @!P0 LDG.E.U16 R7, desc[UR58][R12.64] ;  /* 0x0000003a0c078981 */ /* 0x000ee2000c1e1500 */
[----:B------:R-:W-:-:S03]  /*14e70*/  LOP3.LUT R50, R0, 0x20, RZ, 0x3c, !PT ;  /* 0x0000002000327812 */ /* 0x000fc600078e3cff */
[----:B------:R-:W-:Y:S04]  /*14e80*/  STS.U16 [R0+UR4+0x1000], R212 ;  /* 0x001000d400007988 */ /* 0x000fe80008000404 */
        /* <DEDUP_REMOVED lines=64> */
[----:B------:R-:W-:Y:S04]  /*15290*/  STL [R1+0x1430], R249 ;  /* 0x001430f901007387 */ /* 0x000fe80000100800 */
        /* <DEDUP_REMOVED lines=13> */
[----:B------:R-:W-:Y:S04]  /*15370*/  STS.U16 [R50+UR4+0x4700], R168 ;  /* 0x004700a832007988 */ /* 0x000fe80008000404 */
[----:B------:R-:W-:Y:S04]  /*15380*/  STL.64 [R1+0x1bf8], R150 ;  /* 0x001bf89601007387 */ /* 0x000fe80000100a00 */
[----:B------:R-:W-:Y:S04]  /*15390*/  STS.U16 [R50+UR4+0x4900], R167 ;  /* 0x004900a732007988 */ /* 0x000fe80008000404 */
[----:B------:R-:W-:Y:S04]  /*153a0*/  STL [R1+0x1bf0], R149 ;  /* 0x001bf09501007387 */ /* 0x000fe80000100800 */
[----:B------:R-:W-:Y:S04]  /*153b0*/  STS.U16 [R50+UR4+0x4b00], R166 ;  /* 0x004b00a632007988 */ /* 0x000fe80008000404 */
[----:B------:R-:W-:Y:S04]  /*153c0*/  STL.64 [R1+0x1be8], R48 ;  /* 0x001be83001007387 */ /* 0x000fe80000100a00 */
        /* <DEDUP_REMOVED lines=23> */
[----:B------:R0:W-:Y:S04]  /*15540*/  STL.64 [R1+0x1b88], R24 ;  /* 0x001b881801007387 */ /* 0x0001e80000100a00 */
[----:B------:R-:W-:Y:S04]  /*15550*/  STS.U16 [R50+UR4+0x6500], R153 ;  /* 0x0065009932007988 */ /* 0x000fe80008000404 */
[----:B------:R-:W-:Y:S04]  /*15560*/  STS.U16 [R50+UR4+0x6700], R152 ;  /* 0x0067009832007988 */ /* 0x000fe80008000404 */
[----:B0-----:R-:W3:Y:S04]  /*15570*/  LDL.LU.64 R24, [R1+0xc00] ;  /* 0x000c000001187983 */ /* 0x001ee80000300a00 */
[----:B------:R-:W3:Y:S04]  /*15580*/  LDL.LU.64 R26, [R1+0xc08] ;  /* 0x000c0800011a7983 */ /* 0x000ee80000300a00 */
[----:B------:R-:W-:Y:S04]  /*15590*/  STS.U16 [R50+UR4+0x6900], R23 ;  /* 0x0069001732007988 */ /* 0x000fe80008000404 */
[----:B------:R-:W3:Y:S04]  /*155a0*/  LDL.LU.64 R28, [R1+0xc10] ;  /* 0x000c1000011c7983 */ /* 0x000ee80000300a00 */
[----:B------:R-:W-:Y:S04]  /*155b0*/  STS.U16 [R50+UR4+0x6b00], R22 ;  /* 0x006b001632007988 */ /* 0x000fe80008000404 */
[----:B------:R-:W3:Y:S04]  /*155c0*/  LDL.LU.64 R30, [R1+0xc18] ;  /* 0x000c1800011e7983 */ /* 0x000ee80000300a00 */
[----:B------:R-:W-:Y:S04]  /*155d0*/  STS.U16 [R50+UR4+0x6d00], R21 ;  /* 0x006d001532007988 */ /* 0x000fe80008000404 */
[----:B------:R-:W3:Y:S04]  /*155e0*/  LDL.LU.64 R32, [R1+0xc20] ;  /* 0x000c200001207983 */ /* 0x000ee80000300a00 */
[----:B------:R-:W-:Y:S04]  /*155f0*/  STS.U16 [R50+UR4+0x6f00], R20 ;  /* 0x006f001432007988 */ /* 0x000fe80008000404 */
[----:B------:R-:W3:Y:S04]  /*15600*/  LDL.LU.64 R34, [R1+0xc28] ;  /* 0x000c280001227983 */ /* 0x000ee80000300a00 */
[----:B----4-:R-:W-:Y:S04]  /*15610*/  STS.U16 [R50+UR4+0x7100], R19 ;  /* 0x0071001332007988 */ /* 0x010fe80008000404 */
[----:B------:R-:W4:Y:S04]  /*15620*/  LDL.LU.64 R36, [R1+0xc30] ;  /* 0x000c300001247983 */ /* 0x000f280000300a00 */
[----:B--2---:R-:W-:Y:S04]  /*15630*/  STS.U16 [R50+UR4+0x7300], R18 ;  /* 0x0073001232007988 */ /* 0x004fe80008000404 */
[----:B------:R-:W4:Y:S04]  /*15640*/  LDL.LU.64 R38, [R1+0xc38] ;  /* 0x000c380001267983 */ /* 0x000f280000300a00 */
[----:B------:R-:W-:Y:S04]  /*15650*/  STS.U16 [R50+UR4+0x7500], R17 ;  /* 0x0075001132007988 */ /* 0x000fe80008000404 */
[----:B------:R-:W4:Y:S04]  /*15660*/  LDL.LU.64 R40, [R1+0xc40] ;  /* 0x000c400001287983 */ /* 0x000f280000300a00 */
[----:B------:R-:W-:Y:S04]  /*15670*/  STS.U16 [R50+UR4+0x7700], R16 ;  /* 0x0077001032007988 */ /* 0x000fe80008000404 */
[----:B------:R-:W4:Y:S04]  /*15680*/  LDL.LU.64 R42, [R1+0xc48] ;  /* 0x000c4800012a7983 */ /* 0x000f280000300a00 */
[----:B---3--:R-:W-:Y:S04]  /*15690*/  STS.U16 [R50+UR4+0x7900], R15 ;  /* 0x0079000f32007988 */ /* 0x008fe80008000404 */
[----:B------:R-:W4:Y:S04]  /*156a0*/  LDL.LU.64 R44, [R1+0xc50] ;  /* 0x000c5000012c7983 */ /* 0x000f280000300a00 */
[----:B------:R-:W-:Y:S04]  /*156b0*/  STS.U16 [R50+UR4+0x7b00], R14 ;  /* 0x007b000e32007988 */ /* 0x000fe80008000404 */
[----:B------:R-:W4:Y:S04]  /*156c0*/  LDL.LU.64 R46, [R1+0xc58] ;  /* 0x000c5800012e7983 */ /* 0x000f280000300a00 */
[----:B------:R0:W-:Y:S04]  /*156d0*/  STS.U16 [R50+UR4+0x7d00], R7 ;  /* 0x007d000732007988 */ /* 0x0001e80008000404 */
[----:B------:R-:W4:Y:S01]  /*156e0*/  LDL.LU.64 R48, [R1+0xc60] ;  /* 0x000c600001307983 */ /* 0x000f220000300a00 */
[----:B------:R1:W-:Y:S06]  /*156f0*/  MEMBAR.ALL.CTA ;  /* 0x0000000000007992 */ /* 0x0003ec0000008000 */
[----:B-1----:R-:W1:Y:S04]  /*15700*/  FENCE.VIEW.ASYNC.S ;  /* 0x00000000000073c6 */ /* 0x002e680000000000 */
[----:B0-----:R-:W4:Y:S04]  /*15710*/  LDL.LU.64 R50, [R1+0xc68] ;  /* 0x000c680001327983 */ /* 0x001f280000300a00 */
[----:B------:R-:W4:Y:S04]  /*15720*/  LDL.LU.64 R52, [R1+0xc70] ;  /* 0x000c700001347983 */ /* 0x000f280000300a00 */
        /* <DEDUP_REMOVED lines=48> */
[----:B------:R-:W4:Y:S01]  /*15a30*/  LDL.LU.64 R150, [R1+0xdf8] ;  /* 0x000df80001967983 */ /* 0x000f220000300a00 */
[----:B-1----:R-:W-:Y:S06]  /*15a40*/  BAR.SYNC.DEFER_BLOCKING 0x0 ;  /* 0x0000000000007b1d */ /* 0x002fec0000010000 */
[----:B----4-:R-:W-:-:S06]  /*15a50*/  WARPGROUP.ARRIVE ;  /* 0x00000000000079c5 */ /* 0x010fcc0000000000 */
[----:B------:R-:W-:Y:S03]  /*15a60*/  HGMMA.64x256x16.F32 R24, gdesc[UR32].tnspA, R24, gsb0 ;  /* 0x23e00000201879f0 */ /* 0x000fe60008000818 */
[----:B------:R-:W-:Y:S02]  /*15a70*/  WARPGROUP.DEPBAR.LE gsb0, 0x0 ;  /* 0x00008000000079c5 */ /* 0x000fe40000010000 */
[----:B------:R-:W-:-:S15]  /*15a80*/  WARPGROUP.ARRIVE ;  /* 0x00000000000079c5 */ /* 0x000fde0000000000 */
[----:B------:R-:W-:-:S08]  /*15a90*/  NOP ;  /* 0x0000000000007918 */ /* 0x000fd00000000000 */
[----:B------:R-:W-:Y:S03]  /*15aa0*/  HGMMA.64x256x16.F32 R24, gdesc[UR8].tnspA, R24, gsb0 ;  /* 0x23e00000081879f0 */ /* 0x000fe60008000818 */
[----:B------:R-:W-:Y:S02]  /*15ab0*/  WARPGROUP.DEPBAR.LE gsb0, 0x0 ;  /* 0x00008000000079c5 */ /* 0x000fe40000010000 */
[----:B------:R0:W-:Y:S04]  /*15ac0*/  STL.64 [R1+0xc00], R24 ;  /* 0x000c001801007387 */ /* 0x0001e80000100a00 */
        /* <DEDUP_REMOVED lines=58> */
[----:B------:R4:W-:Y:S01]  /*15e70*/  STL.64 [R1+0xdd8], R142 ;  /* 0x000dd88e01007387 */ /* 0x0009e20000100a00 */
[----:B------:R-:W-:-:S03]  /*15e80*/  IMAD.MOV.U32 R192, RZ, RZ, R25 ;  /* 0x000000ffffc07224 */ /* 0x000fc600078e0019 */
[----:B------:R4:W-:Y:S01]  /*15e90*/  STL.64 [R1+0xde0], R144 ;  /* 0x000de09001007387 */ /* 0x0009e20000100a00 */
[----:B------:R-:W-:-:S03]  /*15ea0*/  IMAD.MOV.U32 R156, RZ, RZ, R24 ;  /* 0x000000ffff9c7224 */ /* 0x000fc600078e0018 */
[----:B------:R4:W-:Y:S01]  /*15eb0*/  STL.64 [R1+0xde8], R146 ;  /* 0x000de89201007387 */ /* 0x0009e20000100a00 */
[----:B------:R-:W-:-:S03]  /*15ec0*/  IMAD.MOV.U32 R194, RZ, RZ, R27 ;  /* 0x000000ffffc27224 */ /* 0x000fc600078e001b */
[----:B------:R4:W-:Y:S01]  /*15ed0*/  STL.64 [R1+0xdf0], R148 ;  /* 0x000df09401007387 */ /* 0x0009e20000100a00 */
[----:B------:R-:W-:-:S03]  /*15ee0*/  IMAD.MOV.U32 R157, RZ, RZ, R26 ;  /* 0x000000ffff9d7224 */ /* 0x000fc600078e001a */
[----:B------:R4:W-:Y:S04]  /*15ef0*/  STL.64 [R1+0xdf8], R150 ;  /* 0x000df89601007387 */ /* 0x0009e80000100a00 */
[----:B0-----:R-:W4:Y:S04]  /*15f00*/  LDL.LU.64 R24, [R1+0xa00] ;  /* 0x000a000001187983 */ /* 0x001f280000300a00 */
[----:B-1----:R-:W4:Y:S04]  /*15f10*/  LDL.LU.64 R26, [R1+0xa08] ;  /* 0x000a0800011a7983 */ /* 0x002f280000300a00 */
[----:B--2---:R-:W2:Y:S04]  /*15f20*/  LDL.LU.64 R28, [R1+0xa10] ;  /* 0x000a1000011c7983 */ /* 0x004ea80000300a00 */
[----:B---3--:R-:W2:Y:S04]  /*15f30*/  LDL.LU.64 R30, [R1+0xa18] ;  /* 0x000a1800011e7983 */ /* 0x008ea80000300a00 */
[----:B----4-:R-:W2:Y:S04]  /*15f40*/  LDL.LU.64 R32, [R1+0xa20] ;  /* 0x000a200001207983 */ /* 0x010ea80000300a00 */
[----:B------:R-:W2:Y:S04]  /*15f50*/  LDL.LU.64 R34, [R1+0xa28] ;  /* 0x000a280001227983 */ /* 0x000ea80000300a00 */
        /* <DEDUP_REMOVED lines=9> */
[----:B------:R-:W2:Y:S01]  /*15ff0*/  LDL.LU.64 R54, [R1+0xa78] ;  /* 0x000a780001367983 */ /* 0x000ea20000300a00 */
[----:B------:R-:W-:-:S03]  /*16000*/  IMAD.MOV.U32 R20, RZ, RZ, R65 ;  /* 0x000000ffff147224 */ /* 0x000fc600078e0041 */
        /* <DEDUP_REMOVED lines=29> */
[----:B------:R-:W-:Y:S02]  /*161e0*/  IMAD.MOV.U32 R172, RZ, RZ, R97 ;  /* 0x000000ffffac7224 */ /* 0x000fe400078e0061 */
[----:B------:R-:W-:Y:S01]  /*161f0*/  IMAD.MOV.U32 R168, RZ, RZ, R96 ;  /* 0x000000ffffa87224 */ /* 0x000fe200078e0060 */
[----:B------:R-:W2:Y:S01]  /*16200*/  LDL.LU.64 R92, [R1+0xb10] ;  /* 0x000b1000015c7983 */ /* 0x000ea20000300a00 */
[----:B------:R-:W-:Y:S02]  /*16210*/  IMAD.MOV.U32 R173, RZ, RZ, R99 ;  /* 0x000000ffffad7224 */ /* 0x000fe400078e0063 */
[----:B------:R-:W-:Y:S01]  /*16220*/  IMAD.MOV.U32 R169, RZ, RZ, R98 ;  /* 0x000000ffffa97224 */ /* 0x000fe200078e0062 */
[----:B------:R-:W2:Y:S01]  /*16230*/  LDL.LU.64 R94, [R1+0xb18] ;  /* 0x000b1800015e7983 */ /* 0x000ea20000300a00 */
[----:B------:R-:W-:Y:S02]  /*16240*/  IMAD.MOV.U32 R180, RZ, RZ, R101 ;  /* 0x000000ffffb47224 */ /* 0x000fe400078e0065 */
[----:B------:R-:W-:Y:S01]  /*16250*/  IMAD.MOV.U32 R176, RZ, RZ, R100 ;  /* 0x000000ffffb07224 */ /* 0x000fe200078e0064 */
[----:B------:R-:W2:Y:S01]  /*16260*/  LDL.LU.64 R96, [R1+0xb20] ;  /* 0x000b200001607983 */ /* 0x000ea20000300a00 */
[----:B------:R-:W-:-:S02]  /*16270*/  IMAD.MOV.U32 R181, RZ, RZ, R103 ;  /* 0x000000ffffb57224 */ /* 0x000fc400078e0067 */
        /* <DEDUP_REMOVED lines=56> */
[----:B------:R-:W-:Y:S01]  /*16600*/  UMOV UR36, UR32 ;  /* 0x0000002000247c82 */ /* 0x000fe20008000000 */
[----:B------:R-:W-:Y:S01]  /*16610*/  UMOV UR37, UR33 ;  /* 0x0000002100257c82 */ /* 0x000fe20008000000 */
[----:B------:R-:W-:Y:S01]  /*16620*/  UMOV UR44, UR8 ;  /* 0x00000008002c7c82 */ /* 0x000fe20008000000 */
[----:B------:R-:W-:Y:S01]  /*16630*/  UMOV UR45, UR9 ;  /* 0x00000009002d7c82 */ /* 0x000fe20008000000 */
[----:B--2---:R-:W-:-:S06]  /*16640*/  WARPGROUP.ARRIVE ;  /* 0x00000000000079c5 */ /* 0x004fcc0000000000 */
[----:B------:R-:W-:Y:S01]  /*16650*/  HGMMA.64x256x16.F32 R24, gdesc[UR36].tnspA, R24, gsb0 ;  /* 0x23e00000241879f0 */ /* 0x000fe20008000818 */
[----:B------:R-:W-:Y:S04]  /*16660*/  STL [R1+0x1498], R208 ;  /* 0x001498d001007387 */ /* 0x000fe80000100800 */
        /* <DEDUP_REMOVED lines=18> */
[----:B------:R-:W-:Y:S01]  /*16790*/  STL [R1+0x144c], R245 ;  /* 0x00144cf501007387 */ /* 0x000fe20000100800 */
[----:B------:R-:W-:-:S02]  /*167a0*/  WARPGROUP.DEPBAR.LE gsb0, 0x0 ;  /* 0x00008000000079c5 */ /* 0x000fc40000010000 */
[----:B------:R-:W-:-:S06]  /*167b0*/  WARPGROUP.ARRIVE ;  /* 0x00000000000079c5 */ /* 0x000fcc0000000000 */
[----:B------:R-:W-:Y:S03]  /*167c0*/  HGMMA.64x256x16.F32 R24, gdesc[UR44].tnspA, R24, gsb0 ;  /* 0x23e000002c1879f0 */ /* 0x000fe60008000818 */
[----:B------:R-:W-:Y:S02]  /*167d0*/  WARPGROUP.DEPBAR.LE gsb0, 0x0 ;  /* 0x00008000000079c5 */ /* 0x000fe40000010000 */
        /* <DEDUP_REMOVED lines=64> */
[----:B0-----:R-:W2:Y:S04]  /*16be0*/  LDL.LU.64 R150, [R1+0x1bf8] ;  /* 0x001bf80001967983 */ /* 0x001ea80000300a00 */
[----:B------:R-:W3:Y:S04]  /*16bf0*/  LDL.LU R149, [R1+0x1bf0] ;  /* 0x001bf00001957983 */ /* 0x000ee80000300800 */
        /* <DEDUP_REMOVED lines=13> */
[----:B--2---:R-:W-:Y:S04]  /*16cd0*/  STL.64 [R1+0x1980], R150 ;  /* 0x0019809601007387 */ /* 0x004fe80000100a00 */
[----:B---3--:R-:W-:Y:S04]  /*16ce0*/  STL [R1+0x1978], R149 ;  /* 0x0019789501007387 */ /* 0x008fe80000100800 */
[----:B----4-:R-:W-:Y:S04]  /*16cf0*/  STL.64 [R1+0x1970], R48 ;  /* 0x0019703001007387 */ /* 0x010fe80000100a00 */
        /* <DEDUP_REMOVED lines=13> */
[----:B------:R-:W3:Y:S04]  /*16dd0*/  LDL.LU.64 R26, [R1+0x608] ;  /* 0x00060800011a7983 */ /* 0x000ee80000300a00 */
[----:B------:R-:W4:Y:S04]  /*16de0*/  LDL.LU.64 R28, [R1+0x610] ;  /* 0x00061000011c7983 */ /* 0x000f280000300a00 */
[----:B------:R-:W2:Y:S04]  /*16df0*/  LDL.LU.64 R30, [R1+0x618] ;  /* 0x00061800011e7983 */ /* 0x000ea80000300a00 */
        /* <DEDUP_REMOVED lines=60> */
[----:B--2---:R-:W-:Y:S04]  /*171c0*/  STL.64 [R1+0x1b80], R150 ;  /* 0x001b809601007387 */ /* 0x004fe80000100a00 */
[----:B----4-:R-:W-:Y:S04]  /*171d0*/  STL.64 [R1+0x1b78], R148 ;  /* 0x001b789401007387 */ /* 0x010fe80000100a00 */
[----:B---3--:R-:W-:Y:S04]  /*171e0*/  STL.64 [R1+0x1b70], R146 ;  /* 0x001b709201007387 */ /* 0x008fe80000100a00 */
        /* <DEDUP_REMOVED lines=130> */
[----:B------:R-:W-:Y:S03]  /*17a10*/  HGMMA.64x256x16.F32 R24, gdesc[UR40].tnspA, R24, gsb0 ;  /* 0x23e00000281879f0 */ /* 0x000fe60008000818 */
[----:B------:R-:W-:Y:S02]  /*17a20*/  WARPGROUP.DEPBAR.LE gsb0, 0x0 ;  /* 0x00008000000079c5 */ /* 0x000fe40000010000 */
[----:B------:R-:W-:-:S15]  /*17a30*/  WARPGROUP.ARRIVE ;  /* 0x00000000000079c5 */ /* 0x000fde0000000000 */
[----:B------:R-:W-:-:S08]  /*17a40*/  NOP ;  /* 0x0000000000007918 */ /* 0x000fd00000000000 */
        /* <DEDUP_REMOVED lines=65> */
[----:B------:R0:W-:Y:S01]  /*17e60*/  STL.64 [R1+0x9f8], R150 ;  /* 0x0009f89601007387 */ /* 0x0001e20000100a00 */
[----:B------:R-:W-:-:S03]  /*17e70*/  IMAD.MOV.U32 R243, RZ, RZ, R130 ;  /* 0x000000fffff37224 */ /* 0x000fc600078e0082 */
[----:B0-----:R-:W2:Y:S04]  /*17e80*/  LDL.LU.64 R150, [R1+0x1b80] ;  /* 0x001b800001967983 */ /* 0x001ea80000300a00 */
        /* <DEDUP_REMOVED lines=188> */
[----:B------:R-:W2:Y:S04]  /*18a50*/  LDL.LU.64 R46, [R1+0x1968] ;  /* 0x00196800012e7983 */ /* 0x000ea80000300a00 */
[----:B------:R-:W3:Y:S04]  /*18a60*/  LDL.LU.64 R44, [R1+0x1960] ;  /* 0x00196000012c7983 */ /* 0x000ee80000300a00 */
        /* <DEDUP_REMOVED lines=9> */
[----:B------:R-:W3:Y:S01]  /*18b00*/  LDL.LU.64 R24, [R1+0x1910] ;  /* 0x0019100001187983 */ /* 0x000ee20000300a00 */
[----:B----4-:R-:W-:-:S02]  /*18b10*/  IMAD.MOV.U32 R7, RZ, RZ, R49 ;  /* 0x000000ffff077224 */ /* 0x010fc400078e0031 */
[----:B------:R-:W-:Y:S02]  /*18b20*/  IMAD.MOV.U32 R216, RZ, RZ, R48 ;  /* 0x000000ffffd87224 */ /* 0x000fe400078e0030 */
[----:B--2---:R-:W-:Y:S02]  /*18b30*/  IMAD.MOV.U32 R213, RZ, RZ, R47 ;  /* 0x000000ffffd57224 */ /* 0x004fe400078e002f */
[----:B------:R-:W-:Y:S02]  /*18b40*/  IMAD.MOV.U32 R250, RZ, RZ, R46 ;  /* 0x000000fffffa7224 */ /* 0x000fe400078e002e */
[----:B---3--:R-:W-:Y:S02]  /*18b50*/  IMAD.MOV.U32 R251, RZ, RZ, R45 ;  /* 0x000000fffffb7224 */ /* 0x008fe400078e002d */
[----:B------:R-:W-:Y:S02]  /*18b60*/  IMAD.MOV.U32 R212, RZ, RZ, R44 ;  /* 0x000000ffffd47224 */ /* 0x000fe400078e002c */
[----:B------:R-:W-:-:S02]  /*18b70*/  IMAD.MOV.U32 R249, RZ, RZ, R43 ;  /* 0x000000fffff97224 */ /* 0x000fc400078e002b */
[----:B------:R-:W-:Y:S02]  /*18b80*/  IMAD.MOV.U32 R4, RZ, RZ, R42 ;  /* 0x000000ffff047224 */ /* 0x000fe400078e002a */
[----:B------:R-:W-:Y:S02]  /*18b90*/  IMAD.MOV.U32 R6, RZ, RZ, R41 ;  /* 0x000000ffff067224 */ /* 0x000fe400078e0029 */
[----:B------:R-:W-:Y:S02]  /*18ba0*/  IMAD.MOV.U32 R3, RZ, RZ, R40 ;  /* 0x000000ffff037224 */ /* 0x000fe400078e0028 */
[----:B------:R-:W-:Y:S02]  /*18bb0*/  IMAD.MOV.U32 R252, RZ, RZ, R39 ;  /* 0x000000fffffc7224 */ /* 0x000fe400078e0027 */
        /* <DEDUP_REMOVED lines=15> */
[----:B------:R-:W2:Y:S04]  /*18cb0*/  LDL.LU.64 R24, [R1] ;  /* 0x0000000001187983 */ /* 0x000ea80000300a00 */
        /* <DEDUP_REMOVED lines=56> */
[----:B------:R-:W2:Y:S01]  /*19040*/  LDL.LU.64 R138, [R1+0x1c8] ;  /* 0x0001c800018a7983 */ /* 0x000ea20000300a00 */
[----:B------:R-:W-:-:S03]  /*19050*/  IMAD.MOV.U32 R240, RZ, RZ, R149 ;  /* 0x000000fffff07224 */ /* 0x000fc600078e0095 */
[----:B------:R-:W3:Y:S01]  /*19060*/  LDL.LU.64 R140, [R1+0x1d0] ;  /* 0x0001d000018c7983 */ /* 0x000ee20000300a00 */
[----:B------:R-:W-:-:S03]  /*19070*/  IMAD.MOV.U32 R237, RZ, RZ, R150 ;  /* 0x000000ffffed7224 */ /* 0x000fc600078e0096 */
[----:B------:R-:W4:Y:S01]  /*19080*/  LDL.LU.64 R142, [R1+0x1d8] ;  /* 0x0001d800018e7983 */ /* 0x000f220000300a00 */
[----:B------:R-:W-:-:S03]  /*19090*/  IMAD.MOV.U32 R236, RZ, RZ, R151 ;  /* 0x000000ffffec7224 */ /* 0x000fc600078e0097 */
        /* <DEDUP_REMOVED lines=414> */
[----:B------:R-:W3:Y:S01]  /*1aa80*/  LDL R244, [R1+0x13e0] ;  /* 0x0013e00001f47983 */ /* 0x000ee20000100800 */
        /* <DEDUP_REMOVED lines=10> */
[----:B------:R-:W-:Y:S01]  /*1ab30*/  IMAD.MOV.U32 R216, RZ, RZ, R7 ;  /* 0x000000ffffd87224 */ /* 0x000fe200078e0007 */
[----:B------:R-:W-:Y:S01]  /*1ab40*/  IADD3 R7, P0, R8, R10, RZ ;  /* 0x0000000a08077210 */ /* 0x000fe20007f1e0ff */
[----:B------:R-:W-:-:S04]  /*1ab50*/  VIADD R11, R11, 0x1 ;  /* 0x000000010b0b7836 */ /* 0x000fc80000000000 */
[----:B------:R-:W-:Y:S01]  /*1ab60*/  IMAD.X R8, R9, 0x1, R2, P0 ;  /* 0x0000000109087824 */ /* 0x000fe200000e0602 */
[----:B---3--:R-:W-:Y:S01]  /*1ab70*/  ISETP.NE.U32.AND P0, PT, R11, R244, PT ;  /* 0x000000f40b00720c */ /* 0x008fe20003f05070 */
[----:B------:R-:W-:Y:S02]  /*1ab80*/  IMAD.MOV.U32 R244, RZ, RZ, R241 ;  /* 0x000000fffff47224 */ /* 0x000fe400078e00f1 */
[----:B------:R-:W-:Y:S02]  /*1ab90*/  IMAD.MOV.U32 R241, RZ, RZ, R240 ;  /* 0x000000fffff17224 */ /* 0x000fe400078e00f0 */
[----:B------:R-:W-:Y:S02]  /*1aba0*/  IMAD.MOV.U32 R240, RZ, RZ, R237 ;  /* 0x000000fffff07224 */ /* 0x000fe400078e00ed */
[----:B------:R-:W-:Y:S02]  /*1abb0*/  IMAD.MOV.U32 R237, RZ, RZ, R236 ;  /* 0x000000ffffed7224 */ /* 0x000fe400078e00ec */
[----:B------:R-:W-:-:S02]  /*1abc0*/  IMAD.MOV.U32 R236, RZ, RZ, R229 ;  /* 0x000000ffffec7224 */ /* 0x000fc400078e00e5 */
[----:B------:R-:W-:Y:S02]  /*1abd0*/  IMAD.MOV.U32 R229, RZ, RZ, R228 ;  /* 0x000000ffffe57224 */ /* 0x000fe400078e00e4 */
[----:B------:R-:W-:Y:S01]  /*1abe0*/  IMAD.MOV.U32 R228, RZ, RZ, R221 ;  /* 0x000000ffffe47224 */ /* 0x000fe200078e00dd */
[----:B------:R-:W-:Y:S01]  /*1abf0*/  IADD3 R244, P3, R244, R10, RZ ;  /* 0x0000000af4f47210 */ /* 0x000fe20007f7e0ff */
[----:B------:R-:W-:Y:S02]  /*1ac00*/  IMAD.MOV.U32 R221, RZ, RZ, R220 ;  /* 0x000000ffffdd7224 */ /* 0x000fe400078e00dc */
[----:B------:R-:W-:Y:S02]  /*1ac10*/  IMAD.MOV.U32 R220, RZ, RZ, R217 ;  /* 0x000000ffffdc7224 */ /* 0x000fe400078e00d9 */
[----:B------:R-:W-:Y:S02]  /*1ac20*/  IMAD.MOV.U32 R217, RZ, RZ, R216 ;  /* 0x000000ffffd97224 */ /* 0x000fe400078e00d8 */
[----:B------:R-:W-:-:S02]  /*1ac30*/  IMAD.MOV.U32 R216, RZ, RZ, R5 ;  /* 0x000000ffffd87224 */ /* 0x000fc400078e0005 */
[----:B------:R-:W-:Y:S02]  /*1ac40*/  IMAD.MOV.U32 R5, RZ, RZ, R246 ;  /* 0x000000ffff057224 */ /* 0x000fe400078e00f6 */
[----:B------:R-:W3:Y:S04]  /*1ac50*/  LDL.LU R246, [R1+0x170c] ;  /* 0x00170c0001f67983 */ /* 0x000ee80000300800 */
[----:B------:R0:W-:Y:S04]  /*1ac60*/  STL [R1+0x13a4], R244 ;  /* 0x0013a4f401007387 */ /* 0x0001e80000100800 */
[----:B0-----:R-:W4:Y:S02]  /*1ac70*/  LDL.LU R244, [R1+0x139c] ;  /* 0x00139c0001f47983 */ /* 0x001f240000300800 */
[----:B----4-:R-:W-:-:S05]  /*1ac80*/  IADD3 R244, P6, R244, R10, RZ ;  /* 0x0000000af4f47210 */ /* 0x010fca0007fde0ff */
[----:B------:R0:W-:Y:S04]  /*1ac90*/  STL [R1+0x139c], R244 ;  /* 0x00139cf401007387 */ /* 0x0001e80000100800 */
[----:B0-----:R-:W4:Y:S02]  /*1aca0*/  LDL.LU R244, [R1+0x1394] ;  /* 0x0013940001f47983 */ /* 0x001f240000300800 */
[----:B----4-:R-:W-:-:S05]  /*1acb0*/  IADD3 R244, P5, R244, R10, RZ ;  /* 0x0000000af4f47210 */ /* 0x010fca0007fbe0ff */
[----:B------:R0:W-:Y:S04]  /*1acc0*/  STL [R1+0x1394], R244 ;  /* 0x001394f401007387 */ /* 0x0001e80000100800 */
[----:B0-----:R-:W4:Y:S01]  /*1acd0*/  LDL.LU R244, [R1+0x138c] ;  /* 0x00138c0001f47983 */ /* 0x001f220000300800 */
[-C--:B---3--:R-:W-:Y:S02]  /*1ace0*/  IADD3 R246, P1, R246, R10.reuse, RZ ;  /* 0x0000000af6f67210 */ /* 0x088fe40007f3e0ff */
[----:B----4-:R-:W-:-:S05]  /*1acf0*/  IADD3 R244, P2, R244, R10, RZ ;  /* 0x0000000af4f47210 */ /* 0x010fca0007f5e0ff */
[----:B------:R-:W-:Y:S04]  /*1ad00*/  STL [R1+0x138c], R244 ;  /* 0x00138cf401007387 */ /* 0x000fe80000100800 */
[----:B------:R0:W-:Y:S04]  /*1ad10*/  STL [R1+0x1384], R246 ;  /* 0x001384f601007387 */ /* 0x0001e80000100800 */
[----:B0-----:R-:W3:Y:S01]  /*1ad20*/  LDL.LU R246, [R1+0x1708] ;  /* 0x0017080001f67983 */ /* 0x001ee20000300800 */
[----:B------:R-:W-:Y:S01]  /*1ad30*/  IADD3 R247, P4, R247, R10, RZ ;  /* 0x0000000af7f77210 */ /* 0x000fe20007f9e0ff */
        /* <DEDUP_REMOVED lines=9> */
[----:B------:R-:W4:Y:S01]  /*1add0*/  LDL.LU R190, [R1+0xe78] ;  /* 0x000e780001be7983 */ /* 0x000f220000300800 */
[----:B---3--:R-:W-:Y:S01]  /*1ade0*/  IMAD.X R246, R246, 0x1, R2, P4 ;  /* 0x00000001f6f67824 */ /* 0x008fe200020e0602 */
[----:B------:R-:W-:-:S05]  /*1adf0*/  IADD3 R244, P4, R244, R10, RZ ;  /* 0x0000000af4f47210 */ /* 0x000fca0007f9e0ff */
[----:B------:R0:W-:Y:S04]  /*1ae00*/  STL [R1+0x137c], R244 ;  /* 0x00137cf401007387 */ /* 0x0001e80000100800 */
[----:B0-----:R-:W3:Y:S02]  /*1ae10*/  LDL.LU R244, [R1+0x13a0] ;  /* 0x0013a00001f47983 */ /* 0x001ee40000300800 */
[----:B---3--:R-:W-:-:S05]  /*1ae20*/  IMAD.X R244, R244, 0x1, R2, P3 ;  /* 0x00000001f4f47824 */ /* 0x008fca00018e0602 */
[----:B------:R0:W-:Y:S04]  /*1ae30*/  STL [R1+0x13a0], R244 ;  /* 0x0013a0f401007387 */ /* 0x0001e80000100800 */
[----:B0-----:R-:W3:Y:S02]  /*1ae40*/  LDL.LU R244, [R1+0x1374] ;  /* 0x0013740001f47983 */ /* 0x001ee40000300800 */
[----:B---3--:R-:W-:-:S05]  /*1ae50*/  IADD3 R244, P3, R244, R10, RZ ;  /* 0x0000000af4f47210 */ /* 0x008fca0007f7e0ff */
        /* <DEDUP_REMOVED lines=19> */
[----:B0-----:R-:W3:Y:S01]  /*1af90*/  LDL.LU R244, [R1+0x1380] ;  /* 0x0013800001f47983 */ /* 0x001ee20000300800 */
[----:B--2---:R-:W-:Y:S01]  /*1afa0*/  WARPGROUP.ARRIVE ;  /* 0x00000000000079c5 */ /* 0x004fe20000000000 */
[----:B------:R-:W-:Y:S01]  /*1afb0*/  UMOV UR26, UR34 ;  /* 0x00000022001a7c82 */ /* 0x000fe20008000000 */
[----:B------:R-:W-:-:S04]  /*1afc0*/  UMOV UR27, UR35 ;  /* 0x00000023001b7c82 */ /* 0x000fc80008000000 */
[----:B------:R-:W-:Y:S01]  /*1afd0*/  HGMMA.64x256x16.F32 R24, gdesc[UR24].tnspA, R24, gsb0 ;  /* 0x23e00000181879f0 */ /* 0x000fe20008000818 */
[----:B---3--:R-:W-:-:S05]  /*1afe0*/  IMAD.X R244, R244, 0x1, R2, P1 ;  /* 0x00000001f4f47824 */ /* 0x008fca00008e0602 */
[----:B------:R0:W-:Y:S04]  /*1aff0*/  STL [R1+0x1380], R244 ;  /* 0x001380f401007387 */ /* 0x0001e80000100800 */
[----:B0-----:R-:W2:Y:S01]  /*1b000*/  LDL.LU R244, [R1+0x1354] ;  /* 0x0013540001f47983 */ /* 0x001ea20000300800 */
[----:B------:R-:W-:Y:S02]  /*1b010*/  WARPGROUP.DEPBAR.LE gsb0, 0x0 ;  /* 0x00008000000079c5 */ /* 0x000fe40000010000 */
[----:B------:R-:W-:Y:S01]  /*1b020*/  WARPGROUP.ARRIVE ;  /* 0x00000000000079c5 */ /* 0x000fe20000000000 */
[----:B------:R-:W-:Y:S01]  /*1b030*/  UMOV UR30, UR10 ;  /* 0x0000000a001e7c82 */ /* 0x000fe20008000000 */
[----:B------:R-:W-:-:S13]  /*1b040*/  UMOV UR31, UR11 ;  /* 0x0000000b001f7c82 */ /* 0x000fda0008000000 */
[----:B------:R-:W-:Y:S01]  /*1b050*/  HGMMA.64x256x16.F32 R24, gdesc[UR28].tnspA, R24, gsb0 ;  /* 0x23e000001c1879f0 */ /* 0x000fe20008000818 */
[----:B--2---:R-:W-:-:S05]  /*1b060*/  IADD3 R244, P1, R244, R10, RZ ;  /* 0x0000000af4f47210 */ /* 0x004fca0007f3e0ff */
[----:B------:R0:W-:Y:S04]  /*1b070*/  STL [R1+0x1354], R244 ;  /* 0x001354f401007387 */ /* 0x0001e80000100800 */
[----:B0-----:R-:W2:Y:S01]  /*1b080*/  LDL.LU R244, [R1+0x1378] ;  /* 0x0013780001f47983 */ /* 0x001ea20000300800 */
[----:B------:R-:W-:Y:S02]  /*1b090*/  WARPGROUP.DEPBAR.LE gsb0, 0x0 ;  /* 0x00008000000079c5 */ /* 0x000fe40000010000 */
[----:B--2---:R-:W-:-:S05]  /*1b0a0*/  IMAD.X R244, R244, 0x1, R2, P4 ;  /* 0x00000001f4f47824 */ /* 0x004fca00020e0602 */
[----:B------:R-:W-:Y:S04]  /*1b0b0*/  STL [R1+0x1378], R244 ;  /* 0x001378f401007387 */ /* 0x000fe80000100800 */
[----:B------:R-:W-:Y:S04]  /*1b0c0*/  STL.64 [R1], R24 ;  /* 0x0000001801007387 */ /* 0x000fe80000100a00 */
        /* <DEDUP_REMOVED lines=65> */
[----:B------:R-:W2:Y:S04]  /*1b4e0*/  LDL.LU.64 R146, [R1+0x16f0] ;  /* 0x0016f00001927983 */ /* 0x000ea80000300a00 */
[----:B------:R-:W3:Y:S04]  /*1b4f0*/  LDL.LU.64 R144, [R1+0x16e8] ;  /* 0x0016e80001907983 */ /* 0x000ee80000300a00 */
[----:B------:R-:W2:Y:S04]  /*1b500*/  LDL.LU.64 R142, [R1+0x16e0] ;  /* 0x0016e000018e7983 */ /* 0x000ea80000300a00 */
[----:B------:R-:W3:Y:S04]  /*1b510*/  LDL.LU.64 R140, [R1+0x16d8] ;  /* 0x0016d800018c7983 */ /* 0x000ee80000300a00 */
[----:B------:R-:W2:Y:S04]  /*1b520*/  LDL.LU.64 R138, [R1+0x16d0] ;  /* 0x0016d000018a7983 */ /* 0x000ea80000300a00 */
[----:B------:R-:W3:Y:S04]  /*1b530*/  LDL.LU.64 R136, [R1+0x16c8] ;  /* 0x0016c80001887983 */ /* 0x000ee80000300a00 */
        /* <DEDUP_REMOVED lines=46> */
[----:B------:R-:W-:-:S03]  /*1b820*/  IMAD.MOV.U32 R244, RZ, RZ, R240 ;  /* 0x000000fffff47224 */ /* 0x000fc600078e00f0 */
        /* <DEDUP_REMOVED lines=9> */
[----:B------:R-:W-:Y:S02]  /*1b8c0*/  IMAD.MOV.U32 R228, RZ, RZ, R220 ;  /* 0x000000ffffe47224 */ /* 0x000fe400078e00dc */
[----:B------:R-:W-:Y:S01]  /*1b8d0*/  IMAD.MOV.U32 R221, RZ, RZ, R191 ;  /* 0x000000ffffdd7224 */ /* 0x000fe200078e00bf */
[----:B------:R-:W3:Y:S01]  /*1b8e0*/  LDL.LU.64 R32, [R1+0x1528] ;  /* 0x0015280001207983 */ /* 0x000ee20000300a00 */
[----:B----4-:R-:W-:Y:S02]  /*1b8f0*/  IMAD.MOV.U32 R220, RZ, RZ, R190 ;  /* 0x000000ffffdc7224 */ /* 0x010fe400078e00be */
[----:B------:R-:W-:Y:S01]  /*1b900*/  IMAD.MOV.U32 R191, RZ, RZ, R26 ;  /* 0x000000ffffbf7224 */ /* 0x000fe200078e001a */
[----:B------:R-:W4:Y:S01]  /*1b910*/  LDL.LU.64 R30, [R1+0x1520] ;  /* 0x00152000011e7983 */ /* 0x000f220000300a00 */
[----:B------:R-:W-:-:S03]  /*1b920*/  IMAD.MOV.U32 R190, RZ, RZ, R24 ;  /* 0x000000ffffbe7224 */ /* 0x000fc600078e0018 */
[----:B------:R-:W4:Y:S04]  /*1b930*/  LDL.LU.64 R28, [R1+0x1518] ;  /* 0x00151800011c7983 */ /* 0x000f280000300a00 */
[----:B------:R-:W4:Y:S04]  /*1b940*/  LDL.LU.64 R26, [R1+0x1510] ;  /* 0x00151000011a7983 */ /* 0x000f280000300a00 */
[----:B------:R-:W4:Y:S01]  /*1b950*/  LDL.LU.64 R24, [R1+0x1508] ;  /* 0x0015080001187983 */ /* 0x000f220000300a00 */
[----:B------:R-:W-:Y:S02]  /*1b960*/  IMAD.MOV.U32 R9, RZ, RZ, R245 ;  /* 0x000000ffff097224 */ /* 0x000fe400078e00f5 */
[----:B------:R-:W-:-:S02]  /*1b970*/  IMAD.MOV.U32 R245, RZ, RZ, R244 ;  /* 0x000000fffff57224 */ /* 0x000fc400078e00f4 */
[----:B------:R-:W-:Y:S02]  /*1b980*/  IMAD.MOV.U32 R244, RZ, RZ, R229 ;  /* 0x000000fffff47224 */ /* 0x000fe400078e00e5 */
[----:B------:R-:W-:Y:S02]  /*1b990*/  IMAD.MOV.U32 R229, RZ, RZ, R228 ;  /* 0x000000ffffe57224 */ /* 0x000fe400078e00e4 */
[--C-:B--2---:R-:W-:Y:S02]  /*1b9a0*/  IMAD.X R134, R134, 0x1, R2.reuse, P1 ;  /* 0x0000000186867824 */ /* 0x104fe400008e0602 */
[--C-:B---3--:R-:W-:Y:S02]  /*1b9b0*/  IMAD.X R132, R132, 0x1, R2.reuse, P2 ;  /* 0x0000000184847824 */ /* 0x108fe400010e0602 */
[--C-:B------:R-:W-:Y:S02]  /*1b9c0*/  IMAD.X R130, R130, 0x1, R2.reuse, P5 ;  /* 0x0000000182827824 */ /* 0x100fe400028e0602 */
[----:B------:R-:W-:-:S02]  /*1b9d0*/  IMAD.X R128, R128, 0x1, R2, P6 ;  /* 0x0000000180807824 */ /* 0x000fc400030e0602 */
[----:B------:R-:W-:Y:S01]  /*1b9e0*/  IMAD.X R126, R126, 0x1, R2, P3 ;  /* 0x000000017e7e7824 */ /* 0x000fe200018e0602 */
[-C--:B------:R-:W-:Y:S02]  /*1b9f0*/  IADD3 R125, P4, R125, R10.reuse, RZ ;  /* 0x0000000a7d7d7210 */ /* 0x080fe40007f9e0ff */
[----:B------:R-:W-:-:S03]  /*1ba00*/  IADD3 R127, P3, R127, R10, RZ ;  /* 0x0000000a7f7f7210 */ /* 0x000fc60007f7e0ff */
[----:B------:R0:W-:Y:S01]  /*1ba10*/  STL [R1+0x134c], R125 ;  /* 0x00134c7d01007387 */ /* 0x0001e20000100800 */
[-C--:B------:R-:W-:Y:S02]  /*1ba20*/  IADD3 R129, P6, R129, R10.reuse, RZ ;  /* 0x0000000a81817210 */ /* 0x080fe40007fde0ff */
[-C--:B------:R-:W-:Y:S01]  /*1ba30*/  IADD3 R131, P5, R131, R10.reuse, RZ ;  /* 0x0000000a83837210 */ /* 0x080fe20007fbe0ff */
[----:B0-----:R-:W4:Y:S04]  /*1ba40*/  LDL.LU R125, [R1+0x1504] ;  /* 0x00150400017d7983 */ /* 0x001f280000300800 */
[----:B------:R0:W-:Y:S01]  /*1ba50*/  STL [R1+0x1370], R126 ;  /* 0x0013707e01007387 */ /* 0x0001e20000100800 */
[----:B------:R-:W-:-:S03]  /*1ba60*/  IADD3 R133, P2, R133, R10, RZ ;  /* 0x0000000a85857210 */ /* 0x000fc60007f5e0ff */
[----:B0-----:R-:W4:Y:S04]  /*1ba70*/  LDL.LU R126, [R1+0x1500] ;  /* 0x00150000017e7983 */ /* 0x001f280000300800 */
[----:B------:R0:W-:Y:S04]  /*1ba80*/  STL [R1+0x1344], R127 ;  /* 0x0013447f01007387 */ /* 0x0001e80000100800 */
[----:B0-----:R-:W4:Y:S04]  /*1ba90*/  LDL.LU R127, [R1+0x14fc] ;  /* 0x0014fc00017f7983 */ /* 0x001f280000300800 */
[----:B------:R0:W-:Y:S01]  /*1baa0*/  STL [R1+0x1368], R128 ;  /* 0x0013688001007387 */ /* 0x0001e20000100800 */
[----:B------:R-:W-:-:S03]  /*1bab0*/  IADD3 R135, P1, R135, R10, RZ ;  /* 0x0000000a87877210 */ /* 0x000fc60007f3e0ff */
[----:B0-----:R-:W4:Y:S04]  /*1bac0*/  LDL.LU R128, [R1+0x14f8] ;  /* 0x0014f80001807983 */ /* 0x001f280000300800 */
[----:B------:R0:W-:Y:S01]  /*1bad0*/  STL [R1+0x133c], R129 ;  /* 0x00133c8101007387 */ /* 0x0001e20000100800 */
[----:B------:R-:W-:-:S03]  /*1bae0*/  IMAD.X R136, R136, 0x1, R2, P4 ;  /* 0x0000000188887824 */ /* 0x000fc600020e0602 */
        /* <DEDUP_REMOVED lines=49> */
[----:B------:R0:W-:Y:S04]  /*1be00*/  STL [R1+0x1320], R146 ;  /* 0x0013209201007387 */ /* 0x0001e80000100800 */
        /* <DEDUP_REMOVED lines=11> */
[----:B------:R-:W2:Y:S04]  /*1bec0*/  LDL.LU R228, [R1+0xe68] ;  /* 0x000e680001e47983 */ /* 0x000ea80000300800 */
        /* <DEDUP_REMOVED lines=216> */
[----:B------:R0:W-:Y:S02]  /*1cc50*/  STL [R1+0x11e8], R9 ;  /* 0x0011e80901007387 */ /* 0x0001e40000100800 */
[----:B0-----:R-:W-:Y:S02]  /*1cc60*/  IMAD.MOV.U32 R9, RZ, RZ, R245 ;  /* 0x000000ffff097224 */ /* 0x001fe400078e00f5 */
[----:B------:R-:W-:Y:S02]  /*1cc70*/  IMAD.MOV.U32 R245, RZ, RZ, R229 ;  /* 0x000000fffff57224 */ /* 0x000fe400078e00e5 */
[----:B------:R-:W-:Y:S02]  /*1cc80*/  IMAD.MOV.U32 R229, RZ, RZ, R208 ;  /* 0x000000ffffe57224 */ /* 0x000fe400078e00d0 */
[----:B------:R-:W3:Y:S02]  /*1cc90*/  LDL.LU R208, [R1+0x11bc] ;  /* 0x0011bc0001d07983 */ /* 0x000ee40000300800 */
[----:B---3--:R-:W-:-:S05]  /*1cca0*/  IADD3 R208, P6, R208, R10, RZ ;  /* 0x0000000ad0d07210 */ /* 0x008fca0007fde0ff */
[----:B------:R0:W-:Y:S04]  /*1ccb0*/  STL [R1+0x11bc], R208 ;  /* 0x0011bcd001007387 */ /* 0x0001e80000100800 */
[----:B0-----:R1:W5:Y:S04]  /*1ccc0*/  LDL.LU R208, [R1+0x1498] ;  /* 0x0014980001d07983 */ /* 0x0013680000300800 */
[----:B------:R-:W3:Y:S02]  /*1ccd0*/  LDL.LU R10, [R1+0x11e0] ;  /* 0x0011e000010a7983 */ /* 0x000ee40000300800 */
[----:B---3--:R-:W-:-:S05]  /*1cce0*/  IMAD.X R10, R10, 0x1, R2, P5 ;  /* 0x000000010a0a7824 */ /* 0x008fca00028e0602 */
[----:B------:R0:W-:Y:S04]  /*1ccf0*/  STL [R1+0x11e0], R10 ;  /* 0x0011e00a01007387 */ /* 0x0001e80000100800 */
[----:B0-----:R-:W3:Y:S02]  /*1cd00*/  LDL.LU R10, [R1+0x13d8] ;  /* 0x0013d800010a7983 */ /* 0x001ee40000300800 */
[----:B---3--:R-:W-:-:S05]  /*1cd10*/  IADD3 R10, P5, R10, UR6, RZ ;  /* 0x000000060a0a7c10 */ /* 0x008fca000ffbe0ff */
[----:B------:R0:W-:Y:S04]  /*1cd20*/  STL [R1+0x13d8], R10 ;  /* 0x0013d80a01007387 */ /* 0x0001e80000100800 */
[----:B0-----:R-:W3:Y:S02]  /*1cd30*/  LDL.LU R10, [R1+0x11d8] ;  /* 0x0011d800010a7983 */ /* 0x001ee40000300800 */
        /* <DEDUP_REMOVED lines=30> */
[----:B---3--:R-:W-:-:S05]  /*1cf20*/  IADD3.X R10, R10, UR5, RZ, P5, !PT ;  /* 0x000000050a0a7c10 */ /* 0x008fca000affe4ff */
        /* <DEDUP_REMOVED lines=607> */
[----:B0-----:R-:W3:Y:S01]  /*1f520*/  LDL.LU R10, [R1+0xe90] ;  /* 0x000e9000010a7983 */ /* 0x001ee20000300800 */
[----:B------:R-:W-:Y:S02]  /*1f530*/  IADD3.X R209, R209, UR5, RZ, P5, !PT ;  /* 0x00000005d1d17c10 */ /* 0x000fe4000affe4ff */
[----:B------:R-:W-:Y:S02]  /*1f540*/  IADD3 R212, P5, R212, UR6, RZ ;  /* 0x00000006d4d47c10 */ /* 0x000fe4000ffbe0ff */
[----:B------:R-:W-:Y:S02]  /*1f550*/  IADD3.X R213, R213, UR5, RZ, P2, !PT ;  /* 0x00000005d5d57c10 */ /* 0x000fe400097fe4ff */
[----:B------:R-:W-:-:S02]  /*1f560*/  IADD3 R216, P2, R216, UR6, RZ ;  /* 0x00000006d8d87c10 */ /* 0x000fc4000ff5e0ff */
[----:B------:R-:W-:Y:S02]  /*1f570*/  IADD3.X R217, R217, UR5, RZ, P1, !PT ;  /* 0x00000005d9d97c10 */ /* 0x000fe40008ffe4ff */
[----:B------:R-:W-:Y:S02]  /*1f580*/  IADD3 R220, P1, R220, UR6, RZ ;  /* 0x00000006dcdc7c10 */ /* 0x000fe4000ff3e0ff */
[----:B---3--:R-:W-:-:S05]  /*1f590*/  IADD3 R10, P6, R10, UR6, RZ ;  /* 0x000000060a0a7c10 */ /* 0x008fca000ffde0ff */
[----:B------:R0:W-:Y:S04]  /*1f5a0*/  STL [R1+0xe90], R10 ;  /* 0x000e900a01007387 */ /* 0x0001e80000100800 */
[----:B0-----:R-:W3:Y:S04]  /*1f5b0*/  LDL.LU R10, [R1+0xe60] ;  /* 0x000e6000010a7983 */ /* 0x001ee80000300800 */
[----:B------:R0:W-:Y:S01]  /*1f5c0*/  STL [R1+0xeb4], R209 ;  /* 0x000eb4d101007387 */ /* 0x0001e20000100800 */
[----:B------:R-:W-:Y:S02]  /*1f5d0*/  IADD3.X R221, R221, UR5, RZ, P4, !PT ;  /* 0x00000005dddd7c10 */ /* 0x000fe4000a7fe4ff */
[----:B------:R-:W-:Y:S01]  /*1f5e0*/  IADD3 R224, P4, R224, UR6, RZ ;  /* 0x00000006e0e07c10 */ /* 0x000fe2000ff9e0ff */
[----:B0-----:R1:W5:Y:S04]  /*1f5f0*/  LDL.LU R209, [R1+0x1494] ;  /* 0x0014940001d17983 */ /* 0x0013680000300800 */
[----:B------:R0:W-:Y:S01]  /*1f600*/  STL [R1+0xe88], R212 ;  /* 0x000e88d401007387 */ /* 0x0001e20000100800 */
[----:B------:R-:W-:-:S03]  /*1f610*/  IADD3.X R225, R225, UR5, RZ, P3, !PT ;  /* 0x00000005e1e17c10 */ /* 0x000fc60009ffe4ff */
[----:B0-----:R1:W5:Y:S04]  /*1f620*/  LDL.LU R212, [R1+0x1490] ;  /* 0x0014900001d47983 */ /* 0x0013680000300800 */
[----:B------:R0:W-:Y:S01]  /*1f630*/  STL [R1+0xeac], R213 ;  /* 0x000eacd501007387 */ /* 0x0001e20000100800 */
[----:B--2---:R-:W-:-:S03]  /*1f640*/  IADD3 R228, P3, R228, UR6, RZ ;  /* 0x00000006e4e47c10 */ /* 0x004fc6000ff7e0ff */
[----:B0-----:R1:W5:Y:S04]  /*1f650*/  LDL.LU R213, [R1+0x148c] ;  /* 0x00148c0001d57983 */ /* 0x0013680000300800 */
[----:B------:R0:W-:Y:S01]  /*1f660*/  STL [R1+0xe80], R216 ;  /* 0x000e80d801007387 */ /* 0x0001e20000100800 */
[----:B------:R-:W-:-:S03]  /*1f670*/  IADD3.X R229, R229, UR5, RZ, P6, !PT ;  /* 0x00000005e5e57c10 */ /* 0x000fc6000b7fe4ff */
[----:B0-----:R1:W5:Y:S04]  /*1f680*/  LDL.LU R216, [R1+0x1488] ;  /* 0x0014880001d87983 */ /* 0x0013680000300800 */
[----:B------:R0:W-:Y:S04]  /*1f690*/  STL [R1+0xea4], R217 ;  /* 0x000ea4d901007387 */ /* 0x0001e80000100800 */
[----:B0-----:R1:W5:Y:S04]  /*1f6a0*/  LDL.LU R217, [R1+0x1484] ;  /* 0x0014840001d97983 */ /* 0x0013680000300800 */
[----:B------:R0:W-:Y:S01]  /*1f6b0*/  STL [R1+0xe78], R220 ;  /* 0x000e78dc01007387 */ /* 0x0001e20000100800 */
[----:B------:R-:W-:-:S03]  /*1f6c0*/  IADD3.X R232, R232, UR5, RZ, P5, !PT ;  /* 0x00000005e8e87c10 */ /* 0x000fc6000affe4ff */
[----:B0-----:R1:W5:Y:S04]  /*1f6d0*/  LDL.LU R220, [R1+0x1480] ;  /* 0x0014800001dc7983 */ /* 0x0013680000300800 */
[----:B------:R0:W-:Y:S01]  /*1f6e0*/  STL [R1+0xe9c], R221 ;  /* 0x000e9cdd01007387 */ /* 0x0001e20000100800 */
[----:B------:R-:W-:-:S03]  /*1f6f0*/  IADD3 R233, P5, R233, UR6, RZ ;  /* 0x00000006e9e97c10 */ /* 0x000fc6000ffbe0ff */
        /* <DEDUP_REMOVED lines=12> */
[----:B0-----:R1:W5:Y:S01]  /*1f7c0*/  LDL.LU R229, [R1+0x146c] ;  /* 0x00146c0001e57983 */ /* 0x0013620000300800 */
[----:B------:R-:W-:Y:S02]  /*1f7d0*/  IADD3.X R244, R244, UR5, RZ, P4, !PT ;  /* 0x00000005f4f47c10 */ /* 0x000fe4000a7fe4ff */
[----:B------:R-:W-:Y:S02]  /*1f7e0*/  IADD3 R245, P4, R245, UR6, RZ ;  /* 0x00000006f5f57c10 */ /* 0x000fe4000ff9e0ff */
[----:B------:R-:W-:Y:S02]  /*1f7f0*/  IADD3.X R0, R0, UR5, RZ, P3, !PT ;  /* 0x0000000500007c10 */ /* 0x000fe40009ffe4ff */
[----:B------:R-:W-:Y:S02]  /*1f800*/  IADD3 R248, P3, R248, UR6, RZ ;  /* 0x00000006f8f87c10 */ /* 0x000fe4000ff7e0ff */
[----:B------:R-:W-:Y:S02]  /*1f810*/  IADD3.X R6, R6, UR5, RZ, P5, !PT ;  /* 0x0000000506067c10 */ /* 0x000fe4000affe4ff */
[----:B---3--:R-:W-:-:S05]  /*1f820*/  IADD3 R10, P6, R10, UR6, RZ ;  /* 0x000000060a0a7c10 */ /* 0x008fca000ffde0ff */
[----:B------:R0:W-:Y:S04]  /*1f830*/  STL [R1+0xe60], R10 ;  /* 0x000e600a01007387 */ /* 0x0001e80000100800 */
[----:B0-----:R-:W2:Y:S04]  /*1f840*/  LDL.LU R10, [R1+0xe0c] ;  /* 0x000e0c00010a7983 */ /* 0x001ea80000300800 */
[----:B------:R0:W-:Y:S04]  /*1f850*/  STL [R1+0xe84], R232 ;  /* 0x000e84e801007387 */ /* 0x0001e80000100800 */
[----:B0-----:R1:W5:Y:S04]  /*1f860*/  LDL.LU R232, [R1+0x1468] ;  /* 0x0014680001e87983 */ /* 0x0013680000300800 */
[----:B------:R0:W-:Y:S04]  /*1f870*/  STL [R1+0xe58], R233 ;  /* 0x000e58e901007387 */ /* 0x0001e80000100800 */
        /* <DEDUP_REMOVED lines=9> */
[----:B------:R0:W-:Y:S04]  /*1f910*/  STL [R1+0xe48], R241 ;  /* 0x000e48f101007387 */ /* 0x0001e80000100800 */
        /* <DEDUP_REMOVED lines=8> */
[----:B0-----:R-:W3:Y:S04]  /*1f9a0*/  LDL.LU R248, [R1+0x1444] ;  /* 0x0014440001f87983 */ /* 0x001ee80000300800 */
[----:B------:R0:W-:Y:S04]  /*1f9b0*/  STL [R1+0xe5c], R252 ;  /* 0x000e5cfc01007387 */ /* 0x0001e80000100800 */
[----:B0-----:R-:W2:Y:S04]  /*1f9c0*/  LDL.LU R252, [R1+0x1440] ;  /* 0x0014400001fc7983 */ /* 0x001ea80000300800 */
[----:B------:R0:W-:Y:S04]  /*1f9d0*/  STL [R1+0xe30], R3 ;  /* 0x000e300301007387 */ /* 0x0001e80000100800 */
[----:B0-----:R-:W3:Y:S04]  /*1f9e0*/  LDL.LU R3, [R1+0x143c] ;  /* 0x00143c0001037983 */ /* 0x001ee80000300800 */
[----:B------:R0:W-:Y:S04]  /*1f9f0*/  STL [R1+0xe54], R6 ;  /* 0x000e540601007387 */ /* 0x0001e80000100800 */
[----:B0-----:R-:W4:Y:S01]  /*1fa00*/  LDL.LU R6, [R1+0x1438] ;  /* 0x0014380001067983 */ /* 0x001f220000300800 */
[----:B------:R-:W-:-:S02]  /*1fa10*/  IADD3 R4, P5, R4, UR6, RZ ;  /* 0x0000000604047c10 */ /* 0x000fc4000ffbe0ff */
[----:B------:R-:W-:-:S03]  /*1fa20*/  IADD3.X R249, R249, UR5, RZ, P2, !PT ;  /* 0x00000005f9f97c10 */ /* 0x000fc600097fe4ff */
[----:B------:R0:W-:Y:S04]  /*1fa30*/  STL [R1+0xe28], R4 ;  /* 0x000e280401007387 */ /* 0x0001e80000100800 */
[----:B0-----:R-:W2:Y:S04]  /*1fa40*/  LDL.LU R4, [R1+0x1434] ;  /* 0x0014340001047983 */ /* 0x001ea80000300800 */
[----:B------:R0:W-:Y:S04]  /*1fa50*/  STL [R1+0xe4c], R249 ;  /* 0x000e4cf901007387 */ /* 0x0001e80000100800 */
[----:B0-----:R-:W2:Y:S01]  /*1fa60*/  LDL.LU R249, [R1+0x1430] ;  /* 0x0014300001f97983 */ /* 0x001ea20000300800 */
[----:B----4-:R-:W-:-:S05]  /*1fa70*/  IADD3 R6, P2, R6, UR6, RZ ;  /* 0x0000000606067c10 */ /* 0x010fca000ff5e0ff */
[----:B------:R0:W-:Y:S04]  /*1fa80*/  STL [R1+0xe20], R6 ;  /* 0x000e200601007387 */ /* 0x0001e80000100800 */
[----:B0-----:R-:W4:Y:S01]  /*1fa90*/  LDL.LU R6, [R1+0x142c] ;  /* 0x00142c0001067983 */ /* 0x001f220000300800 */
[----:B------:R-:W-:Y:S02]  /*1faa0*/  IADD3.X R251, R251, UR5, RZ, P1, !PT ;  /* 0x00000005fbfb7c10 */ /* 0x000fe40008ffe4ff */
[----:B------:R-:W-:-:S03]  /*1fab0*/  IADD3 R250, P1, R250, UR6, RZ ;  /* 0x00000006fafa7c10 */ /* 0x000fc6000ff3e0ff */
[----:B------:R0:W-:Y:S04]  /*1fac0*/  STL [R1+0xe44], R251 ;  /* 0x000e44fb01007387 */ /* 0x0001e80000100800 */
[----:B0-----:R-:W2:Y:S04]  /*1fad0*/  LDL.LU R251, [R1+0x1428] ;  /* 0x0014280001fb7983 */ /* 0x001ea80000300800 */
[----:B------:R0:W-:Y:S04]  /*1fae0*/  STL [R1+0xe18], R250 ;  /* 0x000e18fa01007387 */ /* 0x0001e80000100800 */
[----:B0-----:R-:W2:Y:S01]  /*1faf0*/  LDL.LU R250, [R1+0x1424] ;  /* 0x0014240001fa7983 */ /* 0x001ea20000300800 */
[----:B------:R-:W-:Y:S01]  /*1fb00*/  WARPGROUP.ARRIVE ;  /* 0x00000000000079c5 */ /* 0x000fe20000000000 */
[----:B------:R-:W-:Y:S01]  /*1fb10*/  UMOV UR26, UR38 ;  /* 0x00000026001a7c82 */ /* 0x000fe20008000000 */
[----:B------:R-:W-:-:S04]  /*1fb20*/  UMOV UR27, UR39 ;  /* 0x00000027001b7c82 */ /* 0x000fc80008000000 */
[----:B------:R-:W-:Y:S01]  /*1fb30*/  HGMMA.64x256x16.F32 R24, gdesc[UR24].tnspA, R24, gsb0 ;  /* 0x23e00000181879f0 */ /* 0x000fe20008000818 */
[----:B----4-:R-:W-:-:S05]  /*1fb40*/  IADD3.X R6, R6, UR5, RZ, P4, !PT ;  /* 0x0000000506067c10 */ /* 0x010fca000a7fe4ff */
[----:B------:R0:W-:Y:S04]  /*1fb50*/  STL [R1+0xe3c], R6 ;  /* 0x000e3c0601007387 */ /* 0x0001e80000100800 */
[----:B0-----:R-:W4:Y:S01]  /*1fb60*/  LDL.LU R6, [R1+0x1420] ;  /* 0x0014200001067983 */ /* 0x001f220000300800 */
[----:B---3--:R-:W-:Y:S02]  /*1fb70*/  IADD3 R3, P4, R3, UR6, RZ ;  /* 0x0000000603037c10 */ /* 0x008fe4000ff9e0ff */
[----:B------:R-:W-:-:S03]  /*1fb80*/  IADD3.X R5, R5, UR5, RZ, P3, !PT ;  /* 0x0000000505057c10 */ /* 0x000fc60009ffe4ff */
[----:B------:R0:W-:Y:S04]  /*1fb90*/  STL [R1+0xe10], R3 ;  /* 0x000e100301007387 */ /* 0x0001e80000100800 */
[----:B0-----:R-:W3:Y:S04]  /*1fba0*/  LDL.LU R3, [R1+0x141c] ;  /* 0x00141c0001037983 */ /* 0x001ee80000300800 */
[----:B------:R0:W-:Y:S04]  /*1fbb0*/  STL [R1+0xe34], R5 ;  /* 0x000e340501007387 */ /* 0x0001e80000100800 */
[----:B0-----:R-:W3:Y:S01]  /*1fbc0*/  LDL.LU R5, [R1+0x1418] ;  /* 0x0014180001057983 */ /* 0x001ee20000300800 */
[----:B--2---:R-:W-:-:S02]  /*1fbd0*/  IADD3.X R249, R249, UR5, RZ, P6, !PT ;  /* 0x00000005f9f97c10 */ /* 0x004fc4000b7fe4ff */
[----:B------:R-:W-:Y:S01]  /*1fbe0*/  IADD3 R248, P6, R248, UR6, RZ ;  /* 0x00000006f8f87c10 */ /* 0x000fe2000ffde0ff */
[----:B------:R-:W-:Y:S02]  /*1fbf0*/  WARPGROUP.DEPBAR.LE gsb0, 0x0 ;  /* 0x00008000000079c5 */ /* 0x000fe40000010000 */
[----:B------:R-:W-:Y:S01]  /*1fc00*/  WARPGROUP.ARRIVE ;  /* 0x00000000000079c5 */ /* 0x000fe20000000000 */
[----:B------:R-:W-:Y:S01]  /*1fc10*/  UMOV UR44, UR28 ;  /* 0x0000001c002c7c82 */ /* 0x000fe20008000000 */
[----:B------:R-:W-:-:S04]  /*1fc20*/  UMOV UR45, UR29 ;  /* 0x0000001d002d7c82 */ /* 0x000fc80008000000 */
[----:B------:R-:W-:Y:S01]  /*1fc30*/  HGMMA.64x256x16.F32 R24, gdesc[UR44].tnspA, R24, gsb0 ;  /* 0x23e000002c1879f0 */ /* 0x000fe20008000818 */
[----:B----4-:R-:W-:-:S05]  /*1fc40*/  IADD3 R6, P3, R6, UR6, RZ ;  /* 0x0000000606067c10 */ /* 0x010fca000ff7e0ff */
[----:B------:R0:W-:Y:S04]  /*1fc50*/  STL [R1+0xe08], R6 ;  /* 0x000e080601007387 */ /* 0x0001e80000100800 */
[----:B0-----:R1:W5:Y:S04]  /*1fc60*/  LDL.LU R6, [R1+0x1414] ;  /* 0x0014140001067983 */ /* 0x0013680000300800 */
[----:B------:R0:W-:Y:S04]  /*1fc70*/  STL [R1+0xe2c], R249 ;  /* 0x000e2cf901007387 */ /* 0x0001e80000100800 */
[----:B0-----:R-:W2:Y:S04]  /*1fc80*/  LDL.LU R249, [R1+0x1410] ;  /* 0x0014100001f97983 */ /* 0x001ea80000300800 */
[----:B------:R0:W-:Y:S04]  /*1fc90*/  STL [R1+0xe00], R248 ;  /* 0x000e00f801007387 */ /* 0x0001e80000100800 */
[----:B0-----:R-:W4:Y:S01]  /*1fca0*/  LDL.LU R248, [R1+0x140c] ;  /* 0x00140c0001f87983 */ /* 0x001f220000300800 */
[----:B---3--:R-:W-:-:S02]  /*1fcb0*/  IADD3.X R5, R5, UR5, RZ, P5, !PT ;  /* 0x0000000505057c10 */ /* 0x008fc4000affe4ff */
[----:B------:R-:W-:Y:S02]  /*1fcc0*/  IADD3.X R4, R4, UR5, RZ, P2, !PT ;  /* 0x0000000504047c10 */ /* 0x000fe400097fe4ff */
[----:B------:R-:W-:Y:S02]  /*1fcd0*/  IADD3.X R3, R3, UR5, RZ, P1, !PT ;  /* 0x0000000503037c10 */ /* 0x000fe40008ffe4ff */
[----:B------:R-:W-:Y:S01]  /*1fce0*/  IADD3.X R10, R10, UR5, RZ, P4, !PT ;  /* 0x000000050a0a7c10 */ /* 0x000fe2000a7fe4ff */
[----:B------:R0:W-:Y:S04]  /*1fcf0*/  STL [R1+0xe24], R5 ;  /* 0x000e240501007387 */ /* 0x0001e80000100800 */
[----:B0-----:R1:W5:Y:S04]  /*1fd00*/  LDL.LU R5, [R1+0x1408] ;  /* 0x0014080001057983 */ /* 0x0013680000300800 */
[----:B------:R0:W-:Y:S04]  /*1fd10*/  STL [R1+0xe1c], R4 ;  /* 0x000e1c0401007387 */ /* 0x0001e80000100800 */
[----:B0-----:R1:W5:Y:S04]  /*1fd20*/  LDL.LU R4, [R1+0x1404] ;  /* 0x0014040001047983 */ /* 0x0013680000300800 */
[----:B------:R0:W-:Y:S04]  /*1fd30*/  STL [R1+0xe14], R3 ;  /* 0x000e140301007387 */ /* 0x0001e80000100800 */
[----:B0-----:R1:W5:Y:S04]  /*1fd40*/  LDL.LU R3, [R1+0x1400] ;  /* 0x0014000001037983 */ /* 0x0013680000300800 */
[----:B------:R0:W-:Y:S02]  /*1fd50*/  STL [R1+0xe0c], R10 ;  /* 0x000e0c0a01007387 */ /* 0x0001e40000100800 */
[----:B0-----:R-:W0:Y:S01]  /*1fd60*/  LDC R10, c[0x0][0x238] ;  /* 0x00008e00ff0a7b82 */ /* 0x001e220000000800 */
[----:B------:R-:W-:-:S02]  /*1fd70*/  IADD3 R251, P5, R251, UR6, RZ ;  /* 0x00000006fbfb7c10 */ /* 0x000fc4000ffbe0ff */
[----:B------:R-:W-:Y:S01]  /*1fd80*/  IADD3.X R9, R9, UR5, RZ, P3, !PT ;  /* 0x0000000509097c10 */ /* 0x000fe20009ffe4ff */
[----:B------:R-:W-:Y:S02]  /*1fd90*/  WARPGROUP.DEPBAR.LE gsb0, 0x0 ;  /* 0x00008000000079c5 */ /* 0x000fe40000010000 */
[----:B------:R-:W-:Y:S02]  /*1fda0*/  IADD3.X R252, R252, UR5, RZ, P6, !PT ;  /* 0x00000005fcfc7c10 */ /* 0x000fe4000b7fe4ff */
[----:B------:R-:W-:Y:S01]  /*1fdb0*/  IADD3.X R250, R250, UR5, RZ, P5, !PT ;  /* 0x00000005fafa7c10 */ /* 0x000fe2000affe4ff */
[----:B------:R3:W-:Y:S02]  /*1fdc0*/  STL [R1+0xe04], R9 ;  /* 0x000e040901007387 */ /* 0x0007e40000100800 */
[----:B---3--:R-:W-:Y:S02]  /*1fdd0*/  IMAD.MOV.U32 R9, RZ, RZ, R8 ;  /* 0x000000ffff097224 */ /* 0x008fe400078e0008 */
[----:B------:R-:W-:-:S02]  /*1fde0*/  IMAD.MOV.U32 R8, RZ, RZ, R7 ;  /* 0x000000ffff087224 */ /* 0x000fc400078e0007 */
[----:B0-----:R-:W-:-:S04]  /*1fdf0*/  IMAD.SHL.U32 R10, R10, 0x20, RZ ;  /* 0x000000200a0a7824 */ /* 0x001fc800078e00ff */
[----:B------:R-:W-:Y:S01]  /*1fe00*/  IMAD.SHL.U32 R10, R10, 0x2, RZ ;  /* 0x000000020a0a7824 */ /* 0x000fe200078e00ff */
[----:B--2---:R-:W-:-:S04]  /*1fe10*/  IADD3 R249, P2, R249, UR6, RZ ;  /* 0x00000006f9f97c10 */ /* 0x004fc8000ff5e0ff */
[----:B----4-:R-:W-:Y:S01]  /*1fe20*/  IADD3.X R248, R248, UR5, RZ, P2, !PT ;  /* 0x00000005f8f87c10 */ /* 0x010fe200097fe4ff */
[----:B-1----:R-:W-:Y:S08]  /*1fe30*/  @P0 BRA `(.L_x_1) ;  /* 0xfffffef800680947 */ /* 0x002ff0000383ffff */
[----:B------:R-:W2:Y:S04]  /*1fe40*/  LDL.LU R7, [R1+0x1b8] ;  /* 0x0001b80001077983 */ /* 0x000ea80000300800 */
[----:B------:R-:W3:Y:S04]  /*1fe50*/  LDL.LU R10, [R1+0x9b8] ;  /* 0x0009b800010a7983 */ /* 0x000ee80000300800 */
[----:B------:R-:W4:Y:S04]  /*1fe60*/  LDL.LU R251, [R1+0x7ac] ;  /* 0x0007ac0001fb7983 */ /* 0x000f280000300800 */
[----:B------:R-:W2:Y:S04]  /*1fe70*/  LDL.LU R248, [R1+0x7a4] ;  /* 0x0007a40001f87983 */ /* 0x000ea80000300800 */
[----:B------:R-:W3:Y:S04]  /*1fe80*/  LDL.LU R250, [R1+0x7a8] ;  /* 0x0007a80001fa7983 */ /* 0x000ee80000300800 */
[----:B------:R-:W3:Y:S04]  /*1fe90*/  LDL.LU R252, [R1+0x7a0] ;  /* 0x0007a00001fc7983 */ /* 0x000ee80000300800 */
[----:B------:R-:W3:Y:S04]  /*1fea0*/  LDL.LU R11, [R1+0x770] ;  /* 0x00077000010b7983 */ /* 0x000ee80000300800 */
[----:B------:R-:W3:Y:S04]  /*1feb0*/  LDL.LU R2, [R1+0x778] ;  /* 0x0007780001027983 */ /* 0x000ee80000300800 */
[----:B------:R-:W4:Y:S04]  /*1fec0*/  LDL.LU R9, [R1+0x3a4] ;  /* 0x0003a40001097983 */ /* 0x000f280000300800 */
[----:B------:R-:W2:Y:S04]  /*1fed0*/  LDL.LU R247, [R1+0xba4] ;  /* 0x000ba40001f77983 */ /* 0x000ea80000300800 */
[----:B------:R-:W3:Y:S04]  /*1fee0*/  LDL.LU R246, [R1+0xbac] ;  /* 0x000bac0001f67983 */ /* 0x000ee80000300800 */
[----:B------:R-:W3:Y:S04]  /*1fef0*/  LDL.LU R249, [R1+0x3ac] ;  /* 0x0003ac0001f97983 */ /* 0x000ee80000300800 */
[----:B-----5:R-:W4:Y:S04]  /*1ff00*/  LDL.LU R6, [R1+0xbd8] ;  /* 0x000bd80001067983 */ /* 0x020f280000300800 */
[----:B------:R-:W2:Y:S04]  /*1ff10*/  LDL.LU R0, [R1+0x3d0] ;  /* 0x0003d00001007983 */ /* 0x000ea80000300800 */
[----:B------:R-:W3:Y:S04]  /*1ff20*/  LDL.LU R8, [R1+0xbd0] ;  /* 0x000bd00001087983 */ /* 0x000ee80000300800 */
[----:B------:R0:W-:Y:S04]  /*1ff30*/  STL [R1+0x16e4], R245 ;  /* 0x0016e4f501007387 */ /* 0x0001e80000100800 */
[----:B0-----:R-:W4:Y:S04]  /*1ff40*/  LDL.LU R245, [R1+0x3d8] ;  /* 0x0003d80001f57983 */ /* 0x001f280000300800 */
[----:B------:R0:W-:Y:S04]  /*1ff50*/  STL [R1+0x16e0], R244 ;  /* 0x0016e0f401007387 */ /* 0x0001e80000100800 */
[----:B0-----:R-:W2:Y:S04]  /*1ff60*/  LDL.LU R244, [R1+0x7d0] ;  /* 0x0007d00001f47983 */ /* 0x001ea80000300800 */
[----:B------:R0:W-:Y:S04]  /*1ff70*/  STL [R1+0x16dc], R243 ;  /* 0x0016dcf301007387 */ /* 0x0001e80000100800 */
[----:B0-----:R-:W3:Y:S04]  /*1ff80*/  LDL.LU R243, [R1+0x7d8] ;  /* 0x0007d80001f37983 */ /* 0x001ee80000300800 */
[----:B------:R0:W-:Y:S04]  /*1ff90*/  STL [R1+0x16d8], R242 ;  /* 0x0016d8f201007387 */ /* 0x0001e80000100800 */
[----:B0-----:R-:W4:Y:S04]  /*1ffa0*/  LDL.LU R242, [R1+0x7e4] ;  /* 0x0007e40001f27983 */ /* 0x001f280000300800 */
[----:B------:R0:W-:Y:S04]  /*1ffb0*/  STL [R1+0x16d4], R241 ;  /* 0x0016d4f101007387 */ /* 0x0001e80000100800 */
[----:B0-----:R-:W2:Y:S04]  /*1ffc0*/  LDL.LU R241, [R1+0x7ec] ;  /* 0x0007ec0001f17983 */ /* 0x001ea80000300800 */
[----:B------:R0:W-:Y:S04]  /*1ffd0*/  STL [R1+0x16d0], R240 ;  /* 0x0016d0f001007387 */ /* 0x0001e80000100800 */
[----:B0-----:R-:W3:Y:S04]  /*1ffe0*/  LDL.LU R240, [R1+0xbf0] ;  /* 0x000bf00001f07983 */ /* 0x001ee80000300800 */
        /* <DEDUP_REMOVED lines=22> */
[----:B------:R-:W-:Y:S04]  /*20150*/  STL [R1+0x16a0], R228 ;  /* 0x0016a0e401007387 */ /* 0x000fe80000100800 */
[----:B------:R-:W-:Y:S04]  /*20160*/  STL [R1+0x169c], R227 ;  /* 0x00169ce301007387 */ /* 0x000fe80000100800 */
[----:B------:R4:W-:Y:S04]  /*20170*/  STL [R1+0x1698], R226 ;  /* 0x001698e201007387 */ /* 0x0009e80000100800 */
[----:B------:R2:W-:Y:S04]  /*20180*/  STL [R1+0x1694], R225 ;  /* 0x001694e101007387 */ /* 0x0005e80000100800 */
[----:B------:R3:W-:Y:S04]  /*20190*/  STL [R1+0x1690], R224 ;  /* 0x001690e001007387 */ /* 0x0007e80000100800 */
[----:B------:R0:W-:Y:S04]  /*201a0*/  STL [R1+0x168c], R223 ;  /* 0x00168cdf01007387 */ /* 0x0001e80000100800 */
[----:B------:R1:W-:Y:S04]  /*201b0*/  STL [R1+0x1688], R222 ;  /* 0x001688de01007387 */ /* 0x0003e80000100800 */
[----:B------:R1:W-:Y:S04]  /*201c0*/  STL [R1+0x1684], R221 ;  /* 0x001684dd01007387 */ /* 0x0003e80000100800 */
[----:B------:R1:W-:Y:S04]  /*201d0*/  STL [R1+0x1680], R220 ;  /* 0x001680dc01007387 */ /* 0x0003e80000100800 */
[----:B------:R1:W-:Y:S04]  /*201e0*/  STL [R1+0x167c], R219 ;  /* 0x00167cdb01007387 */ /* 0x0003e80000100800 */
        /* <DEDUP_REMOVED lines=19> */
[----:B----4-:R-:W-:-:S03]  /*20320*/  IMAD.MOV.U32 R226, RZ, RZ, R242 ;  /* 0x000000ffffe27224 */ /* 0x010fc600078e00f2 */
[----:B------:R-:W-:Y:S04]  /*20330*/  STL [R1+0x162c], R199 ;  /* 0x00162cc701007387 */ /* 0x000fe80000100800 */
[----:B------:R-:W-:Y:S04]  /*20340*/  STL [R1+0x1628], R198 ;  /* 0x001628c601007387 */ /* 0x000fe80000100800 */
[----:B------:R-:W-:Y:S04]  /*20350*/  STL [R1+0x1624], R197 ;  /* 0x001624c501007387 */ /* 0x000fe80000100800 */
[----:B------:R-:W-:Y:S01]  /*20360*/  STL [R1+0x1620], R196 ;  /* 0x001620c401007387 */ /* 0x000fe20000100800 */
[----:B--2---:R-:W-:-:S03]  /*20370*/  IMAD.MOV.U32 R225, RZ, RZ, R241 ;  /* 0x000000ffffe17224 */ /* 0x004fc600078e00f1 */
[----:B------:R-:W-:Y:S04]  /*20380*/  STL [R1+0x161c], R187 ;  /* 0x00161cbb01007387 */ /* 0x000fe80000100800 */
[----:B------:R-:W-:Y:S04]  /*20390*/  STL [R1+0x1618], R186 ;  /* 0x001618ba01007387 */ /* 0x000fe80000100800 */
[----:B------:R-:W-:Y:S01]  /*203a0*/  STL [R1+0x1614], R185 ;  /* 0x001614b901007387 */ /* 0x000fe20000100800 */
[----:B---3--:R-:W-:-:S03]  /*203b0*/  IMAD.MOV.U32 R224, RZ, RZ, R240 ;  /* 0x000000ffffe07224 */ /* 0x008fc600078e00f0 */
[----:B------:R-:W-:Y:S04]  /*203c0*/  STL [R1+0x1610], R184 ;  /* 0x001610b801007387 */ /* 0x000fe80000100800 */
[----:B------:R-:W-:Y:S04]  /*203d0*/  STL [R1+0x160c], R183 ;  /* 0x00160cb701007387 */ /* 0x000fe80000100800 */
[----:B------:R-:W-:Y:S04]  /*203e0*/  STL [R1+0x1608], R182 ;  /* 0x001608b601007387 */ /* 0x000fe80000100800 */
[----:B------:R-:W-:Y:S01]  /*203f0*/  STL [R1+0x1604], R181 ;  /* 0x001604b501007387 */ /* 0x000fe20000100800 */
[----:B0-----:R-:W-:-:S03]  /*20400*/  IMAD.MOV.U32 R223, RZ, RZ, R239 ;  /* 0x000000ffffdf7224 */ /* 0x001fc600078e00ef */
[----:B------:R-:W-:Y:S04]  /*20410*/  STL [R1+0x1600], R180 ;  /* 0x001600b401007387 */ /* 0x000fe80000100800 */
[----:B------:R-:W-:Y:S04]  /*20420*/  STL [R1+0x15fc], R179 ;  /* 0x0015fcb301007387 */ /* 0x000fe80000100800 */
[----:B------:R-:W-:Y:S01]  /*20430*/  STL [R1+0x15f8], R178 ;  /* 0x0015f8b201007387 */ /* 0x000fe20000100800 */
[----:B-1----:R-:W-:-:S03]  /*20440*/  IMAD.MOV.U32 R222, RZ, RZ, R238 ;  /* 0x000000ffffde7224 */ /* 0x002fc600078e00ee */
[----:B------:R-:W-:Y:S04]  /*20450*/  STL [R1+0x15f4], R177 ;  /* 0x0015f4b101007387 */ /* 0x000fe80000100800 */
[----:B------:R-:W-:Y:S04]  /*20460*/  STL [R1+0x15f0], R176 ;  /* 0x0015f0b001007387 */ /* 0x000fe80000100800 */
[----:B------:R-:W-:Y:S04]  /*20470*/  STL [R1+0x15ec], R175 ;  /* 0x0015ecaf01007387 */ /* 0x000fe80000100800 */
[----:B------:R-:W-:Y:S01]  /*20480*/  STL [R1+0x15e8], R174 ;  /* 0x0015e8ae01007387 */ /* 0x000fe20000100800 */
[----:B------:R-:W-:-:S03]  /*20490*/  IMAD.MOV.U32 R221, RZ, RZ, R237 ;  /* 0x000000ffffdd7224 */ /* 0x000fc600078e00ed */
[----:B------:R-:W-:Y:S04]  /*204a0*/  STL [R1+0x15e4], R173 ;  /* 0x0015e4ad01007387 */ /* 0x000fe80000100800 */
[----:B------:R-:W-:Y:S04]  /*204b0*/  STL [R1+0x15e0], R172 ;  /* 0x0015e0ac01007387 */ /* 0x000fe80000100800 */
[----:B------:R-:W-:Y:S01]  /*204c0*/  STL [R1+0x15dc], R171 ;  /* 0x0015dcab01007387 */ /* 0x000fe20000100800 */
[----:B------:R-:W-:-:S03]  /*204d0*/  IMAD.MOV.U32 R220, RZ, RZ, R236 ;  /* 0x000000ffffdc7224 */ /* 0x000fc600078e00ec */
[----:B------:R-:W-:Y:S04]  /*204e0*/  STL [R1+0x15d8], R170 ;  /* 0x0015d8aa01007387 */ /* 0x000fe80000100800 */
[----:B------:R-:W-:Y:S04]  /*204f0*/  STL [R1+0x15d4], R169 ;  /* 0x0015d4a901007387 */ /* 0x000fe80000100800 */
[----:B------:R-:W-:Y:S04]  /*20500*/  STL [R1+0x15d0], R168 ;  /* 0x0015d0a801007387 */ /* 0x000fe80000100800 */
[----:B------:R-:W-:Y:S01]  /*20510*/  STL [R1+0x15cc], R167 ;  /* 0x0015cca701007387 */ /* 0x000fe20000100800 */
[----:B------:R-:W-:-:S03]  /*20520*/  IMAD.MOV.U32 R219, RZ, RZ, R235 ;  /* 0x000000ffffdb7224 */ /* 0x000fc600078e00eb */
        /* <DEDUP_REMOVED lines=35> */
[----:B------:R0:W-:Y:S04]  /*20760*/  STL [R1+0x1408], R5 ;  /* 0x0014080501007387 */ /* 0x0001e80000100800 */
[----:B------:R1:W-:Y:S04]  /*20770*/  STL [R1+0x1404], R4 ;  /* 0x0014040401007387 */ /* 0x0003e80000100800 */
[----:B------:R2:W-:Y:S01]  /*20780*/  STL [R1+0x1400], R3 ;  /* 0x0014000301007387 */ /* 0x0005e20000100800 */
[----:B0-----:R-:W-:-:S02]  /*20790*/  F2FP.F16.F32.PACK_AB R5, R149, R230 ;  /* 0x000000e69505723e */ /* 0x001fc400000000ff */
[----:B-1----:R-:W-:Y:S02]  /*207a0*/  F2FP.F16.F32.PACK_AB R4, R231, R232 ;  /* 0x000000e8e704723e */ /* 0x002fe400000000ff */
[----:B--2---:R-:W-:-:S05]  /*207b0*/  F2FP.F16.F32.PACK_AB R3, R151, R229 ;  /* 0x000000e59703723e */ /* 0x004fca00000000ff */
[----:B------:R0:W-:Y:S04]  /*207c0*/  STL [R1+0xf1c], R3 ;  /* 0x000f1c0301007387 */ /* 0x0001e80000100800 */
[----:B------:R-:W-:Y:S04]  /*207d0*/  STL [R1+0xf18], R5 ;  /* 0x000f180501007387 */ /* 0x000fe80000100800 */
[----:B------:R-:W-:Y:S01]  /*207e0*/  STL [R1+0xf14], R4 ;  /* 0x000f140401007387 */ /* 0x000fe20000100800 */
[----:B0-----:R-:W-:-:S05]  /*207f0*/  F2FP.F16.F32.PACK_AB R3, R233, R234 ;  /* 0x000000eae903723e */ /* 0x001fca00000000ff */
[----:B------:R0:W-:Y:S04]  /*20800*/  STL [R1+0xf10], R3 ;  /* 0x000f100301007387 */ /* 0x0001e80000100800 */
[----:B------:R-:W2:Y:S04]  /*20810*/  LDL.LU R227, [R1+0x3ec] ;  /* 0x0003ec0001e37983 */ /* 0x000ea80000300800 */
[----:B------:R-:W2:Y:S04]  /*20820*/  LDL.LU R228, [R1+0xbec] ;  /* 0x000bec0001e47983 */ /* 0x000ea80000300800 */
[----:B------:R-:W3:Y:S04]  /*20830*/  LDL.LU R229, [R1+0x3e4] ;  /* 0x0003e40001e57983 */ /* 0x000ee80000300800 */
[----:B------:R-:W3:Y:S04]  /*20840*/  LDL.LU R230, [R1+0xbe4] ;  /* 0x000be40001e67983 */ /* 0x000ee80000300800 */
[----:B------:R-:W4:Y:S04]  /*20850*/  LDL.LU R231, [R1+0x7e8] ;  /* 0x0007e80001e77983 */ /* 0x000f280000300800 */
        /* <DEDUP_REMOVED lines=10> */
[----:B------:R-:W4:Y:S01]  /*20900*/  LDL.LU R242, [R1+0xbd4] ;  /* 0x000bd40001f27983 */ /* 0x000f220000300800 */
[----:B0-----:R-:W-:Y:S01]  /*20910*/  F2FP.F16.F32.PACK_AB R3, R150, R219 ;  /* 0x000000db9603723e */ /* 0x001fe200000000ff */
[----:B------:R-:W-:Y:S01]  /*20920*/  IMAD.MOV.U32 R219, RZ, RZ, R243 ;  /* 0x000000ffffdb7224 */ /* 0x000fe200078e00f3 */
[----:B------:R-:W-:Y:S01]  /*20930*/  F2FP.F16.F32.PACK_AB R5, R148, R220 ;  /* 0x000000dc9405723e */ /* 0x000fe200000000ff */
[----:B------:R-:W-:Y:S01]  /*20940*/  IMAD.MOV.U32 R220, RZ, RZ, R244 ;  /* 0x000000ffffdc7224 */ /* 0x000fe200078e00f4 */
[----:B------:R-:W-:Y:S01]  /*20950*/  F2FP.F16.F32.PACK_AB R4, R221, R222 ;  /* 0x000000dedd04723e */ /* 0x000fe200000000ff */
[----:B------:R0:W-:Y:S01]  /*20960*/  STL [R1+0xf0c], R3 ;  /* 0x000f0c0301007387 */ /* 0x0001e20000100800 */
[----:B------:R-:W-:-:S02]  /*20970*/  IMAD.MOV.U32 R221, RZ, RZ, R245 ;  /* 0x000000ffffdd7224 */ /* 0x000fc400078e00f5 */
[----:B------:R-:W-:Y:S01]  /*20980*/  IMAD.MOV.U32 R222, RZ, RZ, R6 ;  /* 0x000000ffffde7224 */ /* 0x000fe200078e0006 */
[----:B------:R1:W-:Y:S04]  /*20990*/  STL [R1+0xf08], R5 ;  /* 0x000f080501007387 */ /* 0x0003e80000100800 */
[----:B------:R1:W-:Y:S01]  /*209a0*/  STL [R1+0xf04], R4 ;  /* 0x000f040401007387 */ /* 0x0003e20000100800 */
[----:B0-----:R-:W-:Y:S01]  /*209b0*/  F2FP.F16.F32.PACK_AB R3, R223, R224 ;  /* 0x000000e0df03723e */ /* 0x001fe200000000ff */
[----:B------:R-:W-:Y:S02]  /*209c0*/  IMAD.MOV.U32 R223, RZ, RZ, R0 ;  /* 0x000000ffffdf7224 */ /* 0x000fe400078e0000 */
[----:B------:R-:W-:Y:S01]  /*209d0*/  IMAD.MOV.U32 R224, RZ, RZ, R8 ;  /* 0x000000ffffe07224 */ /* 0x000fe200078e0008 */
[----:B-1----:R-:W-:Y:S01]  /*209e0*/  F2FP.F16.F32.PACK_AB R5, R147, R225 ;  /* 0x000000e19305723e */ /* 0x002fe200000000ff */
[----:B------:R2:W-:Y:S01]  /*209f0*/  STL [R1+0xf00], R3 ;  /* 0x000f000301007387 */ /* 0x0005e20000100800 */
[----:B------:R-:W-:-:S03]  /*20a00*/  F2FP.F16.F32.PACK_AB R4, R145, R226 ;  /* 0x000000e29104723e */ /* 0x000fc600000000ff */
[----:B------:R3:W-:Y:S04]  /*20a10*/  STL [R1+0xefc], R5 ;  /* 0x000efc0501007387 */ /* 0x0007e80000100800 */
[----:B------:R4:W-:Y:S01]  /*20a20*/  STL [R1+0xef8], R4 ;  /* 0x000ef80401007387 */ /* 0x0009e20000100800 */
[----:B--2---:R-:W-:-:S05]  /*20a30*/  F2FP.F16.F32.PACK_AB R3, R227, R228 ;  /* 0x000000e4e303723e */ /* 0x004fca00000000ff */
[----:B------:R0:W-:Y:S01]  /*20a40*/  STL [R1+0xef4], R3 ;  /* 0x000ef40301007387 */ /* 0x0001e20000100800 */
[----:B---3--:R-:W-:Y:S02]  /*20a50*/  F2FP.F16.F32.PACK_AB R5, R229, R230 ;  /* 0x000000e6e505723e */ /* 0x008fe400000000ff */
[----:B----4-:R-:W-:-:S03]  /*20a60*/  F2FP.F16.F32.PACK_AB R4, R146, R231 ;  /* 0x000000e79204723e */ /* 0x010fc600000000ff */
[----:B------:R1:W-:Y:S01]  /*20a70*/  STL [R1+0xef0], R5 ;  /* 0x000ef00501007387 */ /* 0x0003e20000100800 */
[----:B0-----:R-:W-:-:S03]  /*20a80*/  F2FP.F16.F32.PACK_AB R3, R144, R232 ;  /* 0x000000e89003723e */ /* 0x001fc600000000ff */
[----:B------:R0:W-:Y:S04]  /*20a90*/  STL [R1+0xeec], R4 ;  /* 0x000eec0401007387 */ /* 0x0001e80000100800 */
[----:B------:R2:W-:Y:S01]  /*20aa0*/  STL [R1+0xee8], R3 ;  /* 0x000ee80301007387 */ /* 0x0005e20000100800 */
[----:B-1----:R-:W-:-:S05]  /*20ab0*/  F2FP.F16.F32.PACK_AB R5, R233, R234 ;  /* 0x000000eae905723e */ /* 0x002fca00000000ff */
[----:B------:R1:W-:Y:S01]  /*20ac0*/  STL [R1+0xee4], R5 ;  /* 0x000ee40501007387 */ /* 0x0003e20000100800 */
[----:B0-----:R-:W-:Y:S02]  /*20ad0*/  F2FP.F16.F32.PACK_AB R4, R235, R236 ;  /* 0x000000eceb04723e */ /* 0x001fe400000000ff */
[----:B--2---:R-:W-:-:S03]  /*20ae0*/  F2FP.F16.F32.PACK_AB R3, R143, R237 ;  /* 0x000000ed8f03723e */ /* 0x004fc600000000ff */
[----:B------:R0:W-:Y:S01]  /*20af0*/  STL [R1+0xee0], R4 ;  /* 0x000ee00401007387 */ /* 0x0001e20000100800 */
[----:B-1----:R-:W-:-:S03]  /*20b00*/  F2FP.F16.F32.PACK_AB R5, R141, R238 ;  /* 0x000000ee8d05723e */ /* 0x002fc600000000ff */
[----:B------:R1:W-:Y:S04]  /*20b10*/  STL [R1+0xedc], R3 ;  /* 0x000edc0301007387 */ /* 0x0003e80000100800 */
[----:B------:R-:W-:Y:S01]  /*20b20*/  STL [R1+0xed8], R5 ;  /* 0x000ed80501007387 */ /* 0x000fe20000100800 */
[----:B0-----:R-:W-:-:S05]  /*20b30*/  F2FP.F16.F32.PACK_AB R4, R239, R240 ;  /* 0x000000f0ef04723e */ /* 0x001fca00000000ff */
[----:B------:R-:W-:Y:S01]  /*20b40*/  STL [R1+0xed4], R4 ;  /* 0x000ed40401007387 */ /* 0x000fe20000100800 */
[----:B-1----:R-:W-:-:S05]  /*20b50*/  F2FP.F16.F32.PACK_AB R3, R241, R242 ;  /* 0x000000f2f103723e */ /* 0x002fca00000000ff */
[----:B------:R0:W-:Y:S04]  /*20b60*/  STL [R1+0xed0], R3 ;  /* 0x000ed00301007387 */ /* 0x0001e80000100800 */
[----:B------:R-:W2:Y:S04]  /*20b70*/  LDL.LU R225, [R1+0x7cc] ;  /* 0x0007cc0001e17983 */ /* 0x000ea80000300800 */
        /* <DEDUP_REMOVED lines=31> */
[----:B------:R2:W-:Y:S01]  /*20d70*/  STL [R1+0xec8], R5 ;  /* 0x000ec80501007387 */ /* 0x0005e20000100800 */
[----:B------:R-:W-:Y:S02]  /*20d80*/  IMAD.MOV.U32 R215, RZ, RZ, R251 ;  /* 0x000000ffffd77224 */ /* 0x000fe400078e00fb */
[----:B------:R-:W-:Y:S01]  /*20d90*/  IMAD.MOV.U32 R216, RZ, RZ, R248 ;  /* 0x000000ffffd87224 */ /* 0x000fe200078e00f8 */
[----:B------:R3:W-:Y:S01]  /*20da0*/  STL [R1+0xec4], R4 ;  /* 0x000ec40401007387 */ /* 0x0007e20000100800 */
[----:B------:R-:W-:Y:S01]  /*20db0*/  IMAD.MOV.U32 R221, RZ, RZ, R250 ;  /* 0x000000ffffdd7224 */ /* 0x000fe200078e00fa */
[----:B0-----:R-:W-:Y:S01]  /*20dc0*/  F2FP.F16.F32.PACK_AB R3, R223, R224 ;  /* 0x000000e0df03723e */ /* 0x001fe200000000ff */
[----:B------:R-:W-:-:S04]  /*20dd0*/  IMAD.MOV.U32 R222, RZ, RZ, R252 ;  /* 0x000000ffffde7224 */ /* 0x000fc800078e00fc */
[----:B------:R4:W-:Y:S01]  /*20de0*/  STL [R1+0xec0], R3 ;  /* 0x000ec00301007387 */ /* 0x0009e20000100800 */
[----:B--2---:R-:W-:Y:S02]  /*20df0*/  F2FP.F16.F32.PACK_AB R5, R139, R225 ;  /* 0x000000e18b05723e */ /* 0x004fe400000000ff */
[----:B---3--:R-:W-:-:S03]  /*20e00*/  F2FP.F16.F32.PACK_AB R4, R137, R226 ;  /* 0x000000e28904723e */ /* 0x008fc600000000ff */
[----:B------:R0:W-:Y:S04]  /*20e10*/  STL [R1+0xebc], R5 ;  /* 0x000ebc0501007387 */ /* 0x0001e80000100800 */
[----:B------:R1:W-:Y:S01]  /*20e20*/  STL [R1+0xeb8], R4 ;  /* 0x000eb80401007387 */ /* 0x0003e20000100800 */
[----:B----4-:R-:W-:-:S05]  /*20e30*/  F2FP.F16.F32.PACK_AB R3, R227, R228 ;  /* 0x000000e4e303723e */ /* 0x010fca00000000ff */
[----:B------:R2:W-:Y:S01]  /*20e40*/  STL [R1+0xeb4], R3 ;  /* 0x000eb40301007387 */ /* 0x0005e20000100800 */
[----:B0-----:R-:W-:Y:S02]  /*20e50*/  F2FP.F16.F32.PACK_AB R5, R229, R230 ;  /* 0x000000e6e505723e */ /* 0x001fe400000000ff */
[----:B-1----:R-:W-:-:S03]  /*20e60*/  F2FP.F16.F32.PACK_AB R4, R138, R231 ;  /* 0x000000e78a04723e */ /* 0x002fc600000000ff */
[----:B------:R0:W-:Y:S01]  /*20e70*/  STL [R1+0xeb0], R5 ;  /* 0x000eb00501007387 */ /* 0x0001e20000100800 */
[----:B--2---:R-:W-:-:S03]  /*20e80*/  F2FP.F16.F32.PACK_AB R3, R136, R232 ;  /* 0x000000e88803723e */ /* 0x004fc600000000ff */
[----:B------:R1:W-:Y:S04]  /*20e90*/  STL [R1+0xeac], R4 ;  /* 0x000eac0401007387 */ /* 0x0003e80000100800 */
[----:B------:R2:W-:Y:S01]  /*20ea0*/  STL [R1+0xea8], R3 ;  /* 0x000ea80301007387 */ /* 0x0005e20000100800 */
[----:B0-----:R-:W-:-:S05]  /*20eb0*/  F2FP.F16.F32.PACK_AB R5, R233, R234 ;  /* 0x000000eae905723e */ /* 0x001fca00000000ff */
[----:B------:R0:W-:Y:S01]  /*20ec0*/  STL [R1+0xea4], R5 ;  /* 0x000ea40501007387 */ /* 0x0001e20000100800 */
[----:B-1----:R-:W-:Y:S02]  /*20ed0*/  F2FP.F16.F32.PACK_AB R4, R235, R236 ;  /* 0x000000eceb04723e */ /* 0x002fe400000000ff */
[----:B--2---:R-:W-:-:S03]  /*20ee0*/  F2FP.F16.F32.PACK_AB R3, R135, R237 ;  /* 0x000000ed8703723e */ /* 0x004fc600000000ff */
        /* <DEDUP_REMOVED lines=10> */
[----:B------:R-:W-:Y:S04]  /*20f90*/  STL [R1+0xe8c], R5 ;  /* 0x000e8c0501007387 */ /* 0x000fe80000100800 */
[----:B------:R-:W-:Y:S01]  /*20fa0*/  STL [R1+0xe88], R4 ;  /* 0x000e880401007387 */ /* 0x000fe20000100800 */
[----:B0-----:R-:W-:-:S05]  /*20fb0*/  F2FP.F16.F32.PACK_AB R3, R245, R6 ;  /* 0x00000006f503723e */ /* 0x001fca00000000ff */
[----:B------:R-:W-:Y:S01]  /*20fc0*/  STL [R1+0xe84], R3 ;  /* 0x000e840301007387 */ /* 0x000fe20000100800 */
[----:B------:R-:W-:-:S05]  /*20fd0*/  F2FP.F16.F32.PACK_AB R0, R0, R8 ;  /* 0x000000080000723e */ /* 0x000fca00000000ff */
        /* <DEDUP_REMOVED lines=25> */
[----:B0-----:R-:W4:Y:S04]  /*21170*/  LDL.LU R0, [R1+0x388] ;  /* 0x0003880001007983 */ /* 0x001f280000300800 */
        /* <DEDUP_REMOVED lines=9> */
[----:B------:R-:W-:Y:S01]  /*21210*/  F2FP.F16.F32.PACK_AB R5, R131, R215 ;  /* 0x000000d78305723e */ /* 0x000fe200000000ff */
[----:B------:R-:W-:Y:S01]  /*21220*/  IMAD.MOV.U32 R212, RZ, RZ, R11 ;  /* 0x000000ffffd47224 */ /* 0x000fe200078e000b */
[----:B------:R-:W-:Y:S01]  /*21230*/  F2FP.F16.F32.PACK_AB R4, R129, R216 ;  /* 0x000000d88104723e */ /* 0x000fe200000000ff */
[----:B------:R-:W-:Y:S01]  /*21240*/  IMAD.MOV.U32 R211, RZ, RZ, R2 ;  /* 0x000000ffffd37224 */ /* 0x000fe200078e0002 */
[----:B------:R-:W-:Y:S01]  /*21250*/  F2FP.F16.F32.PACK_AB R3, R217, R218 ;  /* 0x000000dad903723e */ /* 0x000fe200000000ff */
[----:B------:R0:W-:Y:S04]  /*21260*/  STL [R1+0xe7c], R5 ;  /* 0x000e7c0501007387 */ /* 0x0001e80000100800 */
[----:B------:R1:W-:Y:S04]  /*21270*/  STL [R1+0xe78], R4 ;  /* 0x000e780401007387 */ /* 0x0003e80000100800 */
[----:B------:R1:W-:Y:S01]  /*21280*/  STL [R1+0xe74], R3 ;  /* 0x000e740301007387 */ /* 0x0003e20000100800 */
[----:B0-----:R-:W-:-:S02]  /*21290*/  F2FP.F16.F32.PACK_AB R5, R219, R220 ;  /* 0x000000dcdb05723e */ /* 0x001fc400000000ff */
[----:B-1----:R-:W-:-:S03]  /*212a0*/  F2FP.F16.F32.PACK_AB R4, R130, R221 ;  /* 0x000000dd8204723e */ /* 0x002fc600000000ff */
        /* <DEDUP_REMOVED lines=37> */
[----:B------:R0:W-:Y:S01]  /*21500*/  STL [R1+0xe24], R4 ;  /* 0x000e240401007387 */ /* 0x0001e20000100800 */
[----:B-1----:R-:W-:Y:S02]  /*21510*/  F2FP.F16.F32.PACK_AB R3, R9, R247 ;  /* 0x000000f70903723e */ /* 0x002fe400000000ff */
[----:B------:R-:W-:-:S03]  /*21520*/  F2FP.F16.F32.PACK_AB R0, R119, R246 ;  /* 0x000000f67700723e */ /* 0x000fc600000000ff */
[----:B------:R1:W-:Y:S01]  /*21530*/  STL [R1+0xe20], R3 ;  /* 0x000e200301007387 */ /* 0x0003e20000100800 */
[----:B0-----:R-:W-:-:S03]  /*21540*/  F2FP.F16.F32.PACK_AB R4, R117, R249 ;  /* 0x000000f97504723e */ /* 0x001fc600000000ff */
[----:B------:R0:W-:Y:S04]  /*21550*/  STL [R1+0xe1c], R0 ;  /* 0x000e1c0001007387 */ /* 0x0001e80000100800 */
[----:B------:R-:W-:Y:S01]  /*21560*/  STL [R1+0xe18], R4 ;  /* 0x000e180401007387 */ /* 0x000fe20000100800 */
[----:B-1----:R-:W-:-:S05]  /*21570*/  F2FP.F16.F32.PACK_AB R3, R251, R248 ;  /* 0x000000f8fb03723e */ /* 0x002fca00000000ff */
        /* <DEDUP_REMOVED lines=49> */
[----:B------:R-:W-:-:S02]  /*21890*/  F2FP.F16.F32.PACK_AB R3, R118, R211 ;  /* 0x000000d37603723e */ /* 0x000fc400000000ff */
        /* <DEDUP_REMOVED lines=44> */
[----:B------:R-:W-:Y:S01]  /*21b60*/  STL [R1+0xbb4], R5 ;  /* 0x000bb40501007387 */ /* 0x000fe20000100800 */
[----:B0-----:R-:W-:Y:S02]  /*21b70*/  F2FP.F16.F32.PACK_AB R4, R245, R6 ;  /* 0x00000006f504723e */ /* 0x001fe400000000ff */
[----:B--2---:R-:W-:-:S03]  /*21b80*/  F2FP.F16.F32.PACK_AB R3, R106, R0 ;  /* 0x000000006a03723e */ /* 0x004fc600000000ff */
[----:B------:R0:W-:Y:S01]  /*21b90*/  STL [R1+0xbb0], R4 ;  /* 0x000bb00401007387 */ /* 0x0001e20000100800 */
[----:B------:R-:W-:-:S03]  /*21ba0*/  F2FP.F16.F32.PACK_AB R0, R104, R8 ;  /* 0x000000086800723e */ /* 0x000fc600000000ff */
        /* <DEDUP_REMOVED lines=62> */
[----:B--2---:R-:W-:-:S02]  /*21f90*/  F2FP.F16.F32.PACK_AB R3, R102, R211 ;  /* 0x000000d36603723e */ /* 0x004fc400000000ff */
        /* <DEDUP_REMOVED lines=44> */
[----:B------:R-:W-:Y:S01]  /*22260*/  STL [R1+0xb34], R5 ;  /* 0x000b340501007387 */ /* 0x000fe20000100800 */
[----:B-1----:R-:W-:Y:S02]  /*22270*/  F2FP.F16.F32.PACK_AB R4, R245, R6 ;  /* 0x00000006f504723e */ /* 0x002fe400000000ff */
        /* <DEDUP_REMOVED lines=414> */
[----:B------:R-:W-:Y:S01]  /*23c60*/  STL [R1+0x688], R5 ;  /* 0x0006880501007387 */ /* 0x000fe20000100800 */
[----:B0-----:R-:W-:-:S05]  /*23c70*/  F2FP.F16.F32.PACK_AB R4, R217, R218 ;  /* 0x000000dad904723e */ /* 0x001fca00000000ff */
[----:B------:R0:W-:Y:S01]  /*23c80*/  STL [R1+0x684], R4 ;  /* 0x0006840401007387 */ /* 0x0001e20000100800 */
[----:B-1----:R-:W-:-:S05]  /*23c90*/  F2FP.F16.F32.PACK_AB R3, R219, R220 ;  /* 0x000000dcdb03723e */ /* 0x002fca00000000ff */
[----:B------:R1:W-:Y:S01]  /*23ca0*/  STL [R1+0x680], R3 ;  /* 0x0006800301007387 */ /* 0x0003e20000100800 */
[----:B0-----:R-:W-:-:S05]  /*23cb0*/  F2FP.F16.F32.PACK_AB R4, R34, R221 ;  /* 0x000000dd2204723e */ /* 0x001fca00000000ff */
[----:B------:R0:W-:Y:S01]  /*23cc0*/  STL [R1+0x67c], R4 ;  /* 0x00067c0401007387 */ /* 0x0001e20000100800 */
[----:B-1----:R-:W-:Y:S02]  /*23cd0*/  F2FP.F16.F32.PACK_AB R3, R32, R222 ;  /* 0x000000de2003723e */ /* 0x002fe400000000ff */
[----:B------:R-:W-:-:S03]  /*23ce0*/  F2FP.F16.F32.PACK_AB R5, R223, R224 ;  /* 0x000000e0df05723e */ /* 0x000fc600000000ff */
[----:B------:R1:W-:Y:S01]  /*23cf0*/  STL [R1+0x678], R3 ;  /* 0x0006780301007387 */ /* 0x0003e20000100800 */
[----:B0-----:R-:W-:-:S03]  /*23d00*/  F2FP.F16.F32.PACK_AB R4, R225, R226 ;  /* 0x000000e2e104723e */ /* 0x001fc600000000ff */
[----:B------:R0:W-:Y:S04]  /*23d10*/  STL [R1+0x674], R5 ;  /* 0x0006740501007387 */ /* 0x0001e80000100800 */
[----:B------:R2:W-:Y:S01]  /*23d20*/  STL [R1+0x670], R4 ;  /* 0x0006700401007387 */ /* 0x0005e20000100800 */
[----:B-1----:R-:W-:Y:S02]  /*23d30*/  F2FP.F16.F32.PACK_AB R3, R31, R227 ;  /* 0x000000e31f03723e */ /* 0x002fe400000000ff */
[----:B0-----:R-:W-:-:S03]  /*23d40*/  F2FP.F16.F32.PACK_AB R5, R29, R228 ;  /* 0x000000e41d05723e */ /* 0x001fc600000000ff */
[----:B------:R0:W-:Y:S01]  /*23d50*/  STL [R1+0x66c], R3 ;  /* 0x00066c0301007387 */ /* 0x0001e20000100800 */
[----:B--2---:R-:W-:-:S03]  /*23d60*/  F2FP.F16.F32.PACK_AB R4, R229, R230 ;  /* 0x000000e6e504723e */ /* 0x004fc600000000ff */
[----:B------:R1:W-:Y:S04]  /*23d70*/  STL [R1+0x668], R5 ;  /* 0x0006680501007387 */ /* 0x0003e80000100800 */
        /* <DEDUP_REMOVED lines=25> */
[----:B-1----:R-:W-:-:S05]  /*23f10*/  F2FP.F16.F32.PACK_AB R3, R9, R247 ;  /* 0x000000f70903723e */ /* 0x002fca00000000ff */
[----:B------:R1:W-:Y:S01]  /*23f20*/  STL [R1+0x630], R3 ;  /* 0x0006300301007387 */ /* 0x0003e20000100800 */
[----:B------:R-:W-:-:S05]  /*23f30*/  F2FP.F16.F32.PACK_AB R0, R246, R249 ;  /* 0x000000f9f600723e */ /* 0x000fca00000000ff */
[----:B------:R2:W-:Y:S01]  /*23f40*/  STL [R1+0x62c], R0 ;  /* 0x00062c0001007387 */ /* 0x0005e20000100800 */
[----:B0-----:R-:W-:-:S05]  /*23f50*/  F2FP.F16.F32.PACK_AB R4, R251, R248 ;  /* 0x000000f8fb04723e */ /* 0x001fca00000000ff */
[----:B------:R-:W-:Y:S01]  /*23f60*/  STL [R1+0x628], R4 ;  /* 0x0006280401007387 */ /* 0x000fe20000100800 */
[----:B-1----:R-:W-:-:S03]  /*23f70*/  F2FP.F16.F32.PACK_AB R3, R250, R252 ;  /* 0x000000fcfa03723e */ /* 0x002fc600000000ff */
[----:B------:R-:W3:Y:S04]  /*23f80*/  LDL.LU R197, [R1+0x1f0] ;  /* 0x0001f00001c57983 */ /* 0x000ee80000300800 */
[----:B------:R-:W-:Y:S01]  /*23f90*/  STL [R1+0x624], R3 ;  /* 0x0006240301007387 */ /* 0x000fe20000100800 */
[----:B--2---:R-:W-:-:S03]  /*23fa0*/  F2FP.F16.F32.PACK_AB R0, R11, R2 ;  /* 0x000000020b00723e */ /* 0x004fc600000000ff */
[----:B------:R-:W3:Y:S04]  /*23fb0*/  LDL.LU R198, [R1+0x9f0] ;  /* 0x0009f00001c67983 */ /* 0x000ee80000300800 */
[----:B------:R0:W-:Y:S04]  /*23fc0*/  STL [R1+0x620], R0 ;  /* 0x0006200001007387 */ /* 0x0001e80000100800 */
[----:B------:R-:W2:Y:S04]  /*23fd0*/  LDL.LU R199, [R1+0x5f8] ;  /* 0x0005f80001c77983 */ /* 0x000ea80000300800 */
[----:B------:R-:W2:Y:S04]  /*23fe0*/  LDL.LU R200, [R1+0xdf8] ;  /* 0x000df80001c87983 */ /* 0x000ea80000300800 */
        /* <DEDUP_REMOVED lines=60> */
[----:B---3--:R-:W-:-:S02]  /*243b0*/  F2FP.F16.F32.PACK_AB R5, R197, R198 ;  /* 0x000000c6c505723e */ /* 0x008fc400000000ff */
[----:B--2---:R-:W-:Y:S02]  /*243c0*/  F2FP.F16.F32.PACK_AB R4, R199, R200 ;  /* 0x000000c8c704723e */ /* 0x004fe400000000ff */
[----:B----4-:R-:W-:-:S05]  /*243d0*/  F2FP.F16.F32.PACK_AB R3, R187, R196 ;  /* 0x000000c4bb03723e */ /* 0x010fca00000000ff */
[----:B------:R0:W-:Y:S04]  /*243e0*/  STL [R1+0x61c], R3 ;  /* 0x00061c0301007387 */ /* 0x0001e80000100800 */
[----:B------:R1:W-:Y:S01]  /*243f0*/  STL [R1+0x618], R5 ;  /* 0x0006180501007387 */ /* 0x0003e20000100800 */
[----:B0-----:R-:W-:-:S03]  /*24400*/  F2FP.F16.F32.PACK_AB R3, R201, R202 ;  /* 0x000000cac903723e */ /* 0x001fc600000000ff */
[----:B------:R0:W-:Y:S01]  /*24410*/  STL [R1+0x614], R4 ;  /* 0x0006140401007387 */ /* 0x0001e20000100800 */
[----:B-1----:R-:W-:-:S03]  /*24420*/  F2FP.F16.F32.PACK_AB R5, R203, R204 ;  /* 0x000000cccb05723e */ /* 0x002fc600000000ff */
[----:B------:R1:W-:Y:S01]  /*24430*/  STL [R1+0x610], R3 ;  /* 0x0006100301007387 */ /* 0x0003e20000100800 */
[----:B0-----:R-:W-:-:S03]  /*24440*/  F2FP.F16.F32.PACK_AB R4, R205, R206 ;  /* 0x000000cecd04723e */ /* 0x001fc600000000ff */
[----:B------:R0:W-:Y:S01]  /*24450*/  STL [R1+0x60c], R5 ;  /* 0x00060c0501007387 */ /* 0x0001e20000100800 */
[----:B-1----:R-:W-:-:S03]  /*24460*/  F2FP.F16.F32.PACK_AB R3, R207, R208 ;  /* 0x000000d0cf03723e */ /* 0x002fc600000000ff */
        /* <DEDUP_REMOVED lines=40> */
[----:B------:R-:W-:Y:S01]  /*246f0*/  STL [R1+0x368], R5 ;  /* 0x0003680501007387 */ /* 0x000fe20000100800 */
[----:B--2---:R-:W-:-:S03]  /*24700*/  F2FP.F16.F32.PACK_AB R3, R9, R247 ;  /* 0x000000f70903723e */ /* 0x004fc600000000ff */
[----:B------:R0:W-:Y:S04]  /*24710*/  STL [R1+0x364], R4 ;  /* 0x0003640401007387 */ /* 0x0001e80000100800 */
[----:B------:R1:W-:Y:S01]  /*24720*/  STL [R1+0x360], R3 ;  /* 0x0003600301007387 */ /* 0x0003e20000100800 */
[----:B------:R-:W-:Y:S02]  /*24730*/  F2FP.F16.F32.PACK_AB R0, R246, R249 ;  /* 0x000000f9f600723e */ /* 0x000fe400000000ff */
[----:B0-----:R-:W-:-:S03]  /*24740*/  F2FP.F16.F32.PACK_AB R4, R251, R248 ;  /* 0x000000f8fb04723e */ /* 0x001fc600000000ff */
[----:B------:R0:W-:Y:S01]  /*24750*/  STL [R1+0x33c], R0 ;  /* 0x00033c0001007387 */ /* 0x0001e20000100800 */
[----:B-1----:R-:W-:-:S03]  /*24760*/  F2FP.F16.F32.PACK_AB R3, R250, R252 ;  /* 0x000000fcfa03723e */ /* 0x002fc600000000ff */
[----:B------:R-:W-:Y:S04]  /*24770*/  STL [R1+0x338], R4 ;  /* 0x0003380401007387 */ /* 0x000fe80000100800 */
[----:B------:R-:W-:Y:S04]  /*24780*/  STL [R1+0x334], R3 ;  /* 0x0003340301007387 */ /* 0x000fe80000100800 */
[----:B------:R-:W2:Y:S01]  /*24790*/  LDL.LU R250, [R1+0x9b0] ;  /* 0x0009b00001fa7983 */ /* 0x000ea20000300800 */
[----:B0-----:R-:W-:-:S05]  /*247a0*/  F2FP.F16.F32.PACK_AB R0, R11, R2 ;  /* 0x000000020b00723e */ /* 0x001fca00000000ff */
[----:B------:R-:W-:Y:S04]  /*247b0*/  STL [R1+0x330], R0 ;  /* 0x0003300001007387 */ /* 0x000fe80000100800 */
[----:B--2---:R-:W-:Y:S04]  /*247c0*/  STL [R1+0x16f8], R250 ;  /* 0x0016f8fa01007387 */ /* 0x004fe80000100800 */
[----:B------:R-:W2:Y:S04]  /*247d0*/  LDL.LU R249, [R1+0xdb8] ;  /* 0x000db80001f97983 */ /* 0x000ea80000300800 */
[----:B--2---:R0:W-:Y:S04]  /*247e0*/  STL [R1+0x16f4], R249 ;  /* 0x0016f4f901007387 */ /* 0x0041e80000100800 */
[----:B0-----:R-:W2:Y:S04]  /*247f0*/  LDL.LU R249, [R1+0x1b0] ;  /* 0x0001b00001f97983 */ /* 0x001ea80000300800 */
[----:B------:R-:W3:Y:S04]  /*24800*/  LDL.LU R248, [R1+0xdb0] ;  /* 0x000db00001f87983 */ /* 0x000ee80000300800 */
[----:B---3--:R0:W-:Y:S04]  /*24810*/  STL [R1+0x16f0], R248 ;  /* 0x0016f0f801007387 */ /* 0x0081e80000100800 */
[----:B0-----:R-:W3:Y:S04]  /*24820*/  LDL.LU R248, [R1+0x5b8] ;  /* 0x0005b80001f87983 */ /* 0x001ee80000300800 */
[----:B------:R-:W4:Y:S04]  /*24830*/  LDL.LU R247, [R1+0x9ac] ;  /* 0x0009ac0001f77983 */ /* 0x000f280000300800 */
[----:B----4-:R0:W-:Y:S04]  /*24840*/  STL [R1+0x16ec], R247 ;  /* 0x0016ecf701007387 */ /* 0x0101e80000100800 */
[----:B0-----:R-:W4:Y:S04]  /*24850*/  LDL.LU R247, [R1+0x5b0] ;  /* 0x0005b00001f77983 */ /* 0x001f280000300800 */
[----:B------:R-:W2:Y:S04]  /*24860*/  LDL.LU R245, [R1+0x1a4] ;  /* 0x0001a40001f57983 */ /* 0x000ea80000300800 */
[----:B--2---:R0:W-:Y:S04]  /*24870*/  STL [R1+0x16e8], R245 ;  /* 0x0016e8f501007387 */ /* 0x0041e80000100800 */
[----:B0-----:R-:W2:Y:S04]  /*24880*/  LDL.LU R245, [R1+0x1ac] ;  /* 0x0001ac0001f57983 */ /* 0x001ea80000300800 */
[----:B------:R-:W2:Y:S04]  /*24890*/  LDL.LU R246, [R1+0x9a4] ;  /* 0x0009a40001f67983 */ /* 0x000ea80000300800 */
        /* <DEDUP_REMOVED lines=177> */
[----:B------:R-:W2:Y:S01]  /*253b0*/  LDL.LU R11, [R1+0x8c8] ;  /* 0x0008c800010b7983 */ /* 0x000ea20000300800 */
[----:B------:R-:W-:-:S03]  /*253c0*/  IMAD.MOV.U32 R251, RZ, RZ, R10 ;  /* 0x000000fffffb7224 */ /* 0x000fc600078e000a */
        /* <DEDUP_REMOVED lines=143> */
[----:B------:R-:W4:Y:S01]  /*25cc0*/  LDL.LU R194, [R1+0x58] ;  /* 0x0000580001c27983 */ /* 0x000f220000300800 */
[----:B------:R-:W-:-:S05]  /*25cd0*/  IMAD.MOV.U32 R250, RZ, RZ, R7 ;  /* 0x000000fffffa7224 */ /* 0x000fca00078e0007 */
[----:B------:R-:W-:Y:S01]  /*25ce0*/  F2FP.F16.F32.PACK_AB R251, R250, R251 ;  /* 0x000000fbfafb723e */ /* 0x000fe200000000ff */
[----:B----4-:R0:W-:Y:S04]  /*25cf0*/  STL [R1+0x143c], R194 ;  /* 0x00143cc201007387 */ /* 0x0101e80000100800 */
        /* <DEDUP_REMOVED lines=76> */
[----:B------:R-:W2:Y:S02]  /*261c0*/  LDL.LU R250, [R1+0x16f8] ;  /* 0x0016f80001fa7983 */ /* 0x000ea40000300800 */
[----:B--2---:R-:W-:-:S02]  /*261d0*/  F2FP.F16.F32.PACK_AB R250, R249, R250 ;  /* 0x000000faf9fa723e */ /* 0x004fc400000000ff */
[----:B------:R-:W2:Y:S02]  /*261e0*/  LDL.LU R249, [R1+0x16f4] ;  /* 0x0016f40001f97983 */ /* 0x000ea40000300800 */
[----:B--2---:R-:W-:Y:S02]  /*261f0*/  F2FP.F16.F32.PACK_AB R249, R248, R249 ;  /* 0x000000f9f8f9723e */ /* 0x004fe400000000ff */
[----:B------:R-:W2:Y:S02]  /*26200*/  LDL.LU R248, [R1+0x16f0] ;  /* 0x0016f00001f87983 */ /* 0x000ea40000300800 */
[----:B--2---:R-:W-:Y:S02]  /*26210*/  F2FP.F16.F32.PACK_AB R248, R247, R248 ;  /* 0x000000f8f7f8723e */ /* 0x004fe400000000ff */
        /* <DEDUP_REMOVED lines=340> */
[----:B------:R-:W3:Y:S02]  /*27760*/  LDL.LU R77, [R1+0x1444] ;  /* 0x00144400014d7983 */ /* 0x000ee40000300800 */
[----:B---3--:R-:W-:Y:S02]  /*27770*/  F2FP.F16.F32.PACK_AB R77, R76, R77 ;  /* 0x0000004d4c4d723e */ /* 0x008fe400000000ff */
[----:B------:R-:W4:Y:S02]  /*27780*/  LDL.LU R76, [R1+0x1440] ;  /* 0x00144000014c7983 */ /* 0x000f240000300800 */
[----:B----4-:R-:W-:-:S02]  /*27790*/  F2FP.F16.F32.PACK_AB R76, R194, R76 ;  /* 0x0000004cc24c723e */ /* 0x010fc400000000ff */
[----:B------:R-:W2:Y:S01]  /*277a0*/  LDL.LU R194, [R1+0x143c] ;  /* 0x00143c0001c27983 */ /* 0x000ea20000300800 */
[----:B------:R-:W-:Y:S02]  /*277b0*/  F2FP.F16.F32.PACK_AB R82, R195, R82 ;  /* 0x00000052c352723e */ /* 0x000fe400000000ff */
[----:B------:R-:W-:Y:S02]  /*277c0*/  F2FP.F16.F32.PACK_AB R81, R192, R81 ;  /* 0x00000051c051723e */ /* 0x000fe400000000ff */
[----:B------:R-:W-:Y:S02]  /*277d0*/  F2FP.F16.F32.PACK_AB R80, R193, R80 ;  /* 0x00000050c150723e */ /* 0x000fe400000000ff */
[----:B------:R-:W-:Y:S02]  /*277e0*/  F2FP.F16.F32.PACK_AB R87, R159, R87 ;  /* 0x000000579f57723e */ /* 0x000fe400000000ff */
[----:B------:R-:W-:Y:S02]  /*277f0*/  F2FP.F16.F32.PACK_AB R86, R191, R86 ;  /* 0x00000056bf56723e */ /* 0x000fe400000000ff */
[----:B------:R-:W-:-:S02]  /*27800*/  F2FP.F16.F32.PACK_AB R85, R158, R85 ;  /* 0x000000559e55723e */ /* 0x000fc400000000ff */
        /* <DEDUP_REMOVED lines=8> */
[----:B--2---:R-:W-:Y:S02]  /*27890*/  F2FP.F16.F32.PACK_AB R83, R194, R83 ;  /* 0x00000053c253723e */ /* 0x004fe400000000ff */
        /* <DEDUP_REMOVED lines=12> */
[----:B------:R1:W5:Y:S04]  /*27960*/  LDL.LU R5, [R1+0x1408] ;  /* 0x0014080001057983 */ /* 0x0003680000300800 */
[----:B------:R1:W5:Y:S04]  /*27970*/  LDL.LU R4, [R1+0x1404] ;  /* 0x0014040001047983 */ /* 0x0003680000300800 */
[----:B------:R1:W5:Y:S01]  /*27980*/  LDL.LU R3, [R1+0x1400] ;  /* 0x0014000001037983 */ /* 0x0003620000300800 */
        /* <DEDUP_REMOVED lines=23> */
[----:B--2---:R-:W-:Y:S02]  /*27b00*/  F2FP.F16.F32.PACK_AB R149, R195, R194 ;  /* 0x000000c2c395723e */ /* 0x004fe400000000ff */
[----:B---3--:R-:W-:-:S02]  /*27b10*/  F2FP.F16.F32.PACK_AB R148, R193, R192 ;  /* 0x000000c0c194723e */ /* 0x008fc400000000ff */
[----:B----4-:R-:W-:Y:S02]  /*27b20*/  F2FP.F16.F32.PACK_AB R159, R191, R159 ;  /* 0x0000009fbf9f723e */ /* 0x010fe400000000ff */
[----:B------:R-:W-:Y:S02]  /*27b30*/  F2FP.F16.F32.PACK_AB R158, R190, R158 ;  /* 0x0000009ebe9e723e */ /* 0x000fe400000000ff */
[----:B------:R-:W-:Y:S02]  /*27b40*/  F2FP.F16.F32.PACK_AB R157, R189, R157 ;  /* 0x0000009dbd9d723e */ /* 0x000fe400000000ff */
[----:B-1----:R-:W-:-:S07]  /*27b50*/  F2FP.F16.F32.PACK_AB R156, R188, R156 ;  /* 0x0000009cbc9c723e */ /* 0x002fce00000000ff */
.L_x_0:
[----:B------:R1:W-:Y:S01]  /*27b60*/  STL [R1+0x14b8], R70 ;  /* 0x0014b84601007387 */ /* 0x0003e20000100800 */
[----:B------:R-:W2:Y:S01]  /*27b70*/  LDC R67, c[0x0][0x244] ;  /* 0x00009100ff437b82 */ /* 0x000ea20000000800 */
[C---:B-----5:R-:W-:Y:S01]  /*27b80*/  VIADD R64, R3.reuse, 0x137 ;  /* 0x0000013703407836 */ /* 0x060fe20000000000 */
[----:B------:R-:W-:Y:S01]  /*27b90*/  ULDC.64 UR10, c[0x0][0x228] ;  /* 0x00008a00000a7ab9 */ /* 0x000fe20000000a00 */
[----:B------:R3:W-:Y:S01]  /*27ba0*/  STL [R1+0x14b4], R69 ;  /* 0x0014b44501007387 */ /* 0x0007e20000100800 */
[----:B------:R-:W-:Y:S01]  /*27bb0*/  VIADD R2, R3, 0x135 ;  /* 0x0000013503027836 */ /* 0x000fe20000000000 */
[----:B------:R-:W-:Y:S01]  /*27bc0*/  ULDC.64 UR12, c[0x0][0x228] ;  /* 0x00008a00000c7ab9 */ /* 0x000fe20000000a00 */
[----:B------:R-:W-:Y:S01]  /*27bd0*/  ISETP.GE.AND P5, PT, R64, UR11, PT ;  /* 0x0000000b40007c0c */ /* 0x000fe2000bfa6270 */
[----:B------:R4:W-:Y:S01]  /*27be0*/  STL [R1+0x14b0], R68 ;  /* 0x0014b04401007387 */ /* 0x0009e20000100800 */
[----:B------:R-:W-:Y:S01]  /*27bf0*/  ULDC UR5, c[0x0][0x244] ;  /* 0x0000910000057ab9 */ /* 0x000fe20000000800 */
[----:B------:R-:W-:Y:S01]  /*27c00*/  ISETP.GE.AND P1, PT, R2, UR13, PT ;  /* 0x0000000d02007c0c */ /* 0x000fe2000bf26270 */
[----:B------:R-:W-:Y:S01]  /*27c10*/  ULDC.64 UR6, c[0x0][0x228] ;  /* 0x00008a0000067ab9 */ /* 0x000fe20000000a00 */
[----:B------:R0:W-:Y:S01]  /*27c20*/  STL [R1+0x14ac], R63 ;  /* 0x0014ac3f01007387 */ /* 0x0001e20000100800 */
[C---:B------:R-:W-:Y:S01]  /*27c30*/  IMAD R2, R4.reuse, UR5, RZ ;  /* 0x0000000504027c24 */ /* 0x040fe2000f8e02ff */
[----:B------:R-:W-:Y:S01]  /*27c40*/  ISETP.LT.AND P6, PT, R5, UR10, !P5 ;  /* 0x0000000a05007c0c */ /* 0x000fe2000efc1270 */
[C---:B------:R-:W-:Y:S01]  /*27c50*/  VIADD R65, R3.reuse, 0x136 ;  /* 0x0000013603417836 */ /* 0x040fe20000000000 */
[----:B------:R0:W-:Y:S01]  /*27c60*/  STL [R1+0x14a8], R62 ;  /* 0x0014a83e01007387 */ /* 0x0001e20000100800 */
[----:B------:R-:W-:Y:S01]  /*27c70*/  ISETP.LT.AND P5, PT, R4, UR12, !P5 ;  /* 0x0000000c04007c0c */ /* 0x000fe2000efa1270 */
[C---:B------:R-:W-:Y:S01]  /*27c80*/  VIADD R64, R3.reuse, 0x134 ;  /* 0x0000013403407836 */ /* 0x040fe20000000000 */
[----:B------:R-:W-:Y:S01]  /*27c90*/  ULDC.64 UR14, c[0x0][0x228] ;  /* 0x00008a00000e7ab9 */ /* 0x000fe20000000a00 */
[----:B------:R-:W-:Y:S01]  /*27ca0*/  STL [R1+0x14a4], R61 ;  /* 0x0014a43d01007387 */ /* 0x000fe20000100800 */
[----:B------:R-:W-:Y:S01]  /*27cb0*/  ULDC.64 UR8, c[0x0][0x220] ;  /* 0x0000880000087ab9 */ /* 0x000fe20000000a00 */
[----:B------:R-:W-:Y:S01]  /*27cc0*/  LOP3.LUT R6, R6, 0x7fffffff, RZ, 0xc0, !PT ;  /* 0x7fffffff06067812 */ /* 0x000fe200078ec0ff */
[----:B------:R-:W-:Y:S01]  /*27cd0*/  ULDC.64 UR20, c[0x0][0x228] ;  /* 0x00008a0000147ab9 */ /* 0x000fe20000000a00 */
[----:B------:R-:W-:Y:S01]  /*27ce0*/  STL [R1+0x14a0], R60 ;  /* 0x0014a03c01007387 */ /* 0x000fe20000100800 */
[----:B------:R-:W-:Y:S01]  /*27cf0*/  ISETP.GE.AND P0, PT, R64, UR15, PT ;  /* 0x0000000f40007c0c */ /* 0x000fe2000bf06270 */
[----:B------:R-:W-:Y:S01]  /*27d00*/  ULDC.64 UR28, c[0x0][0x228] ;  /* 0x00008a00001c7ab9 */ /* 0x000fe20000000a00 */
[----:B------:R-:W-:Y:S01]  /*27d10*/  ULDC.64 UR22, c[0x0][0x228] ;  /* 0x00008a0000167ab9 */ /* 0x000fe20000000a00 */
[----:B------:R0:W-:Y:S01]  /*27d20*/  STL [R1+0x149c], R47 ;  /* 0x00149c2f01007387 */ /* 0x0001e20000100800 */
[C---:B-1----:R-:W-:Y:S01]  /*27d30*/  VIADD R70, R3.reuse, 0x133 ;  /* 0x0000013303467836 */ /* 0x042fe20000000000 */
[----:B------:R-:W-:Y:S01]  /*27d40*/  @P5 LOP3.LUT R6, R6, 0x80000000, RZ, 0xfc, !PT ;  /* 0x8000000006065812 */ /* 0x000fe200078efcff */
[----:B------:R-:W-:Y:S01]  /*27d50*/  ULDC.64 UR10, c[0x0][0x228] ;  /* 0x00008a00000a7ab9 */ /* 0x000fe20000000a00 */
[----:B------:R1:W-:Y:S01]  /*27d60*/  STL [R1+0x1498], R46 ;  /* 0x0014982e01007387 */ /* 0x0003e20000100800 */
[C---:B---3--:R-:W-:Y:S01]  /*27d70*/  VIADD R69, R3.reuse, 0x131 ;  /* 0x0000013103457836 */ /* 0x048fe20000000000 */
[----:B------:R-:W-:Y:S01]  /*27d80*/  LOP3.LUT R6, R6, 0xbfffffff, RZ, 0xc0, !PT ;  /* 0xbfffffff06067812 */ /* 0x000fe200078ec0ff */
[C---:B----4-:R-:W-:Y:S01]  /*27d90*/  VIADD R68, R3.reuse, 0x12f ;  /* 0x0000012f03447836 */ /* 0x050fe20000000000 */
[----:B------:R3:W-:Y:S01]  /*27da0*/  STL [R1+0x1494], R45 ;  /* 0x0014942d01007387 */ /* 0x0007e20000100800 */
[----:B------:R-:W-:Y:S01]  /*27db0*/  ULDC.64 UR26, c[0x0][0x228] ;  /* 0x00008a00001a7ab9 */ /* 0x000fe20000000a00 */
[C---:B0-----:R-:W-:Y:S01]  /*27dc0*/  VIADD R63, R3.reuse, 0x12d ;  /* 0x0000012d033f7836 */ /* 0x041fe20000000000 */
[----:B------:R-:W-:Y:S01]  /*27dd0*/  ULDC.64 UR12, c[0x0][0x228] ;  /* 0x00008a00000c7ab9 */ /* 0x000fe20000000a00 */
[----:B------:R0:W-:Y:S01]  /*27de0*/  STL [R1+0x1490], R44 ;  /* 0x0014902c01007387 */ /* 0x0001e20000100800 */
[C---:B------:R-:W-:Y:S01]  /*27df0*/  VIADD R62, R3.reuse, 0x12b ;  /* 0x0000012b033e7836 */ /* 0x040fe20000000000 */
[----:B------:R-:W-:Y:S01]  /*27e00*/  ULDC.64 UR18, c[0x0][0x228] ;  /* 0x00008a0000127ab9 */ /* 0x000fe20000000a00 */
[----:B------:R-:W-:Y:S01]  /*27e10*/  ULDC UR31, c[0x0][0x248] ;  /* 0x00009200001f7ab9 */ /* 0x000fe20000000800 */
[----:B------:R4:W-:Y:S01]  /*27e20*/  STL [R1+0x148c], R43 ;  /* 0x00148c2b01007387 */ /* 0x0009e20000100800 */
[----:B------:R-:W-:Y:S01]  /*27e30*/  MOV R47, UR31 ;  /* 0x0000001f002f7c02 */ /* 0x000fe20008000f00 */
[C---:B------:R-:W-:Y:S01]  /*27e40*/  VIADD R61, R3.reuse, 0x129 ;  /* 0x00000129033d7836 */ /* 0x040fe20000000000 */
[----:B------:R-:W-:Y:S01]  /*27e50*/  ULDC.64 UR16, c[0x0][0x228] ;  /* 0x00008a0000107ab9 */ /* 0x000fe20000000a00 */
[----:B------:R2:W-:Y:S01]  /*27e60*/  STL [R1+0x1488], R42 ;  /* 0x0014882a01007387 */ /* 0x0005e20000100800 */
[----:B------:R-:W-:Y:S01]  /*27e70*/  ULDC UR30, c[0x0][0x248] ;  /* 0x00009200001e7ab9 */ /* 0x000fe20000000800 */
[C---:B------:R-:W-:Y:S01]  /*27e80*/  VIADD R60, R3.reuse, 0x127 ;  /* 0x00000127033c7836 */ /* 0x040fe20000000000 */
[----:B-1----:R-:W-:Y:S01]  /*27e90*/  MOV R46, UR30 ;  /* 0x0000001e002e7c02 */ /* 0x002fe20008000f00 */
[----:B------:R1:W-:Y:S01]  /*27ea0*/  STL [R1+0x1484], R41 ;  /* 0x0014842901007387 */ /* 0x0003e20000100800 */
[----:B------:R-:W-:Y:S01]  /*27eb0*/  ULDC.64 UR24, c[0x0][0x228] ;  /* 0x00008a0000187ab9 */ /* 0x000fe20000000a00 */
[C---:B---3--:R-:W-:Y:S01]  /*27ec0*/  VIADD R45, R3.reuse, 0x125 ;  /* 0x00000125032d7836 */ /* 0x048fe20000000000 */
[----:B------:R-:W-:Y:S01]  /*27ed0*/  ULDC.64 UR56, c[0x0][0x228] ;  /* 0x00008a0000387ab9 */ /* 0x000fe20000000a00 */
[----:B------:R3:W-:Y:S01]  /*27ee0*/  STL [R1+0x1480], R40 ;  /* 0x0014802801007387 */ /* 0x0007e20000100800 */
[C---:B0-----:R-:W-:Y:S01]  /*27ef0*/  VIADD R44, R3.reuse, 0x123 ;  /* 0x00000123032c7836 */ /* 0x041fe20000000000 */
[----:B------:R-:W-:Y:S01]  /*27f00*/  UMOV UR61, UR57 ;  /* 0x00000039003d7c82 */ /* 0x000fe20008000000 */
[C---:B----4-:R-:W-:Y:S01]  /*27f10*/  VIADD R43, R3.reuse, 0x121 ;  /* 0x00000121032b7836 */ /* 0x050fe20000000000 */
[----:B------:R0:W-:Y:S01]  /*27f20*/  STL [R1+0x147c], R39 ;  /* 0x00147c2701007387 */ /* 0x0001e20000100800 */
[----:B--2---:R-:W-:Y:S01]  /*27f30*/  VIADD R42, R3, 0x11f ;  /* 0x0000011f032a7836 */ /* 0x004fe20000000000 */
[----:B------:R-:W-:Y:S01]  /*27f40*/  LOP3.LUT R49, R49, 0x7fffffff, RZ, 0xc0, !PT ;  /* 0x7fffffff31317812 */ /* 0x000fe200078ec0ff */
[----:B-1----:R-:W-:Y:S01]  /*27f50*/  VIADD R41, R3, 0x11d ;  /* 0x0000011d03297836 */ /* 0x002fe20000000000 */
[----:B------:R1:W-:Y:S01]  /*27f60*/  STL [R1+0x1478], R38 ;  /* 0x0014782601007387 */ /* 0x0003e20000100800 */
[----:B------:R-:W-:Y:S01]  /*27f70*/  LOP3.LUT R7, R7, 0x7fffffff, RZ, 0xc0, !PT ;  /* 0x7fffffff07077812 */ /* 0x000fe200078ec0ff */
[C---:B---3--:R-:W-:Y:S01]  /*27f80*/  VIADD R40, R3.reuse, 0x11b ;  /* 0x0000011b03287836 */ /* 0x048fe20000000000 */
[----:B------:R-:W-:Y:S01]  /*27f90*/  ULDC UR5, c[0x0][0x248] ;  /* 0x0000920000057ab9 */ /* 0x000fe20000000800 */
[----:B------:R2:W-:Y:S01]  /*27fa0*/  STL [R1+0x1474], R37 ;  /* 0x0014742501007387 */ /* 0x0005e20000100800 */
[----:B------:R-:W-:Y:S01]  /*27fb0*/  ULDC UR32, c[0x0][0x248] ;  /* 0x0000920000207ab9 */ /* 0x000fe20000000800 */
[C---:B0-----:R-:W-:Y:S01]  /*27fc0*/  VIADD R39, R3.reuse, 0x119 ;  /* 0x0000011903277836 */ /* 0x041fe20000000000 */
[----:B------:R-:W-:Y:S01]  /*27fd0*/  ULDC UR33, c[0x0][0x248] ;  /* 0x0000920000217ab9 */ /* 0x000fe20000000800 */
[----:B------:R0:W-:Y:S01]  /*27fe0*/  STL [R1+0x1470], R36 ;  /* 0x0014702401007387 */ /* 0x0001e20000100800 */
[----:B------:R-:W-:Y:S01]  /*27ff0*/  ULDC UR34, c[0x0][0x248] ;  /* 0x0000920000227ab9 */ /* 0x000fe20000000800 */
[C---:B-1----:R-:W-:Y:S01]  /*28000*/  VIADD R38, R3.reuse, 0x117 ;  /* 0x0000011703267836 */ /* 0x042fe20000000000 */
[----:B------:R-:W-:Y:S01]  /*28010*/  ULDC UR35, c[0x0][0x248] ;  /* 0x0000920000237ab9 */ /* 0x000fe20000000800 */
[----:B------:R1:W-:Y:S01]  /*28020*/  STL [R1+0x146c], R35 ;  /* 0x00146c2301007387 */ /* 0x0003e20000100800 */
[----:B------:R-:W-:Y:S01]  /*28030*/  ULDC UR40, c[0x0][0x248] ;  /* 0x0000920000287ab9 */ /* 0x000fe20000000800 */
[----:B--2---:R-:W-:Y:S01]  /*28040*/  MOV R37, UR59 ;  /* 0x0000003b00257c02 */ /* 0x004fe20008000f00 */
[----:B------:R-:W-:Y:S01]  /*28050*/  ULDC UR46, c[0x0][0x248] ;  /* 0x00009200002e7ab9 */ /* 0x000fe20000000800 */
[----:B------:R2:W-:Y:S01]  /*28060*/  STL [R1+0x1468], R34 ;  /* 0x0014682201007387 */ /* 0x0005e20000100800 */
[C---:B------:R-:W-:Y:S01]  /*28070*/  VIADD R252, R3.reuse, 0xe1 ;  /* 0x000000e103fc7836 */ /* 0x040fe20000000000 */
[----:B0-----:R-:W-:Y:S01]  /*28080*/  MOV R36, UR58 ;  /* 0x0000003a00247c02 */ /* 0x001fe20008000f00 */
[----:B------:R-:W-:Y:S01]  /*28090*/  UMOV UR58, UR56 ;  /* 0x00000038003a7c82 */ /* 0x000fe20008000000 */
[----:B------:R0:W-:Y:S01]  /*280a0*/  STL [R1+0x1464], R33 ;  /* 0x0014642101007387 */ /* 0x0001e20000100800 */
[----:B------:R-:W-:Y:S01]  /*280b0*/  ULDC.64 UR56, c[0x0][0x228] ;  /* 0x00008a0000387ab9 */ /* 0x000fe20000000a00 */
[C---:B-1----:R-:W-:Y:S01]  /*280c0*/  VIADD R35, R3.reuse, 0x115 ;  /* 0x0000011503237836 */ /* 0x042fe20000000000 */
[----:B------:R-:W-:Y:S01]  /*280d0*/  ULDC UR47, c[0x0][0x248] ;  /* 0x00009200002f7ab9 */ /* 0x000fe20000000800 */
[----:B------:R1:W-:Y:S01]  /*280e0*/  STL [R1+0x1460], R32 ;  /* 0x0014602001007387 */ /* 0x0003e20000100800 */
[C---:B------:R-:W-:Y:S01]  /*280f0*/  VIADD R195, R3.reuse, 0xdf ;  /* 0x000000df03c37836 */ /* 0x040fe20000000000 */
[----:B------:R-:W-:Y:S01]  /*28100*/  ULDC UR50, c[0x0][0x248] ;  /* 0x0000920000327ab9 */ /* 0x000fe20000000800 */
[C---:B--2---:R-:W-:Y:S01]  /*28110*/  VIADD R34, R3.reuse, 0x113 ;  /* 0x0000011303227836 */ /* 0x044fe20000000000 */
[----:B------:R2:W-:Y:S01]  /*28120*/  STL [R1+0x145c], R31 ;  /* 0x00145c1f01007387 */ /* 0x0005e20000100800 */
[C---:B------:R-:W-:Y:S01]  /*28130*/  VIADD R194, R3.reuse, 0xdd ;  /* 0x000000dd03c27836 */ /* 0x040fe20000000000 */
[----:B------:R-:W-:Y:S01]  /*28140*/  ULDC UR51, c[0x0][0x248] ;  /* 0x0000920000337ab9 */ /* 0x000fe20000000800 */
[C---:B0-----:R-:W-:Y:S01]  /*28150*/  VIADD R33, R3.reuse, 0x111 ;  /* 0x0000011103217836 */ /* 0x041fe20000000000 */
[----:B------:R0:W-:Y:S01]  /*28160*/  STL [R1+0x1458], R30 ;  /* 0x0014581e01007387 */ /* 0x0001e20000100800 */
[----:B------:R-:W-:Y:S01]  /*28170*/  UMOV UR54, UR56 ;  /* 0x0000003800367c82 */ /* 0x000fe20008000000 */
[C---:B-1----:R-:W-:Y:S01]  /*28180*/  VIADD R32, R3.reuse, 0x10f ;  /* 0x0000010f03207836 */ /* 0x042fe20000000000 */
[----:B------:R-:W-:Y:S01]  /*28190*/  LOP3.LUT R0, R0, 0xfffffffe, RZ, 0xc0, !PT ;  /* 0xfffffffe00007812 */ /* 0x000fe200078ec0ff */
[----:B------:R1:W-:Y:S01]  /*281a0*/  STL [R1+0x1454], R29 ;  /* 0x0014541d01007387 */ /* 0x0003e20000100800 */
[----:B------:R-:W-:-:S02]  /*281b0*/  VIADD R193, R3, 0xdb ;  /* 0x000000db03c17836 */ /* 0x000fc40000000000 */
[----:B--2---:R-:W-:Y:S01]  /*281c0*/  VIADD R31, R3, 0x10d ;  /* 0x0000010d031f7836 */ /* 0x004fe20000000000 */
[----:B------:R2:W-:Y:S01]  /*281d0*/  STL [R1+0x1450], R28 ;  /* 0x0014501c01007387 */ /* 0x0005e20000100800 */
[----:B------:R-:W-:Y:S01]  /*281e0*/  LOP3.LUT R51, R51, 0xffffefff, RZ, 0xc0, !PT ;  /* 0xffffefff33337812 */ /* 0x000fe200078ec0ff */
[C---:B0-----:R-:W-:Y:S01]  /*281f0*/  VIADD R30, R3.reuse, 0x10b ;  /* 0x0000010b031e7836 */ /* 0x041fe20000000000 */
[----:B------:R-:W-:Y:S01]  /*28200*/  LOP3.LUT R48, R48, 0x7fffffff, RZ, 0xc0, !PT ;  /* 0x7fffffff30307812 */ /* 0x000fe200078ec0ff */
[----:B------:R0:W-:Y:S01]  /*28210*/  STL [R1+0x144c], R27 ;  /* 0x00144c1b01007387 */ /* 0x0001e20000100800 */
[----:B------:R-:W-:Y:S01]  /*28220*/  LOP3.LUT R50, R50, 0x7fffffff, RZ, 0xc0, !PT ;  /* 0x7fffffff32327812 */ /* 0x000fe200078ec0ff */
[----:B-1----:R-:W-:Y:S01]  /*28230*/  VIADD R29, R3, 0x109 ;  /* 0x00000109031d7836 */ /* 0x002fe20000000000 */
[----:B------:R-:W-:Y:S01]  /*28240*/  LOP3.LUT R52, R52, 0x7fffffff, RZ, 0xc0, !PT ;  /* 0x7fffffff34347812 */ /* 0x000fe200078ec0ff */
[----:B------:R1:W-:Y:S01]  /*28250*/  STL [R1+0x1448], R26 ;  /* 0x0014481a01007387 */ /* 0x0003e20000100800 */
[----:B------:R-:W-:Y:S01]  /*28260*/  LOP3.LUT R53, R53, 0x7fffffff, RZ, 0xc0, !PT ;  /* 0x7fffffff35357812 */ /* 0x000fe200078ec0ff */
[----:B--2---:R-:W-:Y:S01]  /*28270*/  VIADD R28, R3, 0x107 ;  /* 0x00000107031c7836 */ /* 0x004fe20000000000 */
[----:B------:R-:W-:Y:S01]  /*28280*/  LOP3.LUT R54, R54, 0x7fffffff, RZ, 0xc0, !PT ;  /* 0x7fffffff36367812 */ /* 0x000fe200078ec0ff */
[----:B------:R2:W-:Y:S01]  /*28290*/  STL [R1+0x1444], R25 ;  /* 0x0014441901007387 */ /* 0x0005e20000100800 */
[----:B------:R-:W-:Y:S01]  /*282a0*/  LOP3.LUT R55, R55, 0x7fffffff, RZ, 0xc0, !PT ;  /* 0x7fffffff37377812 */ /* 0x000fe200078ec0ff */
[----:B0-----:R-:W-:Y:S01]  /*282b0*/  VIADD R27, R3, 0x105 ;  /* 0x00000105031b7836 */ /* 0x001fe20000000000 */
[----:B------:R-:W-:Y:S01]  /*282c0*/  LOP3.LUT R56, R56, 0x7fffffff, RZ, 0xc0, !PT ;  /* 0x7fffffff38387812 */ /* 0x000fe200078ec0ff */
[----:B------:R0:W-:Y:S01]  /*282d0*/  STL [R1+0x1440], R24 ;  /* 0x0014401801007387 */ /* 0x0001e20000100800 */
[----:B------:R-:W-:-:S02]  /*282e0*/  LOP3.LUT R57, R57, 0x7fffffff, RZ, 0xc0, !PT ;  /* 0x7fffffff39397812 */ /* 0x000fc400078ec0ff */
[----:B-1----:R-:W-:Y:S01]  /*282f0*/  MOV R26, UR4 ;  /* 0x00000004001a7c02 */ /* 0x002fe20008000f00 */
[----:B------:R1:W-:Y:S01]  /*28300*/  STL [R1+0x143c], R23 ;  /* 0x00143c1701007387 */ /* 0x0003e20000100800 */
[----:B------:R-:W-:Y:S01]  /*28310*/  UMOV UR4, UR7 ;  /* 0x0000000700047c82 */ /* 0x000fe20008000000 */
[----:B--2---:R-:W-:Y:S01]  /*28320*/  VIADD R25, R3, 0xe3 ;  /* 0x000000e303197836 */ /* 0x004fe20000000000 */
[----:B------:R-:W-:Y:S01]  /*28330*/  ISETP.GE.AND P2, PT, R65, UR4, PT ;  /* 0x0000000441007c0c */ /* 0x000fe2000bf46270 */
[----:B------:R2:W-:Y:S01]  /*28340*/  STL [R1+0x1438], R22 ;  /* 0x0014381601007387 */ /* 0x0005e20000100800 */
[----:B------:R-:W-:Y:S01]  /*28350*/  IMAD R65, R67, 0x80, R2 ;  /* 0x0000008043417824 */ /* 0x000fe200078e0202 */
[----:B------:R-:W-:Y:S01]  /*28360*/  LOP3.LUT R58, R58, 0x7fffffff, RZ, 0xc0, !PT ;  /* 0x7fffffff3a3a7812 */ /* 0x000fe200078ec0ff */
[----:B0-----:R-:W-:Y:S01]  /*28370*/  VIADD R24, R3, 0xe5 ;  /* 0x000000e503187836 */ /* 0x001fe20000000000 */
[----:B------:R0:W-:Y:S01]  /*28380*/  STL [R1+0x1434], R21 ;  /* 0x0014341501007387 */ /* 0x0001e20000100800 */
[----:B------:R-:W-:Y:S01]  /*28390*/  LOP3.LUT R59, R59, 0x7fffffff, RZ, 0xc0, !PT ;  /* 0x7fffffff3b3b7812 */ /* 0x000fe200078ec0ff */
[----:B-1----:R-:W-:Y:S01]  /*283a0*/  VIADD R23, R3, 0xe7 ;  /* 0x000000e703177836 */ /* 0x002fe20000000000 */
[----:B------:R-:W-:Y:S01]  /*283b0*/  LEA R64, P3, R65, UR8, 0x1 ;  /* 0x0000000841407c11 */ /* 0x000fe2000f8608ff */
[----:B------:R1:W-:Y:S01]  /*283c0*/  STL [R1+0x1430], R20 ;  /* 0x0014301401007387 */ /* 0x0003e20000100800 */
[----:B------:R-:W-:Y:S01]  /*283d0*/  LOP3.LUT R188, R188, 0x7fffffff, RZ, 0xc0, !PT ;  /* 0x7fffffffbcbc7812 */ /* 0x000fe200078ec0ff */
[----:B--2---:R-:W-:Y:S01]  /*283e0*/  VIADD R22, R3, 0xe9 ;  /* 0x000000e903167836 */ /* 0x004fe20000000000 */
[----:B------:R-:W-:Y:S01]  /*283f0*/  LEA.HI.X.SX32 R65, R65, UR9, 0x1, P3 ;  /* 0x0000000941417c11 */ /* 0x000fe200098f0eff */
[----:B------:R2:W-:Y:S01]  /*28400*/  STL [R1+0x142c], R19 ;  /* 0x00142c1301007387 */ /* 0x0005e20000100800 */
[----:B------:R-:W-:Y:S01]  /*28410*/  ISETP.LT.AND P3, PT, R4, UR20, !P2 ;  /* 0x0000001404007c0c */ /* 0x000fe2000d761270 */
[----:B------:R-:W-:Y:S01]  /*28420*/  ULDC.64 UR8, c[0x0][0x228] ;  /* 0x00008a0000087ab9 */ /* 0x000fe20000000a00 */
[C---:B0-----:R-:W-:Y:S01]  /*28430*/  VIADD R21, R3.reuse, 0xeb ;  /* 0x000000eb03157836 */ /* 0x041fe20000000000 */
[----:B------:R0:W-:Y:S01]  /*28440*/  STL [R1+0x1428], R18 ;  /* 0x0014281201007387 */ /* 0x0001e20000100800 */
[----:B------:R-:W-:Y:S01]  /*28450*/  UMOV UR49, UR9 ;  /* 0x0000000900317c82 */ /* 0x000fe20008000000 */
        /* <DEDUP_REMOVED lines=8> */
[C---:B0-----:R-:W-:Y:S01]  /*284e0*/  VIADD R18, R3.reuse, 0xf1 ;  /* 0x000000f103127836 */ /* 0x041fe20000000000 */
[----:B------:R-:W-:Y:S01]  /*284f0*/  @P6 LOP3.LUT R0, R0, 0x1, RZ, 0xfc, !PT ;  /* 0x0000000100006812 */ /* 0x000fe200078efcff */
[----:B------:R0:W-:Y:S01]  /*28500*/  STL [R1+0x141c], R15 ;  /* 0x00141c0f01007387 */ /* 0x0001e20000100800 */
[----:B-1----:R-:W-:-:S03]  /*28510*/  VIADD R17, R3, 0xf3 ;  /* 0x000000f303117836 */ /* 0x002fc60000000000 */
[----:B------:R1:W-:Y:S01]  /*28520*/  STL [R1+0x1418], R14 ;  /* 0x0014180e01007387 */ /* 0x0003e20000100800 */
[----:B--2---:R-:W-:-:S03]  /*28530*/  VIADD R16, R3, 0xf5 ;  /* 0x000000f503107836 */ /* 0x004fc60000000000 */
[----:B------:R2:W-:Y:S01]  /*28540*/  STL [R1+0x1414], R13 ;  /* 0x0014140d01007387 */ /* 0x0005e20000100800 */
[----:B0-----:R-:W-:-:S03]  /*28550*/  VIADD R15, R3, 0xf7 ;  /* 0x000000f7030f7836 */ /* 0x001fc60000000000 */
[----:B------:R0:W-:Y:S01]  /*28560*/  STL [R1+0x1410], R12 ;  /* 0x0014100c01007387 */ /* 0x0001e20000100800 */
[----:B-1----:R-:W-:-:S03]  /*28570*/  VIADD R14, R3, 0xf9 ;  /* 0x000000f9030e7836 */ /* 0x002fc60000000000 */
[----:B------:R1:W-:Y:S01]  /*28580*/  STL [R1+0x140c], R11 ;  /* 0x00140c0b01007387 */ /* 0x0003e20000100800 */
[----:B--2---:R-:W-:-:S03]  /*28590*/  VIADD R13, R3, 0xfb ;  /* 0x000000fb030d7836 */ /* 0x004fc60000000000 */
[----:B------:R2:W-:Y:S01]  /*285a0*/  STL [R1+0x1408], R10 ;  /* 0x0014080a01007387 */ /* 0x0005e20000100800 */
[----:B0-----:R-:W-:-:S03]  /*285b0*/  VIADD R12, R3, 0xfd ;  /* 0x000000fd030c7836 */ /* 0x001fc60000000000 */
[----:B------:R-:W-:Y:S01]  /*285c0*/  STL [R1+0x1404], R9 ;  /* 0x0014040901007387 */ /* 0x000fe20000100800 */
[----:B-1----:R-:W-:Y:S01]  /*285d0*/  IMAD.U32 R11, RZ, RZ, UR6 ;  /* 0x00000006ff0b7e24 */ /* 0x002fe2000f8e00ff */
[----:B------:R-:W-:Y:S02]  /*285e0*/  ULDC.64 UR6, c[0x0][0x220] ;  /* 0x0000880000067ab9 */ /* 0x000fe40000000a00 */
[----:B------:R0:W-:Y:S01]  /*285f0*/  STL [R1+0x1400], R8 ;  /* 0x0014000801007387 */ /* 0x0001e20000100800 */
[----:B------:R-:W-:Y:S01]  /*28600*/  LEA R66, P4, R2, UR6, 0x1 ;  /* 0x0000000602427c11 */ /* 0x000fe2000f8808ff */
[----:B--2---:R-:W-:-:S03]  /*28610*/  VIADD R10, R3, 0xff ;  /* 0x000000ff030a7836 */ /* 0x004fc60000000000 */
[----:B------:R-:W-:Y:S01]  /*28620*/  LEA.HI.X.SX32 R67, R2, UR7, 0x1, P4 ;  /* 0x0000000702437c11 */ /* 0x000fe2000a0f0eff */
[----:B------:R-:W-:Y:S01]  /*28630*/  UMOV UR7, UR8 ;  /* 0x0000000800077c82 */ /* 0x000fe20008000000 */
[C---:B------:R-:W-:Y:S01]  /*28640*/  ISETP.LT.AND P4, PT, R5.reuse, UR14, !P2 ;  /* 0x0000000e05007c0c */ /* 0x040fe2000d781270 */
[----:B------:R-:W-:Y:S01]  /*28650*/  ULDC.64 UR8, c[0x0][0x228] ;  /* 0x00008a0000087ab9 */ /* 0x000fe20000000a00 */
[----:B------:R-:W-:Y:S01]  /*28660*/  ISETP.LT.AND P2, PT, R5, UR7, !P1 ;  /* 0x0000000705007c0c */ /* 0x000fe2000cf41270 */
[----:B------:R-:W-:Y:S01]  /*28670*/  UMOV UR6, UR8 ;  /* 0x0000000800067c82 */ /* 0x000fe20008000000 */
[----:B------:R-:W-:Y:S01]  /*28680*/  ISETP.LT.AND P1, PT, R4, UR28, !P1 ;  /* 0x0000001c04007c0c */ /* 0x000fe2000cf21270 */
[----:B------:R-:W-:Y:S01]  /*28690*/  UMOV UR36, UR9 ;  /* 0x0000000900247c82 */ /* 0x000fe20008000000 */
[----:B------:R-:W-:Y:S01]  /*286a0*/  ULDC.64 UR8, c[0x0][0x228] ;  /* 0x00008a0000087ab9 */ /* 0x000fe20000000a00 */
[----:B------:R-:W-:Y:S01]  /*286b0*/  ULDC.64 UR14, c[0x0][0x228] ;  /* 0x00008a00000e7ab9 */ /* 0x000fe20000000a00 */
[----:B------:R-:W-:Y:S01]  /*286c0*/  UMOV UR41, UR8 ;  /* 0x0000000800297c82 */ /* 0x000fe20008000000 */
[----:B------:R-:W-:Y:S01]  /*286d0*/  UMOV UR55, UR9 ;  /* 0x0000000900377c82 */ /* 0x000fe20008000000 */
[----:B------:R-:W-:Y:S01]  /*286e0*/  ULDC.64 UR8, c[0x0][0x228] ;  /* 0x00008a0000087ab9 */ /* 0x000fe20000000a00 */
[C---:B0-----:R-:W-:Y:S01]  /*286f0*/  VIADD R8, R3.reuse, 0x103 ;  /* 0x0000010303087836 */ /* 0x041fe20000000000 */
[----:B------:R-:W-:Y:S01]  /*28700*/  UMOV UR45, UR8 ;  /* 0x00000008002d7c82 */ /* 0x000fe20008000000 */
[----:B------:R-:W-:Y:S01]  /*28710*/  @P4 LOP3.LUT R6, R6, 0x40000000, RZ, 0xfc, !PT ;  /* 0x4000000006064812 */ /* 0x000fe200078efcff */
[----:B------:R-:W-:Y:S01]  /*28720*/  UMOV UR53, UR9 ;  /* 0x0000000900357c82 */ /* 0x000fe20008000000 */
[----:B------:R-:W-:Y:S01]  /*28730*/  ULDC.64 UR8, c[0x0][0x228] ;  /* 0x00008a0000087ab9 */ /* 0x000fe20000000a00 */
[----:B------:R-:W-:Y:S01]  /*28740*/  VIADD R9, R3, 0x101 ;  /* 0x0000010103097836 */ /* 0x000fe20000000000 */
[----:B------:R-:W-:Y:S01]  /*28750*/  LOP3.LUT R6, R6, 0xdfffffff, RZ, 0xc0, !PT ;  /* 0xdfffffff06067812 */ /* 0x000fe200078ec0ff */
[----:B------:R-:W-:Y:S01]  /*28760*/  UMOV UR43, UR8 ;  /* 0x00000008002b7c82 */ /* 0x000fe20008000000 */
[----:B------:R-:W-:Y:S01]  /*28770*/  UMOV UR39, UR9 ;  /* 0x0000000900277c82 */ /* 0x000fe20008000000 */
[----:B------:R-:W-:Y:S01]  /*28780*/  ULDC.64 UR8, c[0x0][0x228] ;  /* 0x00008a0000087ab9 */ /* 0x000fe20000000a00 */
[----:B------:R-:W-:Y:S01]  /*28790*/  @P3 LOP3.LUT R6, R6, 0x20000000, RZ, 0xfc, !PT ;  /* 0x2000000006063812 */ /* 0x000fe200078efcff */
[----:B------:R-:W-:Y:S01]  /*287a0*/  UMOV UR38, UR8 ;  /* 0x0000000800267c82 */ /* 0x000fe20008000000 */
[----:B------:R-:W-:Y:S01]  /*287b0*/  UMOV UR48, UR9 ;  /* 0x0000000900307c82 */ /* 0x000fe20008000000 */
[----:B------:R-:W-:Y:S01]  /*287c0*/  ULDC.64 UR8, c[0x0][0x228] ;  /* 0x00008a0000087ab9 */ /* 0x000fe20000000a00 */
[----:B------:R-:W-:Y:S01]  /*287d0*/  LOP3.LUT R6, R6, 0xefffffff, RZ, 0xc0, !PT ;  /* 0xefffffff06067812 */ /* 0x000fe200078ec0ff */
[----:B------:R-:W-:Y:S01]  /*287e0*/  UMOV UR31, UR8 ;  /* 0x00000008001f7c82 */ /* 0x000fe20008000000 */
[----:B------:R-:W-:Y:S01]  /*287f0*/  UMOV UR52, UR9 ;  /* 0x0000000900347c82 */ /* 0x000fe20008000000 */
[----:B------:R-:W-:Y:S01]  /*28800*/  ULDC.64 UR8, c[0x0][0x228] ;  /* 0x00008a0000087ab9 */ /* 0x000fe20000000a00 */
[----:B------:R-:W-:Y:S01]  /*28810*/  @P2 LOP3.LUT R6, R6, 0x10000000, RZ, 0xfc, !PT ;  /* 0x1000000006062812 */ /* 0x000fe200078efcff */
[----:B------:R-:W-:Y:S01]  /*28820*/  UMOV UR30, UR8 ;  /* 0x00000008001e7c82 */ /* 0x000fe20008000000 */
[----:B------:R-:W-:Y:S01]  /*28830*/  ISETP.LT.AND P2, PT, R5, UR6, !P0 ;  /* 0x0000000605007c0c */ /* 0x000fe2000c741270 */
[----:B------:R-:W-:Y:S01]  /*28840*/  UMOV UR37, UR9 ;  /* 0x0000000900257c82 */ /* 0x000fe20008000000 */
[----:B------:R-:W-:Y:S01]  /*28850*/  LOP3.LUT R6, R6, 0xf7ffffff, RZ, 0xc0, !PT ;  /* 0xf7ffffff06067812 */ /* 0x000fe200078ec0ff */
[----:B------:R-:W-:Y:S01]  /*28860*/  ULDC.64 UR8, c[0x0][0x228] ;  /* 0x00008a0000087ab9 */ /* 0x000fe20000000a00 */
[----:B------:R-:W-:Y:S01]  /*28870*/  ULDC.64 UR6, c[0x0][0x228] ;  /* 0x00008a0000067ab9 */ /* 0x000fe20000000a00 */
[----:B------:R-:W-:Y:S01]  /*28880*/  UMOV UR4, UR8 ;  /* 0x0000000800047c82 */ /* 0x000fe20008000000 */
[----:B------:R-:W-:Y:S01]  /*28890*/  @P1 LOP3.LUT R6, R6, 0x8000000, RZ, 0xfc, !PT ;  /* 0x0800000006061812 */ /* 0x000fe200078efcff */
[----:B------:R-:W-:Y:S01]  /*288a0*/  UMOV UR42, UR9 ;  /* 0x00000009002a7c82 */ /* 0x000fe20008000000 */
[----:B------:R-:W-:Y:S01]  /*288b0*/  ISETP.LT.AND P1, PT, R4, UR22, !P0 ;  /* 0x0000001604007c0c */ /* 0x000fe2000c721270 */
[----:B------:R-:W-:Y:S01]  /*288c0*/  ULDC.64 UR8, c[0x0][0x228] ;  /* 0x00008a0000087ab9 */ /* 0x000fe20000000a00 */
[----:B------:R-:W-:Y:S01]  /*288d0*/  LOP3.LUT R6, R6, 0xfbffffff, RZ, 0xc0, !PT ;  /* 0xfbffffff06067812 */ /* 0x000fe200078ec0ff */
[----:B------:R-:W-:Y:S01]  /*288e0*/  VIADD R2, R3, 0xd9 ;  /* 0x000000d903027836 */ /* 0x000fe20000000000 */
[----:B------:R-:W-:Y:S01]  /*288f0*/  ISETP.GE.AND P0, PT, R70, UR21, PT ;  /* 0x0000001546007c0c */ /* 0x000fe2000bf06270 */
[----:B------:R-:W-:Y:S01]  /*28900*/  ULDC.64 UR20, c[0x0][0x228] ;  /* 0x00008a0000147ab9 */ /* 0x000fe20000000a00 */
[----:B------:R-:W-:Y:S01]  /*28910*/  @P2 LOP3.LUT R6, R6, 0x4000000, RZ, 0xfc, !PT ;  /* 0x0400000006062812 */ /* 0x000fe200078efcff */
[----:B------:R-:W2:Y:S01]  /*28920*/  LDL.LU R70, [R1+0x14b8] ;  /* 0x0014b80001467983 */ /* 0x000ea20000300800 */
[----:B------:R-:W-:-:S02]  /*28930*/  UMOV UR44, UR20 ;  /* 0x00000014002c7c82 */ /* 0x000fc40008000000 */
[----:B------:R-:W-:-:S04]  /*28940*/  LOP3.LUT R6, R6, 0xfdffffff, RZ, 0xc0, !PT ;  /* 0xfdffffff06067812 */ /* 0x000fc800078ec0ff */
[----:B------:R-:W-:Y:S02]  /*28950*/  @P1 LOP3.LUT R6, R6, 0x2000000, RZ, 0xfc, !PT ;  /* 0x0200000006061812 */ /* 0x000fe400078efcff */
[----:B------:R-:W-:Y:S01]  /*28960*/  ISETP.LT.AND P1, PT, R5, UR41, !P0 ;  /* 0x0000002905007c0c */ /* 0x000fe2000c721270 */
[----:B------:R-:W-:Y:S01]  /*28970*/  UMOV UR41, UR21 ;  /* 0x0000001500297c82 */ /* 0x000fe20008000000 */
[----:B------:R-:W-:Y:S01]  /*28980*/  ISETP.LT.AND P0, PT, R4, UR10, !P0 ;  /* 0x0000000a04007c0c */ /* 0x000fe2000c701270 */
[----:B------:R-:W-:Y:S01]  /*28990*/  ULDC.64 UR20, c[0x0][0x228] ;  /* 0x00008a0000147ab9 */ /* 0x000fe20000000a00 */
[----:B------:R-:W-:-:S09]  /*289a0*/  LOP3.LUT R6, R6, 0xfeffffff, RZ, 0xc0, !PT ;  /* 0xfeffffff06067812 */ /* 0x000fd200078ec0ff */
[----:B------:R-:W-:-:S04]  /*289b0*/  @P1 LOP3.LUT R6, R6, 0x1000000, RZ, 0xfc, !PT ;  /* 0x0100000006061812 */ /* 0x000fc800078efcff */
[----:B------:R-:W-:-:S04]  /*289c0*/  LOP3.LUT R6, R6, 0xff7fffff, RZ, 0xc0, !PT ;  /* 0xff7fffff06067812 */ /* 0x000fc800078ec0ff */
[----:B------:R-:W-:Y:S02]  /*289d0*/  @P0 LOP3.LUT R6, R6, 0x800000, RZ, 0xfc, !PT ;  /* 0x0080000006060812 */ /* 0x000fe400078efcff */
[----:B------:R-:W-:Y:S01]  /*289e0*/  ISETP.GE.AND P0, PT, R69, UR29, PT ;  /* 0x0000001d45007c0c */ /* 0x000fe2000bf06270 */
[----:B------:R-:W-:Y:S01]  /*289f0*/  ULDC.64 UR28, c[0x0][0x228] ;  /* 0x00008a00001c7ab9 */ /* 0x000fe20000000a00 */
[----:B------:R-:W-:Y:S01]  /*28a00*/  LOP3.LUT R6, R6, 0xffbfffff, RZ, 0xc0, !PT ;  /* 0xffbfffff06067812 */ /* 0x000fe200078ec0ff */
[----:B------:R-:W2:Y:S01]  /*28a10*/  LDL.LU R69, [R1+0x14b4] ;  /* 0x0014b40001457983 */ /* 0x000ea20000300800 */
[----:B------:R-:W-:Y:S02]  /*28a20*/  ISETP.LT.AND P1, PT, R5, UR14, !P0 ;  /* 0x0000000e05007c0c */ /* 0x000fe4000c721270 */
[----:B------:R-:W-:Y:S01]  /*28a30*/  ISETP.LT.AND P0, PT, R4, UR45, !P0 ;  /* 0x0000002d04007c0c */ /* 0x000fe2000c701270 */
[----:B------:R-:W-:-:S10]  /*28a40*/  UMOV UR45, UR28 ;  /* 0x0000001c002d7c82 */ /* 0x000fd40008000000 */
        /* <DEDUP_REMOVED lines=8> */
[----:B------:R-:W-:-:S11]  /*28ad0*/  ISETP.LT.AND P0, PT, R4, UR43, !P0 ;  /* 0x0000002b04007c0c */ /* 0x000fd6000c701270 */
[----:B------:R-:W-:-:S04]  /*28ae0*/  @P1 LOP3.LUT R6, R6, 0x100000, RZ, 0xfc, !PT ;  /* 0x0010000006061812 */ /* 0x000fc800078efcff */
[----:B------:R-:W-:-:S04]  /*28af0*/  LOP3.LUT R6, R6, 0xfff7ffff, RZ, 0xc0, !PT ;  /* 0xfff7ffff06067812 */ /* 0x000fc800078ec0ff */
[----:B------:R-:W-:Y:S02]  /*28b00*/  @P0 LOP3.LUT R6, R6, 0x80000, RZ, 0xfc, !PT ;  /* 0x0008000006060812 */ /* 0x000fe400078efcff */
[----:B------:R-:W-:Y:S01]  /*28b10*/  ISETP.GE.AND P0, PT, R63, UR11, PT ;  /* 0x0000000b3f007c0c */ /* 0x000fe2000bf06270 */
[----:B------:R-:W-:Y:S01]  /*28b20*/  ULDC.64 UR10, c[0x0][0x228] ;  /* 0x00008a00000a7ab9 */ /* 0x000fe20000000a00 */
[----:B------:R-:W-:Y:S01]  /*28b30*/  LOP3.LUT R6, R6, 0xfffbffff, RZ, 0xc0, !PT ;  /* 0xfffbffff06067812 */ /* 0x000fe200078ec0ff */
[----:B------:R-:W3:Y:S01]  /*28b40*/  LDL.LU R63, [R1+0x14ac] ;  /* 0x0014ac00013f7983 */ /* 0x000ee20000300800 */
[----:B------:R-:W-:Y:S02]  /*28b50*/  ISETP.LT.AND P2, PT, R5, UR12, !P0 ;  /* 0x0000000c05007c0c */ /* 0x000fe4000c741270 */
[----:B------:R-:W-:Y:S02]  /*28b60*/  ISETP.LT.AND P1, PT, R4, UR38, !P0 ;  /* 0x0000002604007c0c */ /* 0x000fe4000c721270 */
[----:B------:R-:W-:Y:S01]  /*28b70*/  ISETP.GE.AND P0, PT, R62, UR15, PT ;  /* 0x0000000f3e007c0c */ /* 0x000fe2000bf06270 */
[----:B------:R-:W-:Y:S01]  /*28b80*/  ULDC.64 UR14, c[0x0][0x228] ;  /* 0x00008a00000e7ab9 */ /* 0x000fe20000000a00 */
[----:B------:R-:W3:Y:S07]  /*28b90*/  LDL.LU R62, [R1+0x14a8] ;  /* 0x0014a800013e7983 */ /* 0x000eee0000300800 */
[----:B------:R-:W-:-:S04]  /*28ba0*/  @P2 LOP3.LUT R6, R6, 0x40000, RZ, 0xfc, !PT ;  /* 0x0004000006062812 */ /* 0x000fc800078efcff */
[----:B------:R-:W-:-:S04]  /*28bb0*/  LOP3.LUT R6, R6, 0xfffdffff, RZ, 0xc0, !PT ;  /* 0xfffdffff06067812 */ /* 0x000fc800078ec0ff */
[----:B------:R-:W-:Y:S02]  /*28bc0*/  @P1 LOP3.LUT R6, R6, 0x20000, RZ, 0xfc, !PT ;  /* 0x0002000006061812 */ /* 0x000fe400078efcff */
[----:B------:R-:W-:Y:S02]  /*28bd0*/  ISETP.LT.AND P1, PT, R5, UR18, !P0 ;  /* 0x0000001205007c0c */ /* 0x000fe4000c721270 */
[----:B------:R-:W-:Y:S02]  /*28be0*/  ISETP.LT.AND P0, PT, R4, UR31, !P0 ;  /* 0x0000001f04007c0c */ /* 0x000fe4000c701270 */
[----:B------:R-:W-:-:S09]  /*28bf0*/  LOP3.LUT R6, R6, 0xfffeffff, RZ, 0xc0, !PT ;  /* 0xfffeffff06067812 */ /* 0x000fd200078ec0ff */
[----:B------:R-:W-:-:S04]  /*28c00*/  @P1 LOP3.LUT R6, R6, 0x10000, RZ, 0xfc, !PT ;  /* 0x0001000006061812 */ /* 0x000fc800078efcff */
[----:B------:R-:W-:-:S04]  /*28c10*/  LOP3.LUT R6, R6, 0xffff7fff, RZ, 0xc0, !PT ;  /* 0xffff7fff06067812 */ /* 0x000fc800078ec0ff */
[----:B------:R-:W-:Y:S02]  /*28c20*/  @P0 LOP3.LUT R6, R6, 0x8000, RZ, 0xfc, !PT ;  /* 0x0000800006060812 */ /* 0x000fe400078efcff */
[----:B------:R-:W-:Y:S02]  /*28c30*/  ISETP.GE.AND P0, PT, R61, UR27, PT ;  /* 0x0000001b3d007c0c */ /* 0x000fe4000bf06270 */
[----:B------:R-:W-:Y:S01]  /*28c40*/  LOP3.LUT R6, R6, 0xffffbfff, RZ, 0xc0, !PT ;  /* 0xffffbfff06067812 */ /* 0x000fe200078ec0ff */
[----:B------:R-:W-:Y:S01]  /*28c50*/  UMOV UR38, UR14 ;  /* 0x0000000e00267c82 */ /* 0x000fe20008000000 */
[----:B------:R-:W-:Y:S01]  /*28c60*/  ISETP.LT.AND P1, PT, R5, UR16, !P0 ;  /* 0x0000001005007c0c */ /* 0x000fe2000c721270 */
[----:B------:R-:W-:Y:S01]  /*28c70*/  UMOV UR26, UR15 ;  /* 0x0000000f001a7c82 */ /* 0x000fe20008000000 */
[----:B------:R-:W-:Y:S01]  /*28c80*/  ISETP.LT.AND P0, PT, R4, UR30, !P0 ;  /* 0x0000001e04007c0c */ /* 0x000fe2000c701270 */
[----:B------:R-:W-:Y:S01]  /*28c90*/  ULDC.64 UR30, c[0x0][0x228] ;  /* 0x00008a00001e7ab9 */ /* 0x000fe20000000a00 */
[----:B------:R-:W-:Y:S01]  /*28ca0*/  ULDC.64 UR14, c[0x0][0x228] ;  /* 0x00008a00000e7ab9 */ /* 0x000fe20000000a00 */
[----:B------:R-:W3:Y:S08]  /*28cb0*/  LDL.LU R61, [R1+0x14a4] ;  /* 0x0014a400013d7983 */ /* 0x000ef00000300800 */
[----:B------:R-:W-:-:S04]  /*28cc0*/  @P1 LOP3.LUT R6, R6, 0x4000, RZ, 0xfc, !PT ;  /* 0x0000400006061812 */ /* 0x000fc800078efcff */
[----:B------:R-:W-:-:S04]  /*28cd0*/  LOP3.LUT R6, R6, 0xffffdfff, RZ, 0xc0, !PT ;  /* 0xffffdfff06067812 */ /* 0x000fc800078ec0ff */
[----:B------:R-:W-:Y:S02]  /*28ce0*/  @P0 LOP3.LUT R6, R6, 0x2000, RZ, 0xfc, !PT ;  /* 0x0000200006060812 */ /* 0x000fe400078efcff */
[----:B------:R-:W-:Y:S01]  /*28cf0*/  ISETP.GE.AND P0, PT, R60, UR13, PT ;  /* 0x0000000d3c007c0c */ /* 0x000fe2000bf06270 */
[----:B------:R-:W-:Y:S01]  /*28d00*/  UMOV UR28, UR30 ;  /* 0x0000001e001c7c82 */ /* 0x000fe20008000000 */
[----:B------:R-:W-:Y:S01]  /*28d10*/  LOP3.LUT R6, R6, 0xffffefff, RZ, 0xc0, !PT ;  /* 0xffffefff06067812 */ /* 0x000fe200078ec0ff */
[----:B------:R-:W-:Y:S01]  /*28d20*/  ULDC.64 UR12, c[0x0][0x228] ;  /* 0x00008a00000c7ab9 */ /* 0x000fe20000000a00 */
[----:B------:R-:W-:Y:S01]  /*28d30*/  ISETP.LT.AND P1, PT, R5, UR24, !P0 ;  /* 0x0000001805007c0c */ /* 0x000fe2000c721270 */
[----:B------:R-:W-:Y:S01]  /*28d40*/  UMOV UR43, UR31 ;  /* 0x0000001f002b7c82 */ /* 0x000fe20008000000 */
[----:B------:R-:W-:Y:S01]  /*28d50*/  ISETP.LT.AND P0, PT, R4, UR4, !P0 ;  /* 0x0000000404007c0c */ /* 0x000fe2000c701270 */
[----:B------:R-:W-:Y:S01]  /*28d60*/  ULDC.64 UR30, c[0x0][0x228] ;  /* 0x00008a00001e7ab9 */ /* 0x000fe20000000a00 */
[----:B------:R-:W3:Y:S09]  /*28d70*/  LDL.LU R60, [R1+0x14a0] ;  /* 0x0014a000013c7983 */ /* 0x000ef20000300800 */
[----:B------:R-:W-:-:S04]  /*28d80*/  @P1 LOP3.LUT R6, R6, 0x1000, RZ, 0xfc, !PT ;  /* 0x0000100006061812 */ /* 0x000fc800078efcff */
[----:B------:R-:W-:-:S04]  /*28d90*/  LOP3.LUT R6, R6, 0xfffff7ff, RZ, 0xc0, !PT ;  /* 0xfffff7ff06067812 */ /* 0x000fc800078ec0ff */
[----:B------:R-:W-:Y:S02]  /*28da0*/  @P0 LOP3.LUT R6, R6, 0x800, RZ, 0xfc, !PT ;  /* 0x0000080006060812 */ /* 0x000fe400078efcff */
[----:B------:R-:W-:Y:S01]  /*28db0*/  ISETP.GE.AND P0, PT, R45, UR19, PT ;  /* 0x000000132d007c0c */ /* 0x000fe2000bf06270 */
[----:B------:R-:W-:Y:S01]  /*28dc0*/  UMOV UR4, UR30 ;  /* 0x0000001e00047c82 */ /* 0x000fe20008000000 */
[----:B------:R-:W-:Y:S01]  /*28dd0*/  LOP3.LUT R6, R6, 0xfffffbff, RZ, 0xc0, !PT ;  /* 0xfffffbff06067812 */ /* 0x000fe200078ec0ff */
[----:B------:R-:W-:Y:S01]  /*28de0*/  ULDC.64 UR18, c[0x0][0x228] ;  /* 0x00008a0000127ab9 */ /* 0x000fe20000000a00 */
[----:B------:R-:W-:Y:S02]  /*28df0*/  ISETP.LT.AND P2, PT, R5, UR8, !P0 ;  /* 0x0000000805007c0c */ /* 0x000fe4000c741270 */
[----:B------:R-:W-:Y:S01]  /*28e00*/  ISETP.LT.AND P1, PT, R4, UR58, !P0 ;  /* 0x0000003a04007c0c */ /* 0x000fe2000c721270 */
[----:B------:R-:W-:Y:S01]  /*28e10*/  ULDC.64 UR58, c[0x0][0x228] ;  /* 0x00008a00003a7ab9 */ /* 0x000fe20000000a00 */
[----:B------:R-:W-:Y:S01]  /*28e20*/  ISETP.GE.AND P0, PT, R44, UR17, PT ;  /* 0x000000112c007c0c */ /* 0x000fe2000bf06270 */
[----:B------:R-:W-:-:S08]  /*28e30*/  ULDC.64 UR16, c[0x0][0x228] ;  /* 0x00008a0000107ab9 */ /* 0x000fd00000000a00 */
        /* <DEDUP_REMOVED lines=9> */
[----:B------:R-:W-:-:S04]  /*28ed0*/  ISETP.GE.AND P0, PT, R43, UR25, PT ;  /* 0x000000192b007c0c */ /* 0x000fc8000bf06270 */
[----:B------:R-:W-:Y:S02]  /*28ee0*/  ISETP.LT.AND P1, PT, R5, UR20, !P0 ;  /* 0x0000001405007c0c */ /* 0x000fe4000c721270 */
[----:B------:R-:W-:Y:S02]  /*28ef0*/  ISETP.LT.AND P0, PT, R4, UR45, !P0 ;  /* 0x0000002d04007c0c */ /* 0x000fe4000c701270 */
[----:B------:R-:W-:-:S09]  /*28f00*/  LOP3.LUT R6, R6, 0xffffffbf, RZ, 0xc0, !PT ;  /* 0xffffffbf06067812 */ /* 0x000fd200078ec0ff */
[----:B------:R-:W-:-:S04]  /*28f10*/  @P1 LOP3.LUT R6, R6, 0x40, RZ, 0xfc, !PT ;  /* 0x0000004006061812 */ /* 0x000fc800078efcff */
[----:B------:R-:W-:-:S04]  /*28f20*/  LOP3.LUT R6, R6, 0xffffffdf, RZ, 0xc0, !PT ;  /* 0xffffffdf06067812 */ /* 0x000fc800078ec0ff */
[----:B------:R-:W-:Y:S02]  /*28f30*/  @P0 LOP3.LUT R6, R6, 0x20, RZ, 0xfc, !PT ;  /* 0x0000002006060812 */ /* 0x000fe400078efcff */
[----:B------:R-:W-:Y:S01]  /*28f40*/  ISETP.GE.AND P0, PT, R42, UR9, PT ;  /* 0x000000092a007c0c */ /* 0x000fe2000bf06270 */
[----:B------:R-:W-:Y:S01]  /*28f50*/  UMOV UR44, UR16 ;  /* 0x00000010002c7c82 */ /* 0x000fe20008000000 */
[----:B------:R-:W-:Y:S01]  /*28f60*/  LOP3.LUT R6, R6, 0xffffffef, RZ, 0xc0, !PT ;  /* 0xffffffef06067812 */ /* 0x000fe200078ec0ff */
[----:B------:R-:W-:Y:S01]  /*28f70*/  UMOV UR24, UR17 ;  /* 0x0000001100187c82 */ /* 0x000fe20008000000 */
[----:B------:R-:W-:Y:S01]  /*28f80*/  ISETP.LT.AND P1, PT, R5, UR22, !P0 ;  /* 0x0000001605007c0c */ /* 0x000fe2000c721270 */
[----:B------:R-:W-:Y:S01]  /*28f90*/  ULDC.64 UR16, c[0x0][0x228] ;  /* 0x00008a0000107ab9 */ /* 0x000fe20000000a00 */
[----:B------:R-:W-:Y:S01]  /*28fa0*/  ISETP.LT.AND P0, PT, R4, UR54, !P0 ;  /* 0x0000003604007c0c */ /* 0x000fe2000c701270 */
[----:B------:R-:W-:Y:S01]  /*28fb0*/  UMOV UR45, UR58 ;  /* 0x0000003a002d7c82 */ /* 0x000fe20008000000 */
[----:B------:R-:W-:-:S09]  /*28fc0*/  ULDC.64 UR8, c[0x0][0x228] ;  /* 0x00008a0000087ab9 */ /* 0x000fd20000000a00 */
        /* <DEDUP_REMOVED lines=8> */
[----:B------:R-:W-:Y:S01]  /*29050*/  ULDC.64 UR6, c[0x0][0x228] ;  /* 0x00008a0000067ab9 */ /* 0x000fe20000000a00 */
[----:B------:R-:W-:Y:S02]  /*29060*/  ISETP.LT.AND P1, PT, R4, UR38, !P0 ;  /* 0x0000002604007c0c */ /* 0x000fe4000c721270 */
[----:B------:R-:W-:Y:S01]  /*29070*/  ISETP.GE.AND P0, PT, R40, UR21, PT ;  /* 0x0000001528007c0c */ /* 0x000fe2000bf06270 */
[----:B------:R-:W-:Y:S01]  /*29080*/  UMOV UR25, UR58 ;  /* 0x0000003a00197c82 */ /* 0x000fe20008000000 */
[----:B------:R-:W-:-:S07]  /*29090*/  ULDC.64 UR20, c[0x0][0x228] ;  /* 0x00008a0000147ab9 */ /* 0x000fce0000000a00 */
[----:B------:R-:W-:-:S04]  /*290a0*/  @P2 LOP3.LUT R6, R6, 0x4, RZ, 0xfc, !PT ;  /* 0x0000000406062812 */ /* 0x000fc800078efcff */
[----:B------:R-:W-:-:S04]  /*290b0*/  LOP3.LUT R6, R6, 0xfffffffd, RZ, 0xc0, !PT ;  /* 0xfffffffd06067812 */ /* 0x000fc800078ec0ff */
[----:B------:R-:W-:Y:S02]  /*290c0*/  @P1 LOP3.LUT R6, R6, 0x2, RZ, 0xfc, !PT ;  /* 0x0000000206061812 */ /* 0x000fe400078efcff */
[----:B------:R-:W-:Y:S02]  /*290d0*/  ISETP.LT.AND P1, PT, R5, UR14, !P0 ;  /* 0x0000000e05007c0c */ /* 0x000fe4000c721270 */
[----:B------:R-:W-:Y:S02]  /*290e0*/  ISETP.LT.AND P0, PT, R4, UR28, !P0 ;  /* 0x0000001c04007c0c */ /* 0x000fe4000c701270 */
[----:B------:R-:W-:-:S11]  /*290f0*/  LOP3.LUT R6, R6, 0xfffffffe, RZ, 0xc0, !PT ;  /* 0xfffffffe06067812 */ /* 0x000fd600078ec0ff */
[----:B------:R-:W-:Y:S02]  /*29100*/  @P0 LOP3.LUT R49, R49, 0x80000000, RZ, 0xfc, !PT ;  /* 0x8000000031310812 */ /* 0x000fe400078efcff */
[----:B------:R-:W-:Y:S02]  /*29110*/  ISETP.GE.AND P0, PT, R39, UR23, PT ;  /* 0x0000001727007c0c */ /* 0x000fe4000bf06270 */
[----:B------:R-:W-:Y:S02]  /*29120*/  @P1 LOP3.LUT R6, R6, 0x1, RZ, 0xfc, !PT ;  /* 0x0000000106061812 */ /* 0x000fe400078efcff */
        /* <DEDUP_REMOVED lines=14> */
[----:B------:R-:W-:Y:S01]  /*29210*/  ULDC.64 UR58, c[0x0][0x228] ;  /* 0x00008a00003a7ab9 */ /* 0x000fe20000000a00 */
[----:B------:R-:W-:-:S08]  /*29220*/  ULDC.64 UR10, c[0x0][0x228] ;  /* 0x00008a00000a7ab9 */ /* 0x000fd00000000a00 */
        /* <DEDUP_REMOVED lines=10> */
[----:B------:R-:W-:Y:S01]  /*292d0*/  ULDC.64 UR14, c[0x0][0x228] ;  /* 0x00008a00000e7ab9 */ /* 0x000fe20000000a00 */
[----:B------:R-:W-:-:S09]  /*292e0*/  ISETP.GE.AND P0, PT, R34, UR13, PT ;  /* 0x0000000d22007c0c */ /* 0x000fd2000bf06270 */
[----:B------:R-:W-:Y:S01]  /*292f0*/  @P2 LOP3.LUT R49, R49, 0x4000000, RZ, 0xfc, !PT ;  /* 0x0400000031312812 */ /* 0x000fe200078efcff */
[----:B------:R-:W-:Y:S01]  /*29300*/  UMOV UR44, UR58 ;  /* 0x0000003a002c7c82 */ /* 0x000fe20008000000 */
[----:B------:R-:W-:Y:S02]  /*29310*/  ULDC.64 UR12, c[0x0][0x228] ;  /* 0x00008a00000c7ab9 */ /* 0x000fe40000000a00 */
        /* <DEDUP_REMOVED lines=15> */
[----:B------:R-:W-:-:S10]  /*29410*/  ULDC.64 UR18, c[0x0][0x228] ;  /* 0x00008a0000127ab9 */ /* 0x000fd40000000a00 */
        /* <DEDUP_REMOVED lines=9> */
[----:B------:R-:W-:-:S11]  /*294b0*/  ISETP.LT.AND P0, PT, R4, UR4, !P0 ;  /* 0x0000000404007c0c */ /* 0x000fd6000c701270 */
[----:B------:R-:W-:-:S04]  /*294c0*/  @P1 LOP3.LUT R49, R49, 0x100000, RZ, 0xfc, !PT ;  /* 0x0010000031311812 */ /* 0x000fc800078efcff */
[----:B------:R-:W-:-:S04]  /*294d0*/  LOP3.LUT R49, R49, 0xfff7ffff, RZ, 0xc0, !PT ;  /* 0xfff7ffff31317812 */ /* 0x000fc800078ec0ff */
[----:B------:R-:W-:Y:S02]  /*294e0*/  @P0 LOP3.LUT R49, R49, 0x80000, RZ, 0xfc, !PT ;  /* 0x0008000031310812 */ /* 0x000fe400078efcff */
[----:B------:R-:W-:-:S04]  /*294f0*/  ISETP.GE.AND P0, PT, R31, UR9, PT ;  /* 0x000000091f007c0c */ /* 0x000fc8000bf06270 */
[----:B------:R-:W-:Y:S02]  /*29500*/  ISETP.LT.AND P2, PT, R5, UR10, !P0 ;  /* 0x0000000a05007c0c */ /* 0x000fe4000c741270 */
[----:B------:R-:W-:Y:S01]  /*29510*/  ISETP.LT.AND P1, PT, R4, UR44, !P0 ;  /* 0x0000002c04007c0c */ /* 0x000fe2000c721270 */
[----:B------:R-:W-:Y:S01]  /*29520*/  UMOV UR37, UR18 ;  /* 0x0000001200257c82 */ /* 0x000fe20008000000 */
[----:B------:R-:W-:Y:S01]  /*29530*/  LOP3.LUT R49, R49, 0xfffbffff, RZ, 0xc0, !PT ;  /* 0xfffbffff31317812 */ /* 0x000fe200078ec0ff */
[----:B------:R-:W-:Y:S01]  /*29540*/  UMOV UR27, UR26 ;  /* 0x0000001a001b7c82 */ /* 0x000fe20008000000 */
[----:B------:R-:W-:Y:S01]  /*29550*/  ISETP.GE.AND P0, PT, R30, UR7, PT ;  /* 0x000000071e007c0c */ /* 0x000fe2000bf06270 */
[----:B------:R-:W-:Y:S01]  /*29560*/  UMOV UR20, UR36 ;  /* 0x0000002400147c82 */ /* 0x000fe20008000000 */
[----:B------:R-:W-:Y:S01]  /*29570*/  UMOV UR4, UR17 ;  /* 0x0000001100047c82 */ /* 0x000fe20008000000 */
[----:B------:R-:W-:-:S04]  /*29580*/  ULDC.64 UR44, c[0x0][0x228] ;  /* 0x00008a00002c7ab9 */ /* 0x000fc80000000a00 */
[----:B------:R-:W-:Y:S01]  /*29590*/  @P2 LOP3.LUT R49, R49, 0x40000, RZ, 0xfc, !PT ;  /* 0x0004000031312812 */ /* 0x000fe200078efcff */
[----:B------:R-:W-:Y:S01]  /*295a0*/  UMOV UR26, UR29 ;  /* 0x0000001d001a7c82 */ /* 0x000fe20008000000 */
[----:B------:R-:W-:Y:S02]  /*295b0*/  ULDC.64 UR6, c[0x0][0x228] ;  /* 0x00008a0000067ab9 */ /* 0x000fe40000000a00 */
[----:B------:R-:W-:-:S04]  /*295c0*/  LOP3.LUT R49, R49, 0xfffdffff, RZ, 0xc0, !PT ;  /* 0xfffdffff31317812 */ /* 0x000fc800078ec0ff */
[----:B------:R-:W-:Y:S02]  /*295d0*/  @P1 LOP3.LUT R49, R49, 0x20000, RZ, 0xfc, !PT ;  /* 0x0002000031311812 */ /* 0x000fe400078efcff */
[----:B------:R-:W-:Y:S02]  /*295e0*/  ISETP.LT.AND P1, PT, R5, UR14, !P0 ;  /* 0x0000000e05007c0c */ /* 0x000fe4000c721270 */
[----:B------:R-:W-:Y:S01]  /*295f0*/  ISETP.LT.AND P0, PT, R4, UR8, !P0 ;  /* 0x0000000804007c0c */ /* 0x000fe2000c701270 */
[----:B------:R-:W-:Y:S01]  /*29600*/  UMOV UR29, UR19 ;  /* 0x00000013001d7c82 */ /* 0x000fe20008000000 */
[----:B------:R-:W-:Y:S01]  /*29610*/  LOP3.LUT R49, R49, 0xfffeffff, RZ, 0xc0, !PT ;  /* 0xfffeffff31317812 */ /* 0x000fe200078ec0ff */
[----:B------:R-:W-:Y:S01]  /*29620*/  ULDC.64 UR18, c[0x0][0x228] ;  /* 0x00008a0000127ab9 */ /* 0x000fe20000000a00 */
[----:B------:R-:W-:Y:S01]  /*29630*/  UMOV UR36, UR16 ;  /* 0x0000001000247c82 */ /* 0x000fe20008000000 */
[----:B------:R-:W-:Y:S01]  /*29640*/  ULDC.64 UR16, c[0x0][0x228] ;  /* 0x00008a0000107ab9 */ /* 0x000fe20000000a00 */
[----:B------:R-:W-:-:S05]  /*29650*/  ULDC.64 UR8, c[0x0][0x228] ;  /* 0x00008a0000087ab9 */ /* 0x000fca0000000a00 */
[----:B------:R-:W-:-:S04]  /*29660*/  @P1 LOP3.LUT R49, R49, 0x10000, RZ, 0xfc, !PT ;  /* 0x0001000031311812 */ /* 0x000fc800078efcff */
[----:B------:R-:W-:-:S04]  /*29670*/  LOP3.LUT R49, R49, 0xffff7fff, RZ, 0xc0, !PT ;  /* 0xffff7fff31317812 */ /* 0x000fc800078ec0ff */
[----:B------:R-:W-:Y:S02]  /*29680*/  @P0 LOP3.LUT R49, R49, 0x8000, RZ, 0xfc, !PT ;  /* 0x0000800031310812 */ /* 0x000fe400078efcff */
[----:B------:R-:W-:-:S04]  /*29690*/  ISETP.GE.AND P0, PT, R29, UR21, PT ;  /* 0x000000151d007c0c */ /* 0x000fc8000bf06270 */
[----:B------:R-:W-:Y:S02]  /*296a0*/  ISETP.LT.AND P2, PT, R5, UR12, !P0 ;  /* 0x0000000c05007c0c */ /* 0x000fe4000c741270 */
[----:B------:R-:W-:Y:S02]  /*296b0*/  ISETP.LT.AND P1, PT, R4, UR37, !P0 ;  /* 0x0000002504007c0c */ /* 0x000fe4000c721270 */
[----:B------:R-:W-:Y:S02]  /*296c0*/  LOP3.LUT R49, R49, 0xffffbfff, RZ, 0xc0, !PT ;  /* 0xffffbfff31317812 */ /* 0x000fe400078ec0ff */
[----:B------:R-:W-:Y:S01]  /*296d0*/  ISETP.GE.AND P0, PT, R28, UR11, PT ;  /* 0x0000000b1c007c0c */ /* 0x000fe2000bf06270 */
[----:B------:R-:W-:-:S06]  /*296e0*/  ULDC.64 UR10, c[0x0][0x228] ;  /* 0x00008a00000a7ab9 */ /* 0x000fcc0000000a00 */
[----:B------:R-:W-:-:S04]  /*296f0*/  @P2 LOP3.LUT R49, R49, 0x4000, RZ, 0xfc, !PT ;  /* 0x0000400031312812 */ /* 0x000fc800078efcff */
[----:B------:R-:W-:-:S04]  /*29700*/  LOP3.LUT R49, R49, 0xffffdfff, RZ, 0xc0, !PT ;  /* 0xffffdfff31317812 */ /* 0x000fc800078ec0ff */
[----:B------:R-:W-:Y:S02]  /*29710*/  @P1 LOP3.LUT R49, R49, 0x2000, RZ, 0xfc, !PT ;  /* 0x0000200031311812 */ /* 0x000fe400078efcff */
[----:B------:R-:W-:Y:S02]  /*29720*/  ISETP.LT.AND P1, PT, R5, UR18, !P0 ;  /* 0x0000001205007c0c */ /* 0x000fe4000c721270 */
[----:B------:R-:W-:Y:S01]  /*29730*/  ISETP.LT.AND P0, PT, R4, UR36, !P0 ;  /* 0x0000002404007c0c */ /* 0x000fe2000c701270 */
[----:B------:R-:W-:Y:S01]  /*29740*/  ULDC.64 UR36, c[0x0][0x228] ;  /* 0x00008a0000247ab9 */ /* 0x000fe20000000a00 */
[----:B------:R-:W-:-:S09]  /*29750*/  LOP3.LUT R49, R49, 0xffffefff, RZ, 0xc0, !PT ;  /* 0xffffefff31317812 */ /* 0x000fd200078ec0ff */
[----:B------:R-:W-:-:S04]  /*29760*/  @P1 LOP3.LUT R49, R49, 0x1000, RZ, 0xfc, !PT ;  /* 0x0000100031311812 */ /* 0x000fc800078efcff */
[----:B------:R-:W-:-:S04]  /*29770*/  LOP3.LUT R49, R49, 0xfffff7ff, RZ, 0xc0, !PT ;  /* 0xfffff7ff31317812 */ /* 0x000fc800078ec0ff */
[----:B------:R-:W-:Y:S02]  /*29780*/  @P0 LOP3.LUT R49, R49, 0x800, RZ, 0xfc, !PT ;  /* 0x0000080031310812 */ /* 0x000fe400078efcff */
[----:B------:R-:W-:Y:S01]  /*29790*/  ISETP.GE.AND P0, PT, R27, UR15, PT ;  /* 0x0000000f1b007c0c */ /* 0x000fe2000bf06270 */
[----:B------:R-:W-:-:S03]  /*297a0*/  ULDC.64 UR14, c[0x0][0x228] ;  /* 0x00008a00000e7ab9 */ /* 0x000fc60000000a00 */
        /* <DEDUP_REMOVED lines=11> */
[----:B------:R-:W-:-:S11]  /*29860*/  ISETP.LT.AND P0, PT, R4, UR44, !P0 ;  /* 0x0000002c04007c0c */ /* 0x000fd6000c701270 */
        /* <DEDUP_REMOVED lines=41> */
[----:B------:R-:W-:-:S11]  /*29b00*/  ULDC.64 UR48, c[0x0][0x228] ;  /* 0x00008a0000307ab9 */ /* 0x000fd60000000a00 */
[----:B------:R-:W-:Y:S02]  /*29b10*/  @P0 LOP3.LUT R7, R7, 0x80000000, RZ, 0xfc, !PT ;  /* 0x8000000007070812 */ /* 0x000fe400078efcff */
[----:B------:R-:W-:Y:S01]  /*29b20*/  ISETP.GE.AND P0, PT, R14, UR15, PT ;  /* 0x0000000f0e007c0c */ /* 0x000fe2000bf06270 */
[----:B------:R-:W-:-:S03]  /*29b30*/  ULDC.64 UR14, c[0x0][0x228] ;  /* 0x00008a00000e7ab9 */ /* 0x000fc60000000a00 */
[----:B------:R-:W-:Y:S02]  /*29b40*/  ISETP.LT.AND P2, PT, R5, UR8, !P0 ;  /* 0x0000000805007c0c */ /* 0x000fe4000c741270 */
[----:B------:R-:W-:Y:S02]  /*29b50*/  @P1 LOP3.LUT R49, R49, 0x1, RZ, 0xfc, !PT ;  /* 0x0000000131311812 */ /* 0x000fe400078efcff */
[----:B------:R-:W-:Y:S02]  /*29b60*/  ISETP.LT.AND P1, PT, R4, UR48, !P0 ;  /* 0x0000003004007c0c */ /* 0x000fe4000c721270 */
[----:B------:R-:W-:Y:S02]  /*29b70*/  LOP3.LUT R7, R7, 0xbfffffff, RZ, 0xc0, !PT ;  /* 0xbfffffff07077812 */ /* 0x000fe400078ec0ff */
[----:B------:R-:W-:Y:S01]  /*29b80*/  ISETP.GE.AND P0, PT, R15, UR13, PT ;  /* 0x0000000d0f007c0c */ /* 0x000fe2000bf06270 */
[----:B------:R-:W-:-:S04]  /*29b90*/  ULDC.64 UR12, c[0x0][0x228] ;  /* 0x00008a00000c7ab9 */ /* 0x000fc80000000a00 */
        /* <DEDUP_REMOVED lines=10> */
[----:B------:R-:W-:Y:S01]  /*29c40*/  ISETP.LT.AND P1, PT, R5, UR12, !P0 ;  /* 0x0000000c05007c0c */ /* 0x000fe2000c721270 */
[----:B------:R-:W-:Y:S01]  /*29c50*/  IMAD R8, R3, UR5, RZ ;  /* 0x0000000503087c24 */ /* 0x000fe2000f8e02ff */
[----:B------:R-:W-:Y:S01]  /*29c60*/  UMOV UR16, UR25 ;  /* 0x0000001900107c82 */ /* 0x000fe20008000000 */
[----:B------:R-:W-:Y:S01]  /*29c70*/  UMOV UR5, UR24 ;  /* 0x0000001800057c82 */ /* 0x000fe20008000000 */
[----:B------:R-:W-:Y:S01]  /*29c80*/  ULDC.64 UR24, c[0x0][0x228] ;  /* 0x00008a0000187ab9 */ /* 0x000fe20000000a00 */
[----:B------:R-:W-:Y:S02]  /*29c90*/  LOP3.LUT R7, R7, 0xfbffffff, RZ, 0xc0, !PT ;  /* 0xfbffffff07077812 */ /* 0x000fe400078ec0ff */
[----:B------:R-:W-:-:S06]  /*29ca0*/  ISETP.LT.AND P0, PT, R4, UR24, !P0 ;  /* 0x0000001804007c0c */ /* 0x000fcc000c701270 */
[----:B------:R-:W-:-:S04]  /*29cb0*/  @P1 LOP3.LUT R7, R7, 0x4000000, RZ, 0xfc, !PT ;  /* 0x0400000007071812 */ /* 0x000fc800078efcff */
[----:B------:R-:W-:Y:S01]  /*29cc0*/  LOP3.LUT R7, R7, 0xfdffffff, RZ, 0xc0, !PT ;  /* 0xfdffffff07077812 */ /* 0x000fe200078ec0ff */
[----:B------:R-:W-:Y:S01]  /*29cd0*/  UMOV UR24, UR18 ;  /* 0x0000001200187c82 */ /* 0x000fe20008000000 */
[----:B------:R-:W-:Y:S02]  /*29ce0*/  UMOV UR18, UR22 ;  /* 0x0000001600127c82 */ /* 0x000fe40008000000 */
[----:B------:R-:W-:Y:S01]  /*29cf0*/  @P0 LOP3.LUT R7, R7, 0x2000000, RZ, 0xfc, !PT ;  /* 0x0200000007070812 */ /* 0x000fe200078efcff */
[----:B------:R-:W-:Y:S01]  /*29d00*/  UMOV UR22, UR29 ;  /* 0x0000001d00167c82 */ /* 0x000fe20008000000 */
[----:B------:R-:W-:Y:S01]  /*29d10*/  ISETP.GE.AND P0, PT, R17, UR9, PT ;  /* 0x0000000911007c0c */ /* 0x000fe2000bf06270 */
[----:B------:R-:W-:Y:S01]  /*29d20*/  UMOV UR14, UR28 ;  /* 0x0000001c000e7c82 */ /* 0x000fe20008000000 */
[----:B------:R-:W-:Y:S01]  /*29d30*/  ULDC.64 UR28, c[0x0][0x228] ;  /* 0x00008a00001c7ab9 */ /* 0x000fe20000000a00 */
[----:B------:R-:W-:Y:S01]  /*29d40*/  UMOV UR38, UR36 ;  /* 0x0000002400267c82 */ /* 0x000fe20008000000 */
[----:B------:R-:W-:Y:S01]  /*29d50*/  ISETP.LT.AND P1, PT, R5, UR28, !P0 ;  /* 0x0000001c05007c0c */ /* 0x000fe2000c721270 */
[----:B------:R-:W-:Y:S01]  /*29d60*/  UMOV UR36, UR44 ;  /* 0x0000002c00247c82 */ /* 0x000fe20008000000 */
[----:B------:R-:W-:Y:S01]  /*29d70*/  UMOV UR48, UR21 ;  /* 0x0000001500307c82 */ /* 0x000fe20008000000 */
[----:B------:R-:W-:Y:S01]  /*29d80*/  UMOV UR44, UR20 ;  /* 0x00000014002c7c82 */ /* 0x000fe20008000000 */
[----:B------:R-:W-:Y:S01]  /*29d90*/  ULDC.64 UR20, c[0x0][0x228] ;  /* 0x00008a0000147ab9 */ /* 0x000fe20000000a00 */
[----:B------:R-:W-:Y:S01]  /*29da0*/  LOP3.LUT R7, R7, 0xfeffffff, RZ, 0xc0, !PT ;  /* 0xfeffffff07077812 */ /* 0x000fe200078ec0ff */
[----:B------:R-:W-:Y:S01]  /*29db0*/  ULDC.64 UR8, c[0x0][0x228] ;  /* 0x00008a0000087ab9 */ /* 0x000fe20000000a00 */
[----:B------:R-:W-:-:S06]  /*29dc0*/  ISETP.LT.AND P0, PT, R4, UR20, !P0 ;  /* 0x0000001404007c0c */ /* 0x000fcc000c701270 */
[----:B------:R-:W-:-:S04]  /*29dd0*/  @P1 LOP3.LUT R7, R7, 0x1000000, RZ, 0xfc, !PT ;  /* 0x0100000007071812 */ /* 0x000fc800078efcff */
[----:B------:R-:W-:-:S04]  /*29de0*/  LOP3.LUT R7, R7, 0xff7fffff, RZ, 0xc0, !PT ;  /* 0xff7fffff07077812 */ /* 0x000fc800078ec0ff */
[----:B------:R-:W-:Y:S02]  /*29df0*/  @P0 LOP3.LUT R7, R7, 0x800000, RZ, 0xfc, !PT ;  /* 0x0080000007070812 */ /* 0x000fe400078efcff */
[----:B------:R-:W-:Y:S01]  /*29e00*/  ISETP.GE.AND P0, PT, R18, UR11, PT ;  /* 0x0000000b12007c0c */ /* 0x000fe2000bf06270 */
[----:B------:R-:W-:Y:S01]  /*29e10*/  UMOV UR28, UR16 ;  /* 0x00000010001c7c82 */ /* 0x000fe20008000000 */
[----:B------:R-:W-:Y:S01]  /*29e20*/  ULDC.64 UR16, c[0x0][0x228] ;  /* 0x00008a0000107ab9 */ /* 0x000fe20000000a00 */
[----:B------:R-:W-:Y:S01]  /*29e30*/  LOP3.LUT R7, R7, 0xffbfffff, RZ, 0xc0, !PT ;  /* 0xffbfffff07077812 */ /* 0x000fe200078ec0ff */
[----:B------:R-:W-:Y:S01]  /*29e40*/  UMOV UR56, UR31 ;  /* 0x0000001f00387c82 */ /* 0x000fe20008000000 */
[----:B------:R-:W-:Y:S01]  /*29e50*/  ISETP.LT.AND P1, PT, R5, UR8, !P0 ;  /* 0x0000000805007c0c */ /* 0x000fe2000c721270 */
[----:B------:R-:W-:Y:S01]  /*29e60*/  ULDC.64 UR10, c[0x0][0x228] ;  /* 0x00008a00000a7ab9 */ /* 0x000fe20000000a00 */
[----:B------:R-:W-:Y:S02]  /*29e70*/  ISETP.LT.AND P0, PT, R4, UR16, !P0 ;  /* 0x0000001004007c0c */ /* 0x000fe4000c701270 */
[----:B------:R-:W-:-:S02]  /*29e80*/  R2UR UR31, R47 ;  /* 0x000000002f1f72ca */ /* 0x000fc400000e0000 */
[----:B------:R-:W4:Y:S07]  /*29e90*/  LDL.LU R47, [R1+0x149c] ;  /* 0x00149c00012f7983 */ /* 0x000f2e0000300800 */
[----:B------:R-:W-:-:S04]  /*29ea0*/  @P1 LOP3.LUT R7, R7, 0x400000, RZ, 0xfc, !PT ;  /* 0x0040000007071812 */ /* 0x000fc800078efcff */
[----:B------:R-:W-:Y:S02]  /*29eb0*/  LOP3.LUT R7, R7, 0xffdfffff, RZ, 0xc0, !PT ;  /* 0xffdfffff07077812 */ /* 0x000fe400078ec0ff */
[----:B------:R-:W-:Y:S02]  /*29ec0*/  R2UR UR30, R46 ;  /* 0x000000002e1e72ca */ /* 0x000fe400000e0000 */
[----:B------:R-:W-:Y:S01]  /*29ed0*/  @P0 LOP3.LUT R7, R7, 0x200000, RZ, 0xfc, !PT ;  /* 0x0020000007070812 */ /* 0x000fe200078efcff */
[----:B------:R-:W4:Y:S01]  /*29ee0*/  LDL.LU R46, [R1+0x1498] ;  /* 0x00149800012e7983 */ /* 0x000f220000300800 */
[----:B------:R-:W-:Y:S01]  /*29ef0*/  ISETP.GE.AND P0, PT, R19, UR13, PT ;  /* 0x0000000d13007c0c */ /* 0x000fe2000bf06270 */
[----:B------:R-:W-:Y:S01]  /*29f00*/  UMOV UR60, UR59 ;  /* 0x0000003b003c7c82 */ /* 0x000fe20008000000 */
[----:B------:R-:W-:Y:S01]  /*29f10*/  R2UR UR58, R36 ;  /* 0x00000000243a72ca */ /* 0x000fe200000e0000 */
[----:B------:R-:W4:Y:S01]  /*29f20*/  LDL.LU R45, [R1+0x1494] ;  /* 0x00149400012d7983 */ /* 0x000f220000300800 */
[----:B------:R-:W-:Y:S01]  /*29f30*/  ISETP.LT.AND P1, PT, R5, UR10, !P0 ;  /* 0x0000000a05007c0c */ /* 0x000fe2000c721270 */
[----:B------:R-:W-:Y:S01]  /*29f40*/  UMOV UR20, UR27 ;  /* 0x0000001b00147c82 */ /* 0x000fe20008000000 */
[----:B------:R-:W-:Y:S01]  /*29f50*/  UMOV UR16, UR26 ;  /* 0x0000001a00107c82 */ /* 0x000fe20008000000 */
[----:B------:R-:W4:Y:S01]  /*29f60*/  LDL.LU R44, [R1+0x1490] ;  /* 0x00149000012c7983 */ /* 0x000f220000300800 */
[----:B------:R-:W-:Y:S01]  /*29f70*/  R2UR UR59, R37 ;  /* 0x00000000253b72ca */ /* 0x000fe200000e0000 */
[----:B------:R-:W-:Y:S01]  /*29f80*/  ULDC.64 UR26, c[0x0][0x228] ;  /* 0x00008a00001a7ab9 */ /* 0x000fe20000000a00 */
[----:B------:R-:W-:Y:S01]  /*29f90*/  LOP3.LUT R7, R7, 0xffefffff, RZ, 0xc0, !PT ;  /* 0xffefffff07077812 */ /* 0x000fe200078ec0ff */
[----:B------:R-:W4:Y:S01]  /*29fa0*/  LDL.LU R43, [R1+0x148c] ;  /* 0x00148c00012b7983 */ /* 0x000f220000300800 */
[----:B------:R-:W-:-:S03]  /*29fb0*/  ULDC.64 UR12, c[0x0][0x228] ;  /* 0x00008a00000c7ab9 */ /* 0x000fc60000000a00 */
[----:B------:R-:W4:Y:S04]  /*29fc0*/  LDL.LU R42, [R1+0x1488] ;  /* 0x00148800012a7983 */ /* 0x000f280000300800 */
[----:B------:R-:W4:Y:S04]  /*29fd0*/  LDL.LU R41, [R1+0x1484] ;  /* 0x0014840001297983 */ /* 0x000f280000300800 */
[----:B------:R-:W4:Y:S04]  /*29fe0*/  LDL.LU R40, [R1+0x1480] ;  /* 0x0014800001287983 */ /* 0x000f280000300800 */
[----:B------:R-:W4:Y:S04]  /*29ff0*/  LDL.LU R39, [R1+0x147c] ;  /* 0x00147c0001277983 */ /* 0x000f280000300800 */
[----:B------:R-:W4:Y:S01]  /*2a000*/  LDL.LU R38, [R1+0x1478] ;  /* 0x0014780001267983 */ /* 0x000f220000300800 */
[----:B------:R-:W-:-:S03]  /*2a010*/  ISETP.LT.AND P0, PT, R4, UR26, !P0 ;  /* 0x0000001a04007c0c */ /* 0x000fc6000c701270 */
[----:B------:R-:W4:Y:S04]  /*2a020*/  LDL.LU R37, [R1+0x1474] ;  /* 0x0014740001257983 */ /* 0x000f280000300800 */
[----:B------:R-:W4:Y:S04]  /*2a030*/  LDL.LU R36, [R1+0x1470] ;  /* 0x0014700001247983 */ /* 0x000f280000300800 */
[----:B------:R-:W4:Y:S04]  /*2a040*/  LDL.LU R35, [R1+0x146c] ;  /* 0x00146c0001237983 */ /* 0x000f280000300800 */
[----:B------:R-:W4:Y:S04]  /*2a050*/  LDL.LU R34, [R1+0x1468] ;  /* 0x0014680001227983 */ /* 0x000f280000300800 */
[----:B------:R-:W4:Y:S01]  /*2a060*/  LDL.LU R33, [R1+0x1464] ;  /* 0x0014640001217983 */ /* 0x000f220000300800 */
[----:B------:R-:W-:-:S03]  /*2a070*/  @P1 LOP3.LUT R7, R7, 0x100000, RZ, 0xfc, !PT ;  /* 0x0010000007071812 */ /* 0x000fc600078efcff */
[----:B------:R-:W4:Y:S04]  /*2a080*/  LDL.LU R32, [R1+0x1460] ;  /* 0x0014600001207983 */ /* 0x000f280000300800 */
[----:B------:R-:W4:Y:S04]  /*2a090*/  LDL.LU R31, [R1+0x145c] ;  /* 0x00145c00011f7983 */ /* 0x000f280000300800 */
[----:B------:R-:W4:Y:S04]  /*2a0a0*/  LDL.LU R30, [R1+0x1458] ;  /* 0x00145800011e7983 */ /* 0x000f280000300800 */
[----:B------:R-:W4:Y:S01]  /*2a0b0*/  LDL.LU R29, [R1+0x1454] ;  /* 0x00145400011d7983 */ /* 0x000f220000300800 */
[----:B------:R-:W-:-:S03]  /*2a0c0*/  LOP3.LUT R7, R7, 0xfff7ffff, RZ, 0xc0, !PT ;  /* 0xfff7ffff07077812 */ /* 0x000fc600078ec0ff */
[----:B------:R-:W4:Y:S04]  /*2a0d0*/  LDL.LU R28, [R1+0x1450] ;  /* 0x00145000011c7983 */ /* 0x000f280000300800 */
[----:B------:R-:W4:Y:S04]  /*2a0e0*/  LDL.LU R27, [R1+0x144c] ;  /* 0x00144c00011b7983 */ /* 0x000f280000300800 */
[----:B------:R0:W-:Y:S01]  /*2a0f0*/  STL [R1+0x910], R8 ;  /* 0x0009100801007387 */ /* 0x0001e20000100800 */
[----:B------:R-:W-:Y:S02]  /*2a100*/  @P0 LOP3.LUT R7, R7, 0x80000, RZ, 0xfc, !PT ;  /* 0x0008000007070812 */ /* 0x000fe400078efcff */
[----:B------:R-:W-:Y:S01]  /*2a110*/  ISETP.GE.AND P0, PT, R20, UR29, PT ;  /* 0x0000001d14007c0c */ /* 0x000fe2000bf06270 */
[----:B0-----:R-:W-:-:S05]  /*2a120*/  VIADD R8, R8, UR30 ;  /* 0x0000001e08087c36 */ /* 0x001fca0008000000 */
[----:B------:R0:W-:Y:S02]  /*2a130*/  STL [R1+0x81c], R8 ;  /* 0x00081c0801007387 */ /* 0x0001e40000100800 */
[----:B0-----:R-:W-:Y:S01]  /*2a140*/  VIADD R8, R8, UR31 ;  /* 0x0000001f08087c36 */ /* 0x001fe20008000000 */
[----:B------:R-:W-:Y:S02]  /*2a150*/  ULDC.64 UR30, c[0x0][0x228] ;  /* 0x00008a00001e7ab9 */ /* 0x000fe40000000a00 */
[----:B------:R-:W-:Y:S02]  /*2a160*/  ISETP.LT.AND P1, PT, R5, UR30, !P0 ;  /* 0x0000001e05007c0c */ /* 0x000fe4000c721270 */
[----:B------:R-:W-:Y:S02]  /*2a170*/  ISETP.LT.AND P0, PT, R4, UR12, !P0 ;  /* 0x0000000c04007c0c */ /* 0x000fe4000c701270 */
[----:B------:R-:W-:Y:S01]  /*2a180*/  LOP3.LUT R7, R7, 0xfffbffff, RZ, 0xc0, !PT ;  /* 0xfffbffff07077812 */ /* 0x000fe200078ec0ff */
[----:B------:R0:W-:Y:S08]  /*2a190*/  STL [R1+0x55c], R8 ;  /* 0x00055c0801007387 */ /* 0x0001f00000100800 */
[----:B------:R-:W-:Y:S01]  /*2a1a0*/  @P1 LOP3.LUT R7, R7, 0x40000, RZ, 0xfc, !PT ;  /* 0x0004000007071812 */ /* 0x000fe200078efcff */
[----:B0-----:R-:W-:-:S03]  /*2a1b0*/  VIADD R8, R8, UR32 ;  /* 0x0000002008087c36 */ /* 0x001fc60008000000 */
[----:B------:R-:W-:Y:S01]  /*2a1c0*/  LOP3.LUT R7, R7, 0xfffdffff, RZ, 0xc0, !PT ;  /* 0xfffdffff07077812 */ /* 0x000fe200078ec0ff */
[----:B------:R-:W-:Y:S01]  /*2a1d0*/  UMOV UR12, UR28 ;  /* 0x0000001c000c7c82 */ /* 0x000fe20008000000 */
[----:B------:R-:W-:Y:S02]  /*2a1e0*/  ULDC.64 UR28, c[0x0][0x228] ;  /* 0x00008a00001c7ab9 */ /* 0x000fe40000000a00 */
[----:B------:R-:W-:Y:S01]  /*2a1f0*/  @P0 LOP3.LUT R7, R7, 0x20000, RZ, 0xfc, !PT ;  /* 0x0002000007070812 */ /* 0x000fe200078efcff */
[----:B------:R0:W-:Y:S01]  /*2a200*/  STL [R1+0x4d0], R8 ;  /* 0x0004d00801007387 */ /* 0x0001e20000100800 */
[----:B------:R-:W-:Y:S01]  /*2a210*/  ISETP.GE.AND P0, PT, R21, UR9, PT ;  /* 0x0000000915007c0c */ /* 0x000fe2000bf06270 */
[----:B------:R-:W-:Y:S01]  /*2a220*/  UMOV UR26, UR43 ;  /* 0x0000002b001a7c82 */ /* 0x000fe20008000000 */
[----:B------:R-:W-:Y:S01]  /*2a230*/  LOP3.LUT R7, R7, 0xfffeffff, RZ, 0xc0, !PT ;  /* 0xfffeffff07077812 */ /* 0x000fe200078ec0ff */
[----:B------:R-:W-:Y:S01]  /*2a240*/  ULDC.64 UR8, c[0x0][0x228] ;  /* 0x00008a0000087ab9 */ /* 0x000fe20000000a00 */
[----:B------:R-:W-:Y:S01]  /*2a250*/  ISETP.LT.AND P1, PT, R5, UR28, !P0 ;  /* 0x0000001c05007c0c */ /* 0x000fe2000c721270 */
[----:B0-----:R-:W-:Y:S01]  /*2a260*/  VIADD R8, R8, UR33 ;  /* 0x0000002108087c36 */ /* 0x001fe20008000000 */
[----:B------:R-:W-:-:S04]  /*2a270*/  ULDC.64 UR32, c[0x0][0x228] ;  /* 0x00008a0000207ab9 */ /* 0x000fc80000000a00 */
[----:B------:R0:W-:Y:S02]  /*2a280*/  STL [R1+0x4d4], R8 ;  /* 0x0004d40801007387 */ /* 0x0001e40000100800 */
[----:B0-----:R-:W-:Y:S01]  /*2a290*/  VIADD R8, R8, UR34 ;  /* 0x0000002208087c36 */ /* 0x001fe20008000000 */
[----:B------:R-:W-:Y:S01]  /*2a2a0*/  UMOV UR34, UR42 ;  /* 0x0000002a00227c82 */ /* 0x000fe20008000000 */
[----:B------:R-:W-:Y:S02]  /*2a2b0*/  ULDC.64 UR42, c[0x0][0x228] ;  /* 0x00008a00002a7ab9 */ /* 0x000fe40000000a00 */
[----:B------:R-:W-:Y:S02]  /*2a2c0*/  ISETP.LT.AND P0, PT, R4, UR42, !P0 ;  /* 0x0000002a04007c0c */ /* 0x000fe4000c701270 */
[----:B------:R-:W-:-:S04]  /*2a2d0*/  @P1 LOP3.LUT R7, R7, 0x10000, RZ, 0xfc, !PT ;  /* 0x0001000007071812 */ /* 0x000fc800078efcff */
[----:B------:R-:W-:-:S07]  /*2a2e0*/  LOP3.LUT R7, R7, 0xffff7fff, RZ, 0xc0, !PT ;  /* 0xffff7fff07077812 */ /* 0x000fce00078ec0ff */
        /* <DEDUP_REMOVED lines=11> */
[----:B------:R-:W-:Y:S02]  /*2a3a0*/  UMOV UR20, UR14 ;  /* 0x0000000e00147c82 */ /* 0x000fe40008000000 */
[----:B------:R-:W-:Y:S01]  /*2a3b0*/  ISETP.LT.AND P1, PT, R5, UR10, !P0 ;  /* 0x0000000a05007c0c */ /* 0x000fe2000c721270 */
[----:B------:R-:W-:Y:S01]  /*2a3c0*/  UMOV UR14, UR38 ;  /* 0x00000026000e7c82 */ /* 0x000fe20008000000 */
[----:B------:R-:W-:Y:S01]  /*2a3d0*/  UMOV UR38, UR18 ;  /* 0x0000001200267c82 */ /* 0x000fe20008000000 */
[----:B------:R-:W-:Y:S01]  /*2a3e0*/  UMOV UR18, UR57 ;  /* 0x0000003900127c82 */ /* 0x000fe20008000000 */
[----:B------:R-:W-:Y:S01]  /*2a3f0*/  UMOV UR28, UR56 ;  /* 0x00000038001c7c82 */ /* 0x000fe20008000000 */
[----:B------:R-:W-:Y:S01]  /*2a400*/  ULDC.64 UR56, c[0x0][0x228] ;  /* 0x00008a0000387ab9 */ /* 0x000fe20000000a00 */
[----:B------:R-:W-:-:S02]  /*2a410*/  LOP3.LUT R7, R7, 0xffffefff, RZ, 0xc0, !PT ;  /* 0xffffefff07077812 */ /* 0x000fc400078ec0ff */
[----:B------:R-:W-:Y:S01]  /*2a420*/  ISETP.LT.AND P0, PT, R4, UR56, !P0 ;  /* 0x0000003804007c0c */ /* 0x000fe2000c701270 */
[----:B------:R0:W-:Y:S04]  /*2a430*/  STL [R1+0x4dc], R8 ;  /* 0x0004dc0801007387 */ /* 0x0001e80000100800 */
[----:B------:R-:W-:-:S04]  /*2a440*/  @P1 LOP3.LUT R7, R7, 0x1000, RZ, 0xfc, !PT ;  /* 0x0000100007071812 */ /* 0x000fc800078efcff */
[----:B------:R-:W-:Y:S01]  /*2a450*/  LOP3.LUT R7, R7, 0xfffff7ff, RZ, 0xc0, !PT ;  /* 0xfffff7ff07077812 */ /* 0x000fe200078ec0ff */
[----:B0-----:R-:W-:-:S03]  /*2a460*/  VIADD R8, R8, UR35 ;  /* 0x0000002308087c36 */ /* 0x001fc60008000000 */
[----:B------:R-:W-:Y:S01]  /*2a470*/  @P0 LOP3.LUT R7, R7, 0x800, RZ, 0xfc, !PT ;  /* 0x0000080007070812 */ /* 0x000fe200078efcff */
[----:B------:R-:W-:Y:S01]  /*2a480*/  UMOV UR42, UR41 ;  /* 0x00000029002a7c82 */ /* 0x000fe20008000000 */
[----:B------:R-:W-:Y:S01]  /*2a490*/  ISETP.GE.AND P0, PT, R24, UR29, PT ;  /* 0x0000001d18007c0c */ /* 0x000fe2000bf06270 */
[----:B------:R0:W-:Y:S01]  /*2a4a0*/  STL [R1+0x4e4], R8 ;  /* 0x0004e40801007387 */ /* 0x0001e20000100800 */
[----:B------:R-:W-:Y:S01]  /*2a4b0*/  UMOV UR56, UR54 ;  /* 0x0000003600387c82 */ /* 0x000fe20008000000 */
[----:B0-----:R-:W-:Y:S01]  /*2a4c0*/  VIADD R8, R8, UR40 ;  /* 0x0000002808087c36 */ /* 0x001fe20008000000 */
[----:B------:R-:W-:Y:S02]  /*2a4d0*/  ULDC.64 UR40, c[0x0][0x228] ;  /* 0x00008a0000287ab9 */ /* 0x000fe40000000a00 */
[----:B------:R-:W-:Y:S02]  /*2a4e0*/  ISETP.LT.AND P1, PT, R5, UR40, !P0 ;  /* 0x0000002805007c0c */ /* 0x000fe4000c721270 */
[----:B------:R0:W-:Y:S01]  /*2a4f0*/  STL [R1+0x4ec], R8 ;  /* 0x0004ec0801007387 */ /* 0x0001e20000100800 */
[----:B------:R-:W-:Y:S01]  /*2a500*/  LOP3.LUT R7, R7, 0xfffffbff, RZ, 0xc0, !PT ;  /* 0xfffffbff07077812 */ /* 0x000fe200078ec0ff */
[----:B0-----:R-:W-:Y:S01]  /*2a510*/  VIADD R8, R8, UR46 ;  /* 0x0000002e08087c36 */ /* 0x001fe20008000000 */
[----:B------:R-:W-:Y:S01]  /*2a520*/  UMOV UR46, UR55 ;  /* 0x00000037002e7c82 */ /* 0x000fe20008000000 */
[----:B------:R-:W-:-:S02]  /*2a530*/  ULDC.64 UR54, c[0x0][0x228] ;  /* 0x00008a0000367ab9 */ /* 0x000fc40000000a00 */
[----:B------:R-:W-:-:S05]  /*2a540*/  ISETP.LT.AND P0, PT, R4, UR54, !P0 ;  /* 0x0000003604007c0c */ /* 0x000fca000c701270 */
[----:B------:R-:W-:-:S04]  /*2a550*/  @P1 LOP3.LUT R7, R7, 0x400, RZ, 0xfc, !PT ;  /* 0x0000040007071812 */ /* 0x000fc800078efcff */
[----:B------:R-:W-:Y:S01]  /*2a560*/  LOP3.LUT R7, R7, 0xfffffdff, RZ, 0xc0, !PT ;  /* 0xfffffdff07077812 */ /* 0x000fe200078ec0ff */
[----:B------:R-:W-:Y:S01]  /*2a570*/  UMOV UR40, UR34 ;  /* 0x0000002200287c82 */ /* 0x000fe20008000000 */
[----:B------:R-:W-:Y:S02]  /*2a580*/  ULDC.64 UR34, c[0x0][0x228] ;  /* 0x00008a0000227ab9 */ /* 0x000fe40000000a00 */
[----:B------:R-:W-:Y:S02]  /*2a590*/  @P0 LOP3.LUT R7, R7, 0x200, RZ, 0xfc, !PT ;  /* 0x0000020007070812 */ /* 0x000fe400078efcff */
[----:B------:R-:W-:Y:S01]  /*2a5a0*/  ISETP.GE.AND P0, PT, R25, UR9, PT ;  /* 0x0000000919007c0c */ /* 0x000fe2000bf06270 */
[----:B------:R-:W-:Y:S01]  /*2a5b0*/  UMOV UR32, UR28 ;  /* 0x0000001c00207c82 */ /* 0x000fe20008000000 */
[----:B------:R-:W-:Y:S01]  /*2a5c0*/  ULDC.64 UR28, c[0x0][0x228] ;  /* 0x00008a00001c7ab9 */ /* 0x000fe20000000a00 */
[----:B------:R-:W-:Y:S01]  /*2a5d0*/  LOP3.LUT R7, R7, 0xfffffeff, RZ, 0xc0, !PT ;  /* 0xfffffeff07077812 */ /* 0x000fe200078ec0ff */
[----:B------:R0:W-:Y:S01]  /*2a5e0*/  STL [R1+0x4f0], R8 ;  /* 0x0004f00801007387 */ /* 0x0001e20000100800 */
[----:B------:R-:W-:Y:S01]  /*2a5f0*/  ISETP.LT.AND P1, PT, R5, UR34, !P0 ;  /* 0x0000002205007c0c */ /* 0x000fe2000c721270 */
[----:B------:R-:W-:Y:S01]  /*2a600*/  ULDC.64 UR8, c[0x0][0x228] ;  /* 0x00008a0000087ab9 */ /* 0x000fe20000000a00 */
[----:B------:R-:W-:-:S11]  /*2a610*/  ISETP.LT.AND P0, PT, R4, UR28, !P0 ;  /* 0x0000001c04007c0c */ /* 0x000fd6000c701270 */
[----:B------:R-:W-:-:S04]  /*2a620*/  @P1 LOP3.LUT R7, R7, 0x100, RZ, 0xfc, !PT ;  /* 0x0000010007071812 */ /* 0x000fc800078efcff */
[----:B------:R-:W-:Y:S01]  /*2a630*/  LOP3.LUT R7, R7, 0xffffff7f, RZ, 0xc0, !PT ;  /* 0xffffff7f07077812 */ /* 0x000fe200078ec0ff */
[----:B0-----:R-:W-:Y:S01]  /*2a640*/  VIADD R8, R8, UR47 ;  /* 0x0000002f08087c36 */ /* 0x001fe20008000000 */
[----:B------:R-:W-:Y:S02]  /*2a650*/  UMOV UR47, UR42 ;  /* 0x0000002a002f7c82 */ /* 0x000fe40008000000 */
[----:B------:R-:W-:Y:S01]  /*2a660*/  @P0 LOP3.LUT R7, R7, 0x80, RZ, 0xfc, !PT ;  /* 0x0000008007070812 */ /* 0x000fe200078efcff */
[----:B------:R-:W-:Y:S01]  /*2a670*/  UMOV UR42, UR30 ;  /* 0x0000001e002a7c82 */ /* 0x000fe20008000000 */
[----:B------:R-:W-:Y:S01]  /*2a680*/  ISETP.GE.AND P0, PT, R252, UR11, PT ;  /* 0x0000000bfc007c0c */ /* 0x000fe2000bf06270 */
[----:B------:R-:W-:Y:S01]  /*2a690*/  ULDC.64 UR30, c[0x0][0x228] ;  /* 0x00008a00001e7ab9 */ /* 0x000fe20000000a00 */
[----:B------:R-:W-:Y:S01]  /*2a6a0*/  LOP3.LUT R7, R7, 0xffffffbf, RZ, 0xc0, !PT ;  /* 0xffffffbf07077812 */ /* 0x000fe200078ec0ff */
[----:B------:R-:W-:Y:S01]  /*2a6b0*/  UMOV UR54, UR16 ;  /* 0x0000001000367c82 */ /* 0x000fe20008000000 */
[----:B------:R-:W-:Y:S01]  /*2a6c0*/  ISETP.LT.AND P1, PT, R5, UR30, !P0 ;  /* 0x0000001e05007c0c */ /* 0x000fe2000c721270 */
[----:B------:R-:W-:Y:S01]  /*2a6d0*/  UMOV UR16, UR61 ;  /* 0x0000003d00107c82 */ /* 0x000fe20008000000 */
[----:B------:R-:W-:Y:S01]  /*2a6e0*/  ISETP.LT.AND P0, PT, R4, UR8, !P0 ;  /* 0x0000000804007c0c */ /* 0x000fe2000c701270 */
[----:B------:R-:W-:Y:S01]  /*2a6f0*/  UMOV UR34, UR60 ;  /* 0x0000003c00227c82 */ /* 0x000fe20008000000 */
[----:B------:R-:W-:Y:S01]  /*2a700*/  ULDC.64 UR60, c[0x0][0x228] ;  /* 0x00008a00003c7ab9 */ /* 0x000fe20000000a00 */
[----:B------:R-:W-:Y:S01]  /*2a710*/  ULDC.64 UR10, c[0x0][0x228] ;  /* 0x00008a00000a7ab9 */ /* 0x000fe20000000a00 */
[----:B------:R0:W-:Y:S01]  /*2a720*/  STL [R1+0x4f4], R8 ;  /* 0x0004f40801007387 */ /* 0x0001e20000100800 */
[----:B------:R-:W-:Y:S01]  /*2a730*/  UMOV UR28, UR53 ;  /* 0x00000035001c7c82 */ /* 0x000fe20008000000 */
[----:B------:R-:W-:-:S05]  /*2a740*/  ULDC UR30, c[0x0][0x248] ;  /* 0x00009200001e7ab9 */ /* 0x000fca0000000800 */
        /* <DEDUP_REMOVED lines=8> */
[----:B------:R-:W-:Y:S01]  /*2a7d0*/  LOP3.LUT R7, R7, 0xfffffffb, RZ, 0xc0, !PT ;  /* 0xfffffffb07077812 */ /* 0x000fe200078ec0ff */
[----:B0-----:R-:W-:Y:S01]  /*2a7e0*/  VIADD R8, R8, UR50 ;  /* 0x0000003208087c36 */ /* 0x001fe20008000000 */
[----:B------:R-:W-:Y:S01]  /*2a7f0*/  UMOV UR50, UR52 ;  /* 0x0000003400327c82 */ /* 0x000fe20008000000 */
[----:B------:R-:W-:Y:S01]  /*2a800*/  ULDC.64 UR52, c[0x0][0x228] ;  /* 0x00008a0000347ab9 */ /* 0x000fe20000000a00 */
[----:B------:R-:W-:Y:S02]  /*2a810*/  @P0 LOP3.LUT R7, R7, 0x4, RZ, 0xfc, !PT ;  /* 0x0000000407070812 */ /* 0x000fe400078efcff */
[----:B------:R-:W-:-:S04]  /*2a820*/  ISETP.GE.AND P0, PT, R194, UR35, PT ;  /* 0x00000023c2007c0c */ /* 0x000fc8000bf06270 */
[----:B------:R-:W-:Y:S01]  /*2a830*/  ISETP.LT.AND P1, PT, R5, UR52, !P0 ;  /* 0x0000003405007c0c */ /* 0x000fe2000c721270 */
[----:B------:R0:W-:Y:S01]  /*2a840*/  STL [R1+0x4f8], R8 ;  /* 0x0004f80801007387 */ /* 0x0001e20000100800 */
[----:B------:R-:W-:Y:S01]  /*2a850*/  UMOV UR10, UR50 ;  /* 0x00000032000a7c82 */ /* 0x000fe20008000000 */
[----:B0-----:R-:W-:Y:S01]  /*2a860*/  VIADD R8, R8, UR51 ;  /* 0x0000003308087c36 */ /* 0x001fe20008000000 */
[----:B------:R-:W-:Y:S02]  /*2a870*/  ULDC.64 UR50, c[0x0][0x228] ;  /* 0x00008a0000327ab9 */ /* 0x000fe40000000a00 */
[----:B------:R-:W-:Y:S01]  /*2a880*/  ISETP.LT.AND P0, PT, R4, UR50, !P0 ;  /* 0x0000003204007c0c */ /* 0x000fe2000c701270 */
[----:B------:R-:W-:-:S06]  /*2a890*/  UMOV UR8, UR47 ;  /* 0x0000002f00087c82 */ /* 0x000fcc0008000000 */
[----:B------:R-:W-:Y:S01]  /*2a8a0*/  @P1 LOP3.LUT R51, R51, 0x1000, RZ, 0xfc, !PT ;  /* 0x0000100033331812 */ /* 0x000fe200078efcff */
[----:B------:R-:W-:Y:S01]  /*2a8b0*/  UMOV UR52, UR46 ;  /* 0x0000002e00347c82 */ /* 0x000fe20008000000 */
[----:B------:R0:W-:Y:S01]  /*2a8c0*/  STL [R1+0x4fc], R8 ;  /* 0x0004fc0801007387 */ /* 0x0001e20000100800 */
[----:B------:R-:W-:Y:S01]  /*2a8d0*/  ULDC.64 UR46, c[0x0][0x228] ;  /* 0x00008a00002e7ab9 */ /* 0x000fe20000000a00 */
[----:B------:R-:W-:Y:S01]  /*2a8e0*/  LOP3.LUT R51, R51, 0xfffff7ff, RZ, 0xc0, !PT ;  /* 0xfffff7ff33337812 */ /* 0x000fe200078ec0ff */
[----:B------:R-:W-:Y:S01]  /*2a8f0*/  UMOV UR60, UR34 ;  /* 0x00000022003c7c82 */ /* 0x000fe20008000000 */
[----:B------:R-:W-:Y:S01]  /*2a900*/  ULDC.64 UR34, c[0x0][0x228] ;  /* 0x00008a0000227ab9 */ /* 0x000fe20000000a00 */
[----:B------:R-:W-:Y:S01]  /*2a910*/  ULDC UR50, c[0x0][0x248] ;  /* 0x0000920000327ab9 */ /* 0x000fe20000000800 */
[----:B------:R-:W-:Y:S02]  /*2a920*/  @P0 LOP3.LUT R51, R51, 0x800, RZ, 0xfc, !PT ;  /* 0x0000080033330812 */ /* 0x000fe400078efcff */
[----:B------:R-:W-:Y:S01]  /*2a930*/  ISETP.GE.AND P0, PT, R193, UR31, PT ;  /* 0x0000001fc1007c0c */ /* 0x000fe2000bf06270 */
[----:B0-----:R-:W-:Y:S01]  /*2a940*/  VIADD R8, R8, UR30 ;  /* 0x0000001e08087c36 */ /* 0x001fe20008000000 */
[----:B------:R-:W-:Y:S01]  /*2a950*/  UMOV UR30, UR40 ;  /* 0x00000028001e7c82 */ /* 0x000fe20008000000 */
[----:B------:R-:W-:Y:S01]  /*2a960*/  ULDC UR40, c[0x0][0x248] ;  /* 0x0000920000287ab9 */ /* 0x000fe20000000800 */
[----:B------:R-:W-:-:S02]  /*2a970*/  ISETP.LT.AND P1, PT, R5, UR46, !P0 ;  /* 0x0000002e05007c0c */ /* 0x000fc4000c721270 */
[----:B------:R0:W-:Y:S01]  /*2a980*/  STL [R1+0x4d8], R8 ;  /* 0x0004d80801007387 */ /* 0x0001e20000100800 */
[----:B------:R-:W-:Y:S01]  /*2a990*/  LOP3.LUT R51, R51, 0xfffffeff, RZ, 0xc0, !PT ;  /* 0xfffffeff33337812 */ /* 0x000fe200078ec0ff */
[----:B0-----:R-:W-:Y:S01]  /*2a9a0*/  VIADD R8, R8, UR40 ;  /* 0x0000002808087c36 */ /* 0x001fe20008000000 */
[----:B------:R-:W-:Y:S02]  /*2a9b0*/  ULDC.64 UR40, c[0x0][0x228] ;  /* 0x00008a0000287ab9 */ /* 0x000fe40000000a00 */
[----:B------:R-:W-:-:S06]  /*2a9c0*/  ISETP.LT.AND P0, PT, R4, UR40, !P0 ;  /* 0x0000002804007c0c */ /* 0x000fcc000c701270 */
[----:B------:R-:W-:-:S04]  /*2a9d0*/  @P1 LOP3.LUT R51, R51, 0x100, RZ, 0xfc, !PT ;  /* 0x0000010033331812 */ /* 0x000fc800078efcff */
[----:B------:R-:W-:-:S04]  /*2a9e0*/  LOP3.LUT R51, R51, 0xffffff7f, RZ, 0xc0, !PT ;  /* 0xffffff7f33337812 */ /* 0x000fc800078ec0ff */
[----:B------:R-:W-:Y:S02]  /*2a9f0*/  @P0 LOP3.LUT R51, R51, 0x80, RZ, 0xfc, !PT ;  /* 0x0000008033330812 */ /* 0x000fe400078efcff */
[----:B------:R-:W-:Y:S01]  /*2aa00*/  ISETP.GE.AND P0, PT, R2, UR61, PT ;  /* 0x0000003d02007c0c */ /* 0x000fe2000bf06270 */
[----:B------:R0:W-:Y:S03]  /*2aa10*/  STL [R1+0x4e0], R8 ;  /* 0x0004e00801007387 */ /* 0x0001e60000100800 */
[----:B------:R-:W-:Y:S01]  /*2aa20*/  ISETP.LT.AND P1, PT, R5, UR34, !P0 ;  /* 0x0000002205007c0c */ /* 0x000fe2000c721270 */
[----:B0-----:R-:W-:Y:S01]  /*2aa30*/  VIADD R8, R8, UR50 ;  /* 0x0000003208087c36 */ /* 0x001fe20008000000 */
[----:B------:R-:W-:Y:S01]  /*2aa40*/  UMOV UR50, UR10 ;  /* 0x0000000a00327c82 */ /* 0x000fe20008000000 */
[----:B------:R-:W-:Y:S01]  /*2aa50*/  UMOV UR10, UR30 ;  /* 0x0000001e000a7c82 */ /* 0x000fe20008000000 */
[----:B------:R-:W-:Y:S01]  /*2aa60*/  ULDC.64 UR30, c[0x0][0x228] ;  /* 0x00008a00001e7ab9 */ /* 0x000fe20000000a00 */
[----:B------:R-:W-:-:S02]  /*2aa70*/  LOP3.LUT R51, R51, 0xffffffef, RZ, 0xc0, !PT ;  /* 0xffffffef33337812 */ /* 0x000fc400078ec0ff */
[----:B------:R-:W-:-:S06]  /*2aa80*/  ISETP.LT.AND P0, PT, R4, UR30, !P0 ;  /* 0x0000001e04007c0c */ /* 0x000fcc000c701270 */
[----:B------:R-:W-:Y:S01]  /*2aa90*/  @P1 LOP3.LUT R51, R51, 0x10, RZ, 0xfc, !PT ;  /* 0x0000001033331812 */ /* 0x000fe200078efcff */
[----:B------:R-:W-:-:S03]  /*2aaa0*/  VIADD R2, R3, 0x132 ;  /* 0x0000013203027836 */ /* 0x000fc60000000000 */
[----:B------:R-:W-:Y:S01]  /*2aab0*/  LOP3.LUT R51, R51, 0xfffffff7, RZ, 0xc0, !PT ;  /* 0xfffffff733337812 */ /* 0x000fe200078ec0ff */
[----:B------:R-:W-:Y:S01]  /*2aac0*/  UMOV UR30, UR5 ;  /* 0x00000005001e7c82 */ /* 0x000fe20008000000 */
[----:B------:R-:W-:Y:S01]  /*2aad0*/  UMOV UR40, UR52 ;  /* 0x0000003400287c82 */ /* 0x000fe20008000000 */
[----:B------:R-:W-:Y:S01]  /*2aae0*/  UMOV UR52, UR60 ;  /* 0x0000003c00347c82 */ /* 0x000fe20008000000 */
[----:B------:R-:W-:Y:S01]  /*2aaf0*/  ULDC.64 UR60, c[0x0][0x228] ;  /* 0x00008a00003c7ab9 */ /* 0x000fe20000000a00 */
[----:B------:R-:W-:Y:S01]  /*2ab00*/  ULDC UR5, c[0x0][0x228] ;  /* 0x00008a0000057ab9 */ /* 0x000fe20000000800 */
[----:B------:R-:W-:Y:S02]  /*2ab10*/  @P0 LOP3.LUT R51, R51, 0x8, RZ, 0xfc, !PT ;  /* 0x0000000833330812 */ /* 0x000fe400078efcff */
[----:B------:R-:W-:-:S04]  /*2ab20*/  ISETP.GE.AND P0, PT, R2, UR30, PT ;  /* 0x0000001e02007c0c */ /* 0x000fc8000bf06270 */
[----:B------:R-:W-:Y:S02]  /*2ab30*/  ISETP.LT.AND P1, PT, R5, UR60, !P0 ;  /* 0x0000003c05007c0c */ /* 0x000fe4000c721270 */
[----:B------:R-:W-:Y:S02]  /*2ab40*/  ISETP.LT.AND P0, PT, R4, UR5, !P0 ;  /* 0x0000000504007c0c */ /* 0x000fe4000c701270 */
[----:B------:R-:W-:Y:S01]  /*2ab50*/  LOP3.LUT R7, R7, 0xfffffff7, RZ, 0xc0, !PT ;  /* 0xfffffff707077812 */ /* 0x000fe200078ec0ff */
[----:B------:R-:W-:Y:S01]  /*2ab60*/  UMOV UR34, UR6 ;  /* 0x0000000600227c82 */ /* 0x000fe20008000000 */
[----:B------:R-:W-:Y:S01]  /*2ab70*/  ULDC UR6, c[0x0][0x248] ;  /* 0x0000920000067ab9 */ /* 0x000fe20000000800 */
[----:B------:R0:W-:Y:S01]  /*2ab80*/  STL [R1+0x4e8], R8 ;  /* 0x0004e80801007387 */ /* 0x0001e20000100800 */
[----:B------:R-:W-:Y:S01]  /*2ab90*/  VIADD R2, R3, 0x130 ;  /* 0x0000013003027836 */ /* 0x000fe20000000000 */
[----:B------:R-:W-:Y:S01]  /*2aba0*/  UMOV UR46, UR8 ;  /* 0x00000008002e7c82 */ /* 0x000fe20008000000 */
[----:B------:R-:W-:-:S03]  /*2abb0*/  ULDC UR5, c[0x0][0x228] ;  /* 0x00008a0000057ab9 */ /* 0x000fc60000000800 */
[----:B------:R-:W-:Y:S01]  /*2abc0*/  @P1 LOP3.LUT R7, R7, 0x8, RZ, 0xfc, !PT ;  /* 0x0000000807071812 */ /* 0x000fe200078efcff */
[----:B------:R-:W-:Y:S01]  /*2abd0*/  UMOV UR30, UR34 ;  /* 0x00000022001e7c82 */ /* 0x000fe20008000000 */
[----:B------:R-:W-:Y:S02]  /*2abe0*/  ULDC UR8, c[0x0][0x248] ;  /* 0x0000920000087ab9 */ /* 0x000fe40000000800 */
[----:B------:R-:W-:Y:S01]  /*2abf0*/  LOP3.LUT R7, R7, 0xfffffffd, RZ, 0xc0, !PT ;  /* 0xfffffffd07077812 */ /* 0x000fe200078ec0ff */
[----:B0-----:R-:W-:Y:S01]  /*2ac00*/  VIADD R8, R8, UR6 ;  /* 0x0000000608087c36 */ /* 0x001fe20008000000 */
[----:B------:R-:W-:Y:S01]  /*2ac10*/  UMOV UR34, UR40 ;  /* 0x0000002800227c82 */ /* 0x000fe20008000000 */
[----:B------:R-:W-:Y:S01]  /*2ac20*/  ULDC UR6, c[0x0][0x248] ;  /* 0x0000920000067ab9 */ /* 0x000fe20000000800 */
[----:B------:R-:W-:Y:S02]  /*2ac30*/  @P0 LOP3.LUT R7, R7, 0x2, RZ, 0xfc, !PT ;  /* 0x0000000207070812 */ /* 0x000fe400078efcff */
[----:B------:R-:W-:Y:S01]  /*2ac40*/  ISETP.GE.AND P0, PT, R2, UR30, PT ;  /* 0x0000001e02007c0c */ /* 0x000fe2000bf06270 */
[----:B------:R0:W-:Y:S03]  /*2ac50*/  STL [R1+0x500], R8 ;  /* 0x0005000801007387 */ /* 0x0001e60000100800 */
[----:B------:R-:W-:Y:S01]  /*2ac60*/  ISETP.LT.AND P1, PT, R5, UR5, !P0 ;  /* 0x0000000505007c0c */ /* 0x000fe2000c721270 */
[----:B------:R-:W-:Y:S01]  /*2ac70*/  VIADD R2, R3, 0x12e ;  /* 0x0000012e03027836 */ /* 0x000fe20000000000 */
[----:B------:R-:W-:Y:S01]  /*2ac80*/  UMOV UR40, UR46 ;  /* 0x0000002e00287c82 */ /* 0x000fe20008000000 */
[----:B0-----:R-:W-:Y:S01]  /*2ac90*/  VIADD R8, R8, UR8 ;  /* 0x0000000808087c36 */ /* 0x001fe20008000000 */
[----:B------:R-:W-:Y:S01]  /*2aca0*/  ULDC UR8, c[0x0][0x228] ;  /* 0x00008a0000087ab9 */ /* 0x000fe20000000800 */
[----:B------:R-:W-:Y:S01]  /*2acb0*/  UMOV UR30, UR34 ;  /* 0x00000022001e7c82 */ /* 0x000fe20008000000 */
[----:B------:R-:W-:Y:S01]  /*2acc0*/  ISETP.LT.AND P0, PT, R4, UR8, !P0 ;  /* 0x0000000804007c0c */ /* 0x000fe2000c701270 */
[----:B------:R-:W-:Y:S01]  /*2acd0*/  UMOV UR46, UR10 ;  /* 0x0000000a002e7c82 */ /* 0x000fe20008000000 */
[----:B------:R-:W-:Y:S01]  /*2ace0*/  UMOV UR10, UR28 ;  /* 0x0000001c000a7c82 */ /* 0x000fe20008000000 */
[----:B------:R-:W-:Y:S01]  /*2acf0*/  UMOV UR28, UR54 ;  /* 0x00000036001c7c82 */ /* 0x000fe20008000000 */
[----:B------:R-:W-:Y:S01]  /*2ad00*/  LOP3.LUT R7, R7, 0xfffffffe, RZ, 0xc0, !PT ;  /* 0xfffffffe07077812 */ /* 0x000fe200078ec0ff */
[----:B------:R-:W-:Y:S01]  /*2ad10*/  UMOV UR54, UR42 ;  /* 0x0000002a00367c82 */ /* 0x000fe20008000000 */
[----:B------:R-:W-:Y:S01]  /*2ad20*/  UMOV UR42, UR12 ;  /* 0x0000000c002a7c82 */ /* 0x000fe20008000000 */
[----:B------:R-:W-:Y:S01]  /*2ad30*/  ULDC UR12, c[0x0][0x228] ;  /* 0x00008a00000c7ab9 */ /* 0x000fe20000000800 */
[----:B------:R-:W-:Y:S01]  /*2ad40*/  @P1 LOP3.LUT R7, R7, 0x1, RZ, 0xfc, !PT ;  /* 0x0000000107071812 */ /* 0x000fe200078efcff */
[----:B------:R-:W-:Y:S01]  /*2ad50*/  ULDC UR5, c[0x0][0x228] ;  /* 0x00008a0000057ab9 */ /* 0x000fe20000000800 */
[----:B------:R0:W-:Y:S01]  /*2ad60*/  STL [R1+0x504], R8 ;  /* 0x0005040801007387 */ /* 0x0001e20000100800 */
[----:B------:R-:W-:-:S02]  /*2ad70*/  ULDC UR8, c[0x0][0x248] ;  /* 0x0000920000087ab9 */ /* 0x000fc40000000800 */
[----:B------:R-:W-:Y:S02]  /*2ad80*/  @P0 LOP3.LUT R48, R48, 0x80000000, RZ, 0xfc, !PT ;  /* 0x8000000030300812 */ /* 0x000fe400078efcff */
[----:B------:R-:W-:-:S04]  /*2ad90*/  ISETP.GE.AND P0, PT, R2, UR30, PT ;  /* 0x0000001e02007c0c */ /* 0x000fc8000bf06270 */
[----:B------:R-:W-:Y:S02]  /*2ada0*/  ISETP.LT.AND P1, PT, R5, UR12, !P0 ;  /* 0x0000000c05007c0c */ /* 0x000fe4000c721270 */
[----:B------:R-:W-:Y:S01]  /*2adb0*/  LOP3.LUT R48, R48, 0xbfffffff, RZ, 0xc0, !PT ;  /* 0xbfffffff30307812 */ /* 0x000fe200078ec0ff */
[----:B0-----:R-:W-:Y:S01]  /*2adc0*/  VIADD R8, R8, UR6 ;  /* 0x0000000608087c36 */ /* 0x001fe20008000000 */
[----:B------:R-:W-:Y:S01]  /*2add0*/  ISETP.LT.AND P0, PT, R4, UR5, !P0 ;  /* 0x0000000504007c0c */ /* 0x000fe2000c701270 */
[----:B------:R-:W-:Y:S01]  /*2ade0*/  ULDC UR6, c[0x0][0x248] ;  /* 0x0000920000067ab9 */ /* 0x000fe20000000800 */
[----:B------:R-:W-:Y:S01]  /*2adf0*/  VIADD R2, R3, 0x12c ;  /* 0x0000012c03027836 */ /* 0x000fe20000000000 */
[----:B------:R-:W-:Y:S01]  /*2ae00*/  UMOV UR34, UR40 ;  /* 0x0000002800227c82 */ /* 0x000fe20008000000 */
[----:B------:R0:W-:Y:S01]  /*2ae10*/  STL [R1+0x508], R8 ;  /* 0x0005080801007387 */ /* 0x0001e20000100800 */
[----:B------:R-:W-:Y:S01]  /*2ae20*/  ULDC UR5, c[0x0][0x228] ;  /* 0x00008a0000057ab9 */ /* 0x000fe20000000800 */
[----:B------:R-:W-:Y:S01]  /*2ae30*/  UMOV UR60, UR14 ;  /* 0x0000000e003c7c82 */ /* 0x000fe20008000000 */
[----:B------:R-:W-:-:S02]  /*2ae40*/  ULDC UR12, c[0x0][0x248] ;  /* 0x00009200000c7ab9 */ /* 0x000fc40000000800 */
[----:B------:R-:W-:Y:S01]  /*2ae50*/  @P1 LOP3.LUT R48, R48, 0x40000000, RZ, 0xfc, !PT ;  /* 0x4000000030301812 */ /* 0x000fe200078efcff */
[----:B------:R-:W-:Y:S01]  /*2ae60*/  UMOV UR40, UR10 ;  /* 0x0000000a00287c82 */ /* 0x000fe20008000000 */
[----:B------:R-:W-:Y:S01]  /*2ae70*/  UMOV UR30, UR34 ;  /* 0x00000022001e7c82 */ /* 0x000fe20008000000 */
[----:B------:R-:W-:Y:S01]  /*2ae80*/  ULDC UR14, c[0x0][0x248] ;  /* 0x00009200000e7ab9 */ /* 0x000fe20000000800 */
[----:B------:R-:W-:Y:S01]  /*2ae90*/  LOP3.LUT R48, R48, 0xdfffffff, RZ, 0xc0, !PT ;  /* 0xdfffffff30307812 */ /* 0x000fe200078ec0ff */
[----:B0-----:R-:W-:Y:S01]  /*2aea0*/  VIADD R8, R8, UR6 ;  /* 0x0000000608087c36 */ /* 0x001fe20008000000 */
[----:B------:R-:W-:Y:S01]  /*2aeb0*/  ULDC UR6, c[0x0][0x248] ;  /* 0x0000920000067ab9 */ /* 0x000fe20000000800 */
[----:B------:R-:W-:Y:S01]  /*2aec0*/  ULDC UR10, c[0x0][0x248] ;  /* 0x00009200000a7ab9 */ /* 0x000fe20000000800 */
[----:B------:R-:W-:Y:S02]  /*2aed0*/  @P0 LOP3.LUT R48, R48, 0x20000000, RZ, 0xfc, !PT ;  /* 0x2000000030300812 */ /* 0x000fe400078efcff */
[----:B------:R0:W-:Y:S01]  /*2aee0*/  STL [R1+0x50c], R8 ;  /* 0x00050c0801007387 */ /* 0x0001e20000100800 */
[----:B------:R-:W-:Y:S01]  /*2aef0*/  ISETP.GE.AND P0, PT, R2, UR61, PT ;  /* 0x0000003d02007c0c */ /* 0x000fe2000bf06270 */
[----:B0-----:R-:W-:Y:S01]  /*2af00*/  VIADD R8, R8, UR6 ;  /* 0x0000000608087c36 */ /* 0x001fe20008000000 */
[----:B------:R-:W-:-:S02]  /*2af10*/  ULDC UR6, c[0x0][0x228] ;  /* 0x00008a0000067ab9 */ /* 0x000fc40000000800 */
[----:B------:R-:W-:Y:S02]  /*2af20*/  ISETP.LT.AND P1, PT, R5, UR6, !P0 ;  /* 0x0000000605007c0c */ /* 0x000fe4000c721270 */
[----:B------:R-:W-:Y:S01]  /*2af30*/  LOP3.LUT R48, R48, 0xefffffff, RZ, 0xc0, !PT ;  /* 0xefffffff30307812 */ /* 0x000fe200078ec0ff */
[----:B------:R0:W-:Y:S01]  /*2af40*/  STL [R1+0x510], R8 ;  /* 0x0005100801007387 */ /* 0x0001e20000100800 */
[----:B------:R-:W-:Y:S01]  /*2af50*/  VIADD R2, R3, 0x12a ;  /* 0x0000012a03027836 */ /* 0x000fe20000000000 */
[----:B------:R-:W-:Y:S01]  /*2af60*/  UMOV UR34, UR40 ;  /* 0x0000002800227c82 */ /* 0x000fe20008000000 */
[----:B------:R-:W-:Y:S01]  /*2af70*/  ULDC UR6, c[0x0][0x228] ;  /* 0x00008a0000067ab9 */ /* 0x000fe20000000800 */
[----:B0-----:R-:W-:Y:S01]  /*2af80*/  VIADD R8, R8, UR8 ;  /* 0x0000000808087c36 */ /* 0x001fe20008000000 */
[----:B------:R-:W-:Y:S02]  /*2af90*/  ULDC UR8, c[0x0][0x228] ;  /* 0x00008a0000087ab9 */ /* 0x000fe40000000800 */
[----:B------:R-:W-:-:S03]  /*2afa0*/  ISETP.LT.AND P0, PT, R4, UR8, !P0 ;  /* 0x0000000804007c0c */ /* 0x000fc6000c701270 */
[----:B------:R-:W-:Y:S01]  /*2afb0*/  @P1 LOP3.LUT R48, R48, 0x10000000, RZ, 0xfc, !PT ;  /* 0x1000000030301812 */ /* 0x000fe200078efcff */
[----:B------:R-:W-:Y:S01]  /*2afc0*/  UMOV UR40, UR16 ;  /* 0x0000001000287c82 */ /* 0x000fe20008000000 */
[----:B------:R-:W-:Y:S01]  /*2afd0*/  ULDC UR16, c[0x0][0x228] ;  /* 0x00008a0000107ab9 */ /* 0x000fe20000000800 */
[----:B------:R0:W-:Y:S01]  /*2afe0*/  STL [R1+0x514], R8 ;  /* 0x0005140801007387 */ /* 0x0001e20000100800 */
[----:B------:R-:W-:Y:S01]  /*2aff0*/  LOP3.LUT R48, R48, 0xf7ffffff, RZ, 0xc0, !PT ;  /* 0xf7ffffff30307812 */ /* 0x000fe200078ec0ff */
[----:B------:R-:W-:-:S05]  /*2b000*/  ULDC UR8, c[0x0][0x228] ;  /* 0x00008a0000087ab9 */ /* 0x000fca0000000800 */
[----:B------:R-:W-:Y:S02]  /*2b010*/  @P0 LOP3.LUT R48, R48, 0x8000000, RZ, 0xfc, !PT ;  /* 0x0800000030300812 */ /* 0x000fe400078efcff */
[----:B------:R-:W-:-:S04]  /*2b020*/  ISETP.GE.AND P0, PT, R2, UR34, PT ;  /* 0x0000002202007c0c */ /* 0x000fc8000bf06270 */
[----:B------:R-:W-:Y:S02]  /*2b030*/  ISETP.LT.AND P1, PT, R5, UR16, !P0 ;  /* 0x0000001005007c0c */ /* 0x000fe4000c721270 */
[----:B------:R-:W-:Y:S01]  /*2b040*/  LOP3.LUT R48, R48, 0xfbffffff, RZ, 0xc0, !PT ;  /* 0xfbffffff30307812 */ /* 0x000fe200078ec0ff */
[----:B0-----:R-:W-:Y:S01]  /*2b050*/  VIADD R8, R8, UR10 ;  /* 0x0000000a08087c36 */ /* 0x001fe20008000000 */
[----:B------:R-:W-:Y:S01]  /*2b060*/  ISETP.LT.AND P0, PT, R4, UR5, !P0 ;  /* 0x0000000504007c0c */ /* 0x000fe2000c701270 */
[----:B------:R-:W-:Y:S01]  /*2b070*/  VIADD R2, R3, 0x128 ;  /* 0x0000012803027836 */ /* 0x000fe20000000000 */
[----:B------:R-:W-:Y:S01]  /*2b080*/  ULDC UR10, c[0x0][0x248] ;  /* 0x00009200000a7ab9 */ /* 0x000fe20000000800 */
[----:B------:R-:W-:Y:S01]  /*2b090*/  UMOV UR34, UR24 ;  /* 0x0000001800227c82 */ /* 0x000fe20008000000 */
[----:B------:R-:W-:-:S05]  /*2b0a0*/  ULDC UR16, c[0x0][0x248] ;  /* 0x0000920000107ab9 */ /* 0x000fca0000000800 */
[----:B------:R-:W-:Y:S01]  /*2b0b0*/  @P1 LOP3.LUT R48, R48, 0x4000000, RZ, 0xfc, !PT ;  /* 0x0400000030301812 */ /* 0x000fe200078efcff */
[----:B------:R0:W-:Y:S01]  /*2b0c0*/  STL [R1+0x518], R8 ;  /* 0x0005180801007387 */ /* 0x0001e20000100800 */
[----:B------:R-:W-:Y:S01]  /*2b0d0*/  ULDC UR5, c[0x0][0x228] ;  /* 0x00008a0000057ab9 */ /* 0x000fe20000000800 */
[----:B------:R-:W-:Y:S01]  /*2b0e0*/  ULDC UR24, c[0x0][0x228] ;  /* 0x00008a0000187ab9 */ /* 0x000fe20000000800 */
[----:B------:R-:W-:-:S04]  /*2b0f0*/  LOP3.LUT R48, R48, 0xfdffffff, RZ, 0xc0, !PT ;  /* 0xfdffffff30307812 */ /* 0x000fc800078ec0ff */
[----:B------:R-:W-:Y:S02]  /*2b100*/  @P0 LOP3.LUT R48, R48, 0x2000000, RZ, 0xfc, !PT ;  /* 0x0200000030300812 */ /* 0x000fe400078efcff */
[----:B------:R-:W-:Y:S01]  /*2b110*/  ISETP.GE.AND P0, PT, R2, UR60, PT ;  /* 0x0000003c02007c0c */ /* 0x000fe2000bf06270 */
[----:B0-----:R-:W-:Y:S01]  /*2b120*/  VIADD R8, R8, UR10 ;  /* 0x0000000a08087c36 */ /* 0x001fe20008000000 */
[----:B------:R-:W-:Y:S02]  /*2b130*/  ULDC UR10, c[0x0][0x228] ;  /* 0x00008a00000a7ab9 */ /* 0x000fe40000000800 */
[----:B------:R-:W-:Y:S02]  /*2b140*/  ISETP.LT.AND P1, PT, R5, UR10, !P0 ;  /* 0x0000000a05007c0c */ /* 0x000fe4000c721270 */
[----:B------:R-:W-:Y:S01]  /*2b150*/  LOP3.LUT R48, R48, 0xfeffffff, RZ, 0xc0, !PT ;  /* 0xfeffffff30307812 */ /* 0x000fe200078ec0ff */
[----:B------:R-:W-:Y:S01]  /*2b160*/  VIADD R2, R3, 0x126 ;  /* 0x0000012603027836 */ /* 0x000fe20000000000 */
[----:B------:R-:W-:Y:S01]  /*2b170*/  ISETP.LT.AND P0, PT, R4, UR6, !P0 ;  /* 0x0000000604007c0c */ /* 0x000fe2000c701270 */
[----:B------:R0:W-:Y:S01]  /*2b180*/  STL [R1+0x51c], R8 ;  /* 0x00051c0801007387 */ /* 0x0001e20000100800 */
[----:B------:R-:W-:Y:S01]  /*2b190*/  UMOV UR60, UR50 ;  /* 0x00000032003c7c82 */ /* 0x000fe20008000000 */
[----:B------:R-:W-:Y:S01]  /*2b1a0*/  ULDC UR6, c[0x0][0x228] ;  /* 0x00008a0000067ab9 */ /* 0x000fe20000000800 */
[----:B------:R-:W-:-:S05]  /*2b1b0*/  ULDC UR10, c[0x0][0x228] ;  /* 0x00008a00000a7ab9 */ /* 0x000fca0000000800 */
[----:B------:R-:W-:-:S04]  /*2b1c0*/  @P1 LOP3.LUT R48, R48, 0x1000000, RZ, 0xfc, !PT ;  /* 0x0100000030301812 */ /* 0x000fc800078efcff */
[----:B------:R-:W-:-:S04]  /*2b1d0*/  LOP3.LUT R48, R48, 0xff7fffff, RZ, 0xc0, !PT ;  /* 0xff7fffff30307812 */ /* 0x000fc800078ec0ff */
[----:B------:R-:W-:Y:S02]  /*2b1e0*/  @P0 LOP3.LUT R48, R48, 0x800000, RZ, 0xfc, !PT ;  /* 0x0080000030300812 */ /* 0x000fe400078efcff */
[----:B------:R-:W-:Y:S01]  /*2b1f0*/  ISETP.GE.AND P0, PT, R2, UR34, PT ;  /* 0x0000002202007c0c */ /* 0x000fe2000bf06270 */
[----:B0-----:R-:W-:Y:S01]  /*2b200*/  VIADD R8, R8, UR12 ;  /* 0x0000000c08087c36 */ /* 0x001fe20008000000 */
[----:B------:R-:W-:Y:S02]  /*2b210*/  ULDC UR12, c[0x0][0x248] ;  /* 0x00009200000c7ab9 */ /* 0x000fe40000000800 */
[----:B------:R-:W-:Y:S02]  /*2b220*/  ISETP.LT.AND P1, PT, R5, UR8, !P0 ;  /* 0x0000000805007c0c */ /* 0x000fe4000c721270 */
[----:B------:R-:W-:Y:S01]  /*2b230*/  LOP3.LUT R48, R48, 0xffbfffff, RZ, 0xc0, !PT ;  /* 0xffbfffff30307812 */ /* 0x000fe200078ec0ff */
[----:B------:R0:W-:Y:S01]  /*2b240*/  STL [R1+0x520], R8 ;  /* 0x0005200801007387 */ /* 0x0001e20000100800 */
[----:B------:R-:W-:Y:S01]  /*2b250*/  VIADD R2, R3, 0x124 ;  /* 0x0000012403027836 */ /* 0x000fe20000000000 */
[----:B------:R-:W-:Y:S01]  /*2b260*/  UMOV UR34, UR20 ;  /* 0x0000001400227c82 */ /* 0x000fe20008000000 */
[----:B------:R-:W-:Y:S01]  /*2b270*/  ULDC UR8, c[0x0][0x228] ;  /* 0x00008a0000087ab9 */ /* 0x000fe20000000800 */
[----:B------:R-:W-:Y:S01]  /*2b280*/  UMOV UR50, UR18 ;  /* 0x0000001200327c82 */ /* 0x000fe20008000000 */
[----:B------:R-:W-:Y:S01]  /*2b290*/  ULDC UR18, c[0x0][0x248] ;  /* 0x0000920000127ab9 */ /* 0x000fe20000000800 */
[----:B------:R-:W-:Y:S01]  /*2b2a0*/  ULDC UR20, c[0x0][0x248] ;  /* 0x0000920000147ab9 */ /* 0x000fe20000000800 */
[----:B0-----:R-:W-:Y:S01]  /*2b2b0*/  VIADD R8, R8, UR12 ;  /* 0x0000000c08087c36 */ /* 0x001fe20008000000 */
[----:B------:R-:W-:-:S02]  /*2b2c0*/  ULDC UR12, c[0x0][0x228] ;  /* 0x00008a00000c7ab9 */ /* 0x000fc40000000800 */
[----:B------:R-:W-:Y:S01]  /*2b2d0*/  ISETP.LT.AND P0, PT, R4, UR12, !P0 ;  /* 0x0000000c04007c0c */ /* 0x000fe2000c701270 */
[----:B------:R-:W-:Y:S01]  /*2b2e0*/  ULDC UR12, c[0x0][0x228] ;  /* 0x00008a00000c7ab9 */ /* 0x000fe20000000800 */
[----:B------:R-:W-:-:S04]  /*2b2f0*/  @P1 LOP3.LUT R48, R48, 0x400000, RZ, 0xfc, !PT ;  /* 0x0040000030301812 */ /* 0x000fc800078efcff */
[----:B------:R-:W-:-:S07]  /*2b300*/  LOP3.LUT R48, R48, 0xffdfffff, RZ, 0xc0, !PT ;  /* 0xffdfffff30307812 */ /* 0x000fce00078ec0ff */
[----:B------:R-:W-:Y:S02]  /*2b310*/  @P0 LOP3.LUT R48, R48, 0x200000, RZ, 0xfc, !PT ;  /* 0x0020000030300812 */ /* 0x000fe400078efcff */
[----:B------:R-:W-:-:S04]  /*2b320*/  ISETP.GE.AND P0, PT, R2, UR60, PT ;  /* 0x0000003c02007c0c */ /* 0x000fc8000bf06270 */
[----:B------:R-:W-:Y:S01]  /*2b330*/  ISETP.LT.AND P1, PT, R5, UR5, !P0 ;  /* 0x0000000505007c0c */ /* 0x000fe2000c721270 */
[----:B------:R0:W-:Y:S01]  /*2b340*/  STL [R1+0x524], R8 ;  /* 0x0005240801007387 */ /* 0x0001e20000100800 */
[----:B------:R-:W-:Y:S01]  /*2b350*/  LOP3.LUT R48, R48, 0xffefffff, RZ, 0xc0, !PT ;  /* 0xffefffff30307812 */ /* 0x000fe200078ec0ff */
[----:B------:R-:W-:Y:S01]  /*2b360*/  VIADD R2, R3, 0x122 ;  /* 0x0000012203027836 */ /* 0x000fe20000000000 */
[----:B------:R-:W-:Y:S01]  /*2b370*/  UMOV UR60, UR46 ;  /* 0x0000002e003c7c82 */ /* 0x000fe20008000000 */
[----:B------:R-:W-:Y:S01]  /*2b380*/  ULDC UR5, c[0x0][0x228] ;  /* 0x00008a0000057ab9 */ /* 0x000fe20000000800 */
[----:B0-----:R-:W-:Y:S01]  /*2b390*/  VIADD R8, R8, UR14 ;  /* 0x0000000e08087c36 */ /* 0x001fe20008000000 */
[----:B------:R-:W-:Y:S02]  /*2b3a0*/  ULDC UR14, c[0x0][0x228] ;  /* 0x00008a00000e7ab9 */ /* 0x000fe40000000800 */
[----:B------:R-:W-:Y:S01]  /*2b3b0*/  ISETP.LT.AND P0, PT, R4, UR14, !P0 ;  /* 0x0000000e04007c0c */ /* 0x000fe2000c701270 */
[----:B------:R-:W-:-:S03]  /*2b3c0*/  ULDC UR14, c[0x0][0x228] ;  /* 0x00008a00000e7ab9 */ /* 0x000fc60000000800 */
[----:B------:R-:W-:-:S04]  /*2b3d0*/  @P1 LOP3.LUT R48, R48, 0x100000, RZ, 0xfc, !PT ;  /* 0x0010000030301812 */ /* 0x000fc800078efcff */
[----:B------:R-:W-:-:S05]  /*2b3e0*/  LOP3.LUT R48, R48, 0xfff7ffff, RZ, 0xc0, !PT ;  /* 0xfff7ffff30307812 */ /* 0x000fca00078ec0ff */
[----:B------:R-:W-:Y:S02]  /*2b3f0*/  @P0 LOP3.LUT R48, R48, 0x80000, RZ, 0xfc, !PT ;  /* 0x0008000030300812 */ /* 0x000fe400078efcff */
[----:B------:R-:W-:Y:S02]  /*2b400*/  ISETP.GE.AND P0, PT, R2, UR34, PT ;  /* 0x0000002202007c0c */ /* 0x000fe4000bf06270 */
[----:B------:R-:W-:Y:S01]  /*2b410*/  LOP3.LUT R48, R48, 0xfffbffff, RZ, 0xc0, !PT ;  /* 0xfffbffff30307812 */ /* 0x000fe200078ec0ff */
[----:B------:R-:W-:Y:S01]  /*2b420*/  VIADD R2, R3, 0x120 ;  /* 0x0000012003027836 */ /* 0x000fe20000000000 */
[----:B------:R-:W-:Y:S01]  /*2b430*/  ISETP.LT.AND P1, PT, R5, UR24, !P0 ;  /* 0x0000001805007c0c */ /* 0x000fe2000c721270 */
[----:B------:R0:W-:Y:S01]  /*2b440*/  STL [R1+0x528], R8 ;  /* 0x0005280801007387 */ /* 0x0001e20000100800 */
[----:B------:R-:W-:Y:S01]  /*2b450*/  ISETP.LT.AND P0, PT, R4, UR6, !P0 ;  /* 0x0000000604007c0c */ /* 0x000fe2000c701270 */
[----:B------:R-:W-:Y:S01]  /*2b460*/  ULDC UR6, c[0x0][0x228] ;  /* 0x00008a0000067ab9 */ /* 0x000fe20000000800 */
[----:B------:R-:W-:Y:S01]  /*2b470*/  UMOV UR46, UR56 ;  /* 0x00000038002e7c82 */ /* 0x000fe20008000000 */
[----:B------:R-:W-:Y:S01]  /*2b480*/  ULDC UR34, c[0x0][0x228] ;  /* 0x00008a0000227ab9 */ /* 0x000fe20000000800 */
[----:B------:R-:W-:-:S07]  /*2b490*/  ULDC UR24, c[0x0][0x248] ;  /* 0x0000920000187ab9 */ /* 0x000fce0000000800 */
[----:B------:R-:W-:Y:S01]  /*2b4a0*/  @P1 LOP3.LUT R48, R48, 0x40000, RZ, 0xfc, !PT ;  /* 0x0004000030301812 */ /* 0x000fe200078efcff */
[----:B0-----:R-:W-:Y:S01]  /*2b4b0*/  VIADD R8, R8, UR16 ;  /* 0x0000001008087c36 */ /* 0x001fe20008000000 */
[----:B------:R-:W-:Y:S02]  /*2b4c0*/  ULDC UR16, c[0x0][0x248] ;  /* 0x0000920000107ab9 */ /* 0x000fe40000000800 */
[----:B------:R-:W-:-:S04]  /*2b4d0*/  LOP3.LUT R48, R48, 0xfffdffff, RZ, 0xc0, !PT ;  /* 0xfffdffff30307812 */ /* 0x000fc800078ec0ff */
[----:B------:R-:W-:Y:S02]  /*2b4e0*/  @P0 LOP3.LUT R48, R48, 0x20000, RZ, 0xfc, !PT ;  /* 0x0002000030300812 */ /* 0x000fe400078efcff */
[----:B------:R-:W-:Y:S01]  /*2b4f0*/  ISETP.GE.AND P0, PT, R2, UR60, PT ;  /* 0x0000003c02007c0c */ /* 0x000fe2000bf06270 */
[----:B------:R0:W-:Y:S03]  /*2b500*/  STL [R1+0x52c], R8 ;  /* 0x00052c0801007387 */ /* 0x0001e60000100800 */
[----:B------:R-:W-:Y:S02]  /*2b510*/  ISETP.LT.AND P1, PT, R5, UR10, !P0 ;  /* 0x0000000a05007c0c */ /* 0x000fe4000c721270 */
[----:B------:R-:W-:Y:S01]  /*2b520*/  LOP3.LUT R48, R48, 0xfffeffff, RZ, 0xc0, !PT ;  /* 0xfffeffff30307812 */ /* 0x000fe200078ec0ff */
[----:B------:R-:W-:Y:S01]  /*2b530*/  VIADD R2, R3, 0x11e ;  /* 0x0000011e03027836 */ /* 0x000fe20000000000 */
[----:B------:R-:W-:Y:S01]  /*2b540*/  UMOV UR60, UR30 ;  /* 0x0000001e003c7c82 */ /* 0x000fe20008000000 */
[----:B------:R-:W-:Y:S01]  /*2b550*/  UMOV UR56, UR22 ;  /* 0x0000001600387c82 */ /* 0x000fe20008000000 */
[----:B------:R-:W-:Y:S01]  /*2b560*/  ULDC UR10, c[0x0][0x228] ;  /* 0x00008a00000a7ab9 */ /* 0x000fe20000000800 */
[----:B0-----:R-:W-:Y:S01]  /*2b570*/  VIADD R8, R8, UR16 ;  /* 0x0000001008087c36 */ /* 0x001fe20008000000 */
[----:B------:R-:W-:-:S05]  /*2b580*/  ULDC UR16, c[0x0][0x248] ;  /* 0x0000920000107ab9 */ /* 0x000fca0000000800 */
[----:B------:R-:W-:Y:S01]  /*2b590*/  @P1 LOP3.LUT R48, R48, 0x10000, RZ, 0xfc, !PT ;  /* 0x0001000030301812 */ /* 0x000fe200078efcff */
[----:B------:R0:W-:Y:S01]  /*2b5a0*/  STL [R1+0x530], R8 ;  /* 0x0005300801007387 */ /* 0x0001e20000100800 */
[----:B------:R-:W-:Y:S01]  /*2b5b0*/  UMOV UR30, UR50 ;  /* 0x00000032001e7c82 */ /* 0x000fe20008000000 */
[----:B------:R-:W-:Y:S01]  /*2b5c0*/  ULDC UR22, c[0x0][0x248] ;  /* 0x0000920000167ab9 */ /* 0x000fe20000000800 */
[----:B0-----:R-:W-:Y:S01]  /*2b5d0*/  VIADD R8, R8, UR16 ;  /* 0x0000001008087c36 */ /* 0x001fe20008000000 */
[----:B------:R-:W-:Y:S02]  /*2b5e0*/  ULDC UR16, c[0x0][0x228] ;  /* 0x00008a0000107ab9 */ /* 0x000fe40000000800 */
[----:B------:R-:W-:Y:S02]  /*2b5f0*/  ISETP.LT.AND P0, PT, R4, UR16, !P0 ;  /* 0x0000001004007c0c */ /* 0x000fe4000c701270 */
[----:B------:R-:W-:Y:S01]  /*2b600*/  LOP3.LUT R48, R48, 0xffff7fff, RZ, 0xc0, !PT ;  /* 0xffff7fff30307812 */ /* 0x000fe200078ec0ff */
[----:B------:R0:W-:Y:S01]  /*2b610*/  STL [R1+0x534], R8 ;  /* 0x0005340801007387 */ /* 0x0001e20000100800 */
[----:B------:R-:W-:Y:S01]  /*2b620*/  UMOV UR50, UR26 ;  /* 0x0000001a00327c82 */ /* 0x000fe20008000000 */
[----:B------:R-:W-:Y:S01]  /*2b630*/  ULDC UR16, c[0x0][0x228] ;  /* 0x00008a0000107ab9 */ /* 0x000fe20000000800 */
[----:B------:R-:W-:Y:S01]  /*2b640*/  UMOV UR61, UR32 ;  /* 0x00000020003d7c82 */ /* 0x000fe20008000000 */
[----:B------:R-:W-:Y:S01]  /*2b650*/  ULDC UR26, c[0x0][0x248] ;  /* 0x00009200001a7ab9 */ /* 0x000fe20000000800 */
        /* <DEDUP_REMOVED lines=27> */
[----:B------:R-:W-:Y:S01]  /*2b810*/  ULDC UR18, c[0x0][0x248] ;  /* 0x0000920000127ab9 */ /* 0x000fe20000000800 */
[----:B------:R-:W-:-:S04]  /*2b820*/  ULDC UR30, c[0x0][0x248] ;  /* 0x00009200001e7ab9 */ /* 0x000fc80000000800 */
[----:B------:R-:W-:-:S04]  /*2b830*/  @P1 LOP3.LUT R48, R48, 0x1000, RZ, 0xfc, !PT ;  /* 0x0000100030301812 */ /* 0x000fc800078efcff */
[----:B------:R-:W-:-:S04]  /*2b840*/  LOP3.LUT R48, R48, 0xfffff7ff, RZ, 0xc0, !PT ;  /* 0xfffff7ff30307812 */ /* 0x000fc800078ec0ff */
[----:B------:R-:W-:Y:S02]  /*2b850*/  @P0 LOP3.LUT R48, R48, 0x800, RZ, 0xfc, !PT ;  /* 0x0000080030300812 */ /* 0x000fe400078efcff */
[----:B------:R-:W-:Y:S01]  /*2b860*/  ISETP.GE.AND P0, PT, R2, UR40, PT ;  /* 0x0000002802007c0c */ /* 0x000fe2000bf06270 */
[----:B0-----:R-:W-:Y:S01]  /*2b870*/  VIADD R8, R8, UR20 ;  /* 0x0000001408087c36 */ /* 0x001fe20008000000 */
[----:B------:R-:W-:Y:S01]  /*2b880*/  ULDC UR20, c[0x0][0x248] ;  /* 0x0000920000147ab9 */ /* 0x000fe20000000800 */
[----:B------:R-:W-:Y:S01]  /*2b890*/  LOP3.LUT R48, R48, 0xfffffbff, RZ, 0xc0, !PT ;  /* 0xfffffbff30307812 */ /* 0x000fe200078ec0ff */
[----:B------:R-:W-:Y:S01]  /*2b8a0*/  VIADD R2, R3, 0x118 ;  /* 0x0000011803027836 */ /* 0x000fe20000000000 */
[----:B------:R-:W-:Y:S01]  /*2b8b0*/  ISETP.LT.AND P1, PT, R5, UR14, !P0 ;  /* 0x0000000e05007c0c */ /* 0x000fe2000c721270 */
[----:B------:R0:W-:Y:S01]  /*2b8c0*/  STL [R1+0x540], R8 ;  /* 0x0005400801007387 */ /* 0x0001e20000100800 */
[----:B------:R-:W-:Y:S01]  /*2b8d0*/  ULDC UR14, c[0x0][0x228] ;  /* 0x00008a00000e7ab9 */ /* 0x000fe20000000800 */
[----:B------:R-:W-:Y:S01]  /*2b8e0*/  ULDC UR40, c[0x0][0x228] ;  /* 0x00008a0000287ab9 */ /* 0x000fe20000000800 */
[----:B0-----:R-:W-:Y:S01]  /*2b8f0*/  VIADD R8, R8, UR20 ;  /* 0x0000001408087c36 */ /* 0x001fe20008000000 */
[----:B------:R-:W-:-:S02]  /*2b900*/  ULDC UR20, c[0x0][0x228] ;  /* 0x00008a0000147ab9 */ /* 0x000fc40000000800 */
[----:B------:R-:W-:Y:S01]  /*2b910*/  ISETP.LT.AND P0, PT, R4, UR20, !P0 ;  /* 0x0000001404007c0c */ /* 0x000fe2000c701270 */
[----:B------:R-:W-:-:S05]  /*2b920*/  ULDC UR20, c[0x0][0x228] ;  /* 0x00008a0000147ab9 */ /* 0x000fca0000000800 */
[----:B------:R-:W-:-:S04]  /*2b930*/  @P1 LOP3.LUT R48, R48, 0x400, RZ, 0xfc, !PT ;  /* 0x0000040030301812 */ /* 0x000fc800078efcff */
[----:B------:R-:W-:-:S04]  /*2b940*/  LOP3.LUT R48, R48, 0xfffffdff, RZ, 0xc0, !PT ;  /* 0xfffffdff30307812 */ /* 0x000fc800078ec0ff */
        /* <DEDUP_REMOVED lines=8> */
[----:B------:R-:W-:Y:S01]  /*2b9d0*/  ULDC UR46, c[0x0][0x228] ;  /* 0x00008a00002e7ab9 */ /* 0x000fe20000000800 */
[----:B0-----:R-:W-:Y:S01]  /*2b9e0*/  VIADD R8, R8, UR22 ;  /* 0x0000001608087c36 */ /* 0x001fe20008000000 */
[----:B------:R-:W-:Y:S02]  /*2b9f0*/  ULDC UR22, c[0x0][0x228] ;  /* 0x00008a0000167ab9 */ /* 0x000fe40000000800 */
[----:B------:R-:W-:Y:S01]  /*2ba00*/  ISETP.LT.AND P0, PT, R4, UR22, !P0 ;  /* 0x0000001604007c0c */ /* 0x000fe2000c701270 */
[----:B------:R-:W-:-:S02]  /*2ba10*/  ULDC UR22, c[0x0][0x228] ;  /* 0x00008a0000167ab9 */ /* 0x000fc40000000800 */
[----:B------:R-:W-:-:S04]  /*2ba20*/  @P1 LOP3.LUT R48, R48, 0x100, RZ, 0xfc, !PT ;  /* 0x0000010030301812 */ /* 0x000fc800078efcff */
[----:B------:R-:W-:-:S06]  /*2ba30*/  LOP3.LUT R48, R48, 0xffffff7f, RZ, 0xc0, !PT ;  /* 0xffffff7f30307812 */ /* 0x000fcc00078ec0ff */
[----:B------:R-:W-:Y:S02]  /*2ba40*/  @P0 LOP3.LUT R48, R48, 0x80, RZ, 0xfc, !PT ;  /* 0x0000008030300812 */ /* 0x000fe400078efcff */
[----:B------:R-:W-:-:S04]  /*2ba50*/  ISETP.GE.AND P0, PT, R2, UR54, PT ;  /* 0x0000003602007c0c */ /* 0x000fc8000bf06270 */
        /* <DEDUP_REMOVED lines=20> */
[----:B------:R-:W-:Y:S01]  /*2bba0*/  ULDC UR16, c[0x0][0x228] ;  /* 0x00008a0000107ab9 */ /* 0x000fe20000000800 */
[----:B------:R-:W-:Y:S01]  /*2bbb0*/  ULDC UR44, c[0x0][0x228] ;  /* 0x00008a00002c7ab9 */ /* 0x000fe20000000800 */
[----:B0-----:R-:W-:Y:S01]  /*2bbc0*/  VIADD R8, R8, UR24 ;  /* 0x0000001808087c36 */ /* 0x001fe20008000000 */
[----:B------:R-:W-:-:S04]  /*2bbd0*/  ULDC UR24, c[0x0][0x248] ;  /* 0x0000920000187ab9 */ /* 0x000fc80000000800 */
[----:B------:R0:W-:Y:S01]  /*2bbe0*/  STL [R1+0x550], R8 ;  /* 0x0005500801007387 */ /* 0x0001e20000100800 */
[----:B------:R-:W-:Y:S01]  /*2bbf0*/  @P1 LOP3.LUT R48, R48, 0x10, RZ, 0xfc, !PT ;  /* 0x0000001030301812 */ /* 0x000fe200078efcff */
[----:B0-----:R-:W-:Y:S01]  /*2bc00*/  VIADD R8, R8, UR24 ;  /* 0x0000001808087c36 */ /* 0x001fe20008000000 */
[----:B------:R-:W-:Y:S02]  /*2bc10*/  ULDC UR24, c[0x0][0x228] ;  /* 0x00008a0000187ab9 */ /* 0x000fe40000000800 */
[----:B------:R-:W-:Y:S01]  /*2bc20*/  ISETP.LT.AND P0, PT, R4, UR24, !P0 ;  /* 0x0000001804007c0c */ /* 0x000fe2000c701270 */
[----:B------:R-:W-:Y:S01]  /*2bc30*/  ULDC UR24, c[0x0][0x248] ;  /* 0x0000920000187ab9 */ /* 0x000fe20000000800 */
[----:B------:R-:W-:-:S11]  /*2bc40*/  LOP3.LUT R48, R48, 0xfffffff7, RZ, 0xc0, !PT ;  /* 0xfffffff730307812 */ /* 0x000fd600078ec0ff */
[----:B------:R-:W-:Y:S02]  /*2bc50*/  @P0 LOP3.LUT R48, R48, 0x8, RZ, 0xfc, !PT ;  /* 0x0000000830300812 */ /* 0x000fe400078efcff */
[----:B------:R-:W-:-:S04]  /*2bc60*/  ISETP.GE.AND P0, PT, R2, UR61, PT ;  /* 0x0000003d02007c0c */ /* 0x000fc8000bf06270 */
[----:B------:R-:W-:Y:S02]  /*2bc70*/  ISETP.LT.AND P1, PT, R5, UR8, !P0 ;  /* 0x0000000805007c0c */ /* 0x000fe4000c721270 */
[----:B------:R-:W-:Y:S01]  /*2bc80*/  LOP3.LUT R48, R48, 0xfffffffb, RZ, 0xc0, !PT ;  /* 0xfffffffb30307812 */ /* 0x000fe200078ec0ff */
[----:B------:R0:W-:Y:S01]  /*2bc90*/  STL [R1+0x554], R8 ;  /* 0x0005540801007387 */ /* 0x0001e20000100800 */
[----:B------:R-:W-:Y:S01]  /*2bca0*/  ISETP.LT.AND P0, PT, R4, UR12, !P0 ;  /* 0x0000000c04007c0c */ /* 0x000fe2000c701270 */
[----:B------:R-:W-:Y:S01]  /*2bcb0*/  VIADD R2, R3, 0x110 ;  /* 0x0000011003027836 */ /* 0x000fe20000000000 */
[----:B------:R-:W-:Y:S01]  /*2bcc0*/  UMOV UR61, UR60 ;  /* 0x0000003c003d7c82 */ /* 0x000fe20008000000 */
[----:B------:R-:W-:-:S06]  /*2bcd0*/  ULDC UR8, c[0x0][0x228] ;  /* 0x00008a0000087ab9 */ /* 0x000fcc0000000800 */
[----:B------:R-:W-:Y:S01]  /*2bce0*/  @P1 LOP3.LUT R48, R48, 0x4, RZ, 0xfc, !PT ;  /* 0x0000000430301812 */ /* 0x000fe200078efcff */
[----:B0-----:R-:W-:Y:S01]  /*2bcf0*/  VIADD R8, R8, UR26 ;  /* 0x0000001a08087c36 */ /* 0x001fe20008000000 */
[----:B------:R-:W-:Y:S01]  /*2bd00*/  ULDC UR26, c[0x0][0x248] ;  /* 0x00009200001a7ab9 */ /* 0x000fe20000000800 */
[----:B------:R-:W-:Y:S01]  /*2bd10*/  ULDC UR12, c[0x0][0x228] ;  /* 0x00008a00000c7ab9 */ /* 0x000fe20000000800 */
[----:B------:R-:W-:Y:S02]  /*2bd20*/  LOP3.LUT R48, R48, 0xfffffffd, RZ, 0xc0, !PT ;  /* 0xfffffffd30307812 */ /* 0x000fe400078ec0ff */
[----:B------:R0:W-:Y:S02]  /*2bd30*/  STL [R1+0x558], R8 ;  /* 0x0005580801007387 */ /* 0x0001e40000100800 */
[----:B------:R-:W-:Y:S02]  /*2bd40*/  @P0 LOP3.LUT R48, R48, 0x2, RZ, 0xfc, !PT ;  /* 0x0000000230300812 */ /* 0x000fe400078efcff */
[----:B------:R-:W-:Y:S01]  /*2bd50*/  ISETP.GE.AND P0, PT, R2, UR54, PT ;  /* 0x0000003602007c0c */ /* 0x000fe2000bf06270 */
[----:B0-----:R-:W-:Y:S01]  /*2bd60*/  VIADD R8, R8, UR26 ;  /* 0x0000001a08087c36 */ /* 0x001fe20008000000 */
[----:B------:R-:W-:-:S02]  /*2bd70*/  ULDC UR26, c[0x0][0x228] ;  /* 0x00008a00001a7ab9 */ /* 0x000fc40000000800 */
[----:B------:R-:W-:Y:S01]  /*2bd80*/  ISETP.LT.AND P1, PT, R5, UR26, !P0 ;  /* 0x0000001a05007c0c */ /* 0x000fe2000c721270 */
[----:B------:R-:W-:Y:S01]  /*2bd90*/  VIADD R2, R3, 0x10e ;  /* 0x0000010e03027836 */ /* 0x000fe20000000000 */
[----:B------:R-:W-:Y:S01]  /*2bda0*/  ISETP.LT.AND P0, PT, R4, UR5, !P0 ;  /* 0x0000000504007c0c */ /* 0x000fe2000c701270 */
[----:B------:R0:W-:Y:S01]  /*2bdb0*/  STL [R1+0x560], R8 ;  /* 0x0005600801007387 */ /* 0x0001e20000100800 */
[----:B------:R-:W-:Y:S01]  /*2bdc0*/  LOP3.LUT R48, R48, 0xfffffffe, RZ, 0xc0, !PT ;  /* 0xfffffffe30307812 */ /* 0x000fe200078ec0ff */
[----:B------:R-:W-:Y:S01]  /*2bdd0*/  UMOV UR54, UR36 ;  /* 0x0000002400367c82 */ /* 0x000fe20008000000 */
[----:B------:R-:W-:Y:S01]  /*2bde0*/  UMOV UR60, UR38 ;  /* 0x00000026003c7c82 */ /* 0x000fe20008000000 */
[----:B------:R-:W-:Y:S01]  /*2bdf0*/  ULDC UR5, c[0x0][0x228] ;  /* 0x00008a0000057ab9 */ /* 0x000fe20000000800 */
[----:B------:R-:W-:Y:S01]  /*2be00*/  ULDC UR26, c[0x0][0x228] ;  /* 0x00008a00001a7ab9 */ /* 0x000fe20000000800 */
[----:B------:R-:W-:Y:S01]  /*2be10*/  ULDC UR36, c[0x0][0x248] ;  /* 0x0000920000247ab9 */ /* 0x000fe20000000800 */
[----:B------:R-:W-:Y:S01]  /*2be20*/  ULDC UR38, c[0x0][0x248] ;  /* 0x0000920000267ab9 */ /* 0x000fe20000000800 */
[----:B0-----:R-:W-:Y:S01]  /*2be30*/  VIADD R8, R8, UR28 ;  /* 0x0000001c08087c36 */ /* 0x001fe20008000000 */
[----:B------:R-:W-:-:S03]  /*2be40*/  ULDC UR28, c[0x0][0x228] ;  /* 0x00008a00001c7ab9 */ /* 0x000fc60000000800 */
[----:B------:R-:W-:Y:S02]  /*2be50*/  @P0 LOP3.LUT R50, R50, 0x80000000, RZ, 0xfc, !PT ;  /* 0x8000000032320812 */ /* 0x000fe400078efcff */
[----:B------:R-:W-:Y:S02]  /*2be60*/  ISETP.GE.AND P0, PT, R2, UR50, PT ;  /* 0x0000003202007c0c */ /* 0x000fe4000bf06270 */
[----:B------:R-:W-:Y:S02]  /*2be70*/  @P1 LOP3.LUT R48, R48, 0x1, RZ, 0xfc, !PT ;  /* 0x0000000130301812 */ /* 0x000fe400078efcff */
        /* <DEDUP_REMOVED lines=8> */
[----:B------:R-:W-:-:S02]  /*2bf00*/  ULDC UR18, c[0x0][0x228] ;  /* 0x00008a0000127ab9 */ /* 0x000fc40000000800 */
[----:B------:R-:W-:Y:S01]  /*2bf10*/  ISETP.LT.AND P0, PT, R4, UR18, !P0 ;  /* 0x0000001204007c0c */ /* 0x000fe2000c701270 */
[----:B------:R-:W-:Y:S02]  /*2bf20*/  ULDC UR18, c[0x0][0x228] ;  /* 0x00008a0000127ab9 */ /* 0x000fe40000000800 */
[----:B------:R-:W-:-:S04]  /*2bf30*/  @P1 LOP3.LUT R50, R50, 0x40000000, RZ, 0xfc, !PT ;  /* 0x4000000032321812 */ /* 0x000fc800078efcff */
[----:B------:R-:W-:-:S06]  /*2bf40*/  LOP3.LUT R50, R50, 0xdfffffff, RZ, 0xc0, !PT ;  /* 0xdfffffff32327812 */ /* 0x000fcc00078ec0ff */
        /* <DEDUP_REMOVED lines=8> */
[----:B------:R-:W-:Y:S01]  /*2bfd0*/  ULDC UR20, c[0x0][0x248] ;  /* 0x0000920000147ab9 */ /* 0x000fe20000000800 */
[----:B------:R-:W-:Y:S01]  /*2bfe0*/  LOP3.LUT R51, R51, 0x7fffffff, RZ, 0xc0, !PT ;  /* 0x7fffffff33337812 */ /* 0x000fe200078ec0ff */
[----:B------:R-:W-:-:S07]  /*2bff0*/  ULDC UR61, c[0x0][0x228] ;  /* 0x00008a00003d7ab9 */ /* 0x000fce0000000800 */
[----:B------:R-:W-:-:S04]  /*2c000*/  @P1 LOP3.LUT R50, R50, 0x10000000, RZ, 0xfc, !PT ;  /* 0x1000000032321812 */ /* 0x000fc800078efcff */
[----:B------:R-:W-:-:S04]  /*2c010*/  LOP3.LUT R50, R50, 0xf7ffffff, RZ, 0xc0, !PT ;  /* 0xf7ffffff32327812 */ /* 0x000fc800078ec0ff */
        /* <DEDUP_REMOVED lines=11> */
[----:B------:R-:W-:Y:S01]  /*2c0d0*/  ULDC UR40, c[0x0][0x248] ;  /* 0x0000920000287ab9 */ /* 0x000fe20000000800 */
[----:B------:R-:W-:-:S02]  /*2c0e0*/  ULDC UR42, c[0x0][0x248] ;  /* 0x00009200002a7ab9 */ /* 0x000fc40000000800 */
[----:B------:R-:W-:-:S04]  /*2c0f0*/  @P1 LOP3.LUT R50, R50, 0x4000000, RZ, 0xfc, !PT ;  /* 0x0400000032321812 */ /* 0x000fc800078efcff */
[----:B------:R-:W-:Y:S01]  /*2c100*/  LOP3.LUT R50, R50, 0xfdffffff, RZ, 0xc0, !PT ;  /* 0xfdffffff32327812 */ /* 0x000fe200078ec0ff */
[----:B0-----:R-:W-:Y:S01]  /*2c110*/  VIADD R8, R8, UR30 ;  /* 0x0000001e08087c36 */ /* 0x001fe20008000000 */
[----:B------:R-:W-:Y:S02]  /*2c120*/  ULDC UR30, c[0x0][0x248] ;  /* 0x00009200001e7ab9 */ /* 0x000fe40000000800 */
[----:B------:R-:W-:Y:S02]  /*2c130*/  @P0 LOP3.LUT R50, R50, 0x2000000, RZ, 0xfc, !PT ;  /* 0x0200000032320812 */ /* 0x000fe400078efcff */
[----:B------:R0:W-:Y:S01]  /*2c140*/  STL [R1+0x570], R8 ;  /* 0x0005700801007387 */ /* 0x0001e20000100800 */
[----:B------:R-:W-:Y:S01]  /*2c150*/  ISETP.GE.AND P0, PT, R2, UR60, PT ;  /* 0x0000003c02007c0c */ /* 0x000fe2000bf06270 */
[----:B0-----:R-:W-:Y:S01]  /*2c160*/  VIADD R8, R8, UR30 ;  /* 0x0000001e08087c36 */ /* 0x001fe20008000000 */
[----:B------:R-:W-:Y:S02]  /*2c170*/  ULDC UR30, c[0x0][0x228] ;  /* 0x00008a00001e7ab9 */ /* 0x000fe40000000800 */
[----:B------:R-:W-:-:S02]  /*2c180*/  ISETP.LT.AND P1, PT, R5, UR30, !P0 ;  /* 0x0000001e05007c0c */ /* 0x000fc4000c721270 */
[----:B------:R-:W-:Y:S01]  /*2c190*/  LOP3.LUT R50, R50, 0xfeffffff, RZ, 0xc0, !PT ;  /* 0xfeffffff32327812 */ /* 0x000fe200078ec0ff */
[----:B------:R0:W-:Y:S01]  /*2c1a0*/  STL [R1+0x574], R8 ;  /* 0x0005740801007387 */ /* 0x0001e20000100800 */
[----:B------:R-:W-:Y:S01]  /*2c1b0*/  VIADD R2, R3, 0x106 ;  /* 0x0000010603027836 */ /* 0x000fe20000000000 */
[----:B------:R-:W-:Y:S01]  /*2c1c0*/  UMOV UR60, UR50 ;  /* 0x00000032003c7c82 */ /* 0x000fe20008000000 */
[----:B------:R-:W-:Y:S01]  /*2c1d0*/  ULDC UR30, c[0x0][0x228] ;  /* 0x00008a00001e7ab9 */ /* 0x000fe20000000800 */
[----:B------:R-:W-:Y:S01]  /*2c1e0*/  ULDC UR50, c[0x0][0x248] ;  /* 0x0000920000327ab9 */ /* 0x000fe20000000800 */
[----:B0-----:R-:W-:Y:S01]  /*2c1f0*/  VIADD R8, R8, UR6 ;  /* 0x0000000608087c36 */ /* 0x001fe20008000000 */
[----:B------:R-:W-:Y:S02]  /*2c200*/  ULDC UR6, c[0x0][0x228] ;  /* 0x00008a0000067ab9 */ /* 0x000fe40000000800 */
[----:B------:R-:W-:Y:S01]  /*2c210*/  ISETP.LT.AND P0, PT, R4, UR6, !P0 ;  /* 0x0000000604007c0c */ /* 0x000fe2000c701270 */
[----:B------:R-:W-:Y:S01]  /*2c220*/  ULDC UR6, c[0x0][0x248] ;  /* 0x0000920000067ab9 */ /* 0x000fe20000000800 */
[----:B------:R-:W-:-:S04]  /*2c230*/  @P1 LOP3.LUT R50, R50, 0x1000000, RZ, 0xfc, !PT ;  /* 0x0100000032321812 */ /* 0x000fc800078efcff */
[----:B------:R-:W-:-:S07]  /*2c240*/  LOP3.LUT R50, R50, 0xff7fffff, RZ, 0xc0, !PT ;  /* 0xff7fffff32327812 */ /* 0x000fce00078ec0ff */
[----:B------:R-:W-:Y:S02]  /*2c250*/  @P0 LOP3.LUT R50, R50, 0x800000, RZ, 0xfc, !PT ;  /* 0x0080000032320812 */ /* 0x000fe400078efcff */
[----:B------:R-:W-:Y:S01]  /*2c260*/  ISETP.GE.AND P0, PT, R2, UR52, PT ;  /* 0x0000003402007c0c */ /* 0x000fe2000bf06270 */
[----:B------:R0:W-:Y:S01]  /*2c270*/  STL [R1+0x578], R8 ;  /* 0x0005780801007387 */ /* 0x0001e20000100800 */
[----:B------:R-:W-:Y:S01]  /*2c280*/  LOP3.LUT R50, R50, 0xffbfffff, RZ, 0xc0, !PT ;  /* 0xffbfffff32327812 */ /* 0x000fe200078ec0ff */
[----:B------:R-:W-:Y:S01]  /*2c290*/  VIADD R2, R3, 0x104 ;  /* 0x0000010403027836 */ /* 0x000fe20000000000 */
[----:B------:R-:W-:Y:S01]  /*2c2a0*/  ISETP.LT.AND P1, PT, R5, UR10, !P0 ;  /* 0x0000000a05007c0c */ /* 0x000fe2000c721270 */
[----:B------:R-:W-:Y:S01]  /*2c2b0*/  ULDC UR10, c[0x0][0x248] ;  /* 0x00009200000a7ab9 */ /* 0x000fe20000000800 */
[----:B------:R-:W-:Y:S01]  /*2c2c0*/  ULDC UR52, c[0x0][0x228] ;  /* 0x00008a0000347ab9 */ /* 0x000fe20000000800 */
[----:B0-----:R-:W-:Y:S01]  /*2c2d0*/  VIADD R8, R8, UR32 ;  /* 0x0000002008087c36 */ /* 0x001fe20008000000 */
[----:B------:R-:W-:-:S02]  /*2c2e0*/  ULDC UR32, c[0x0][0x228] ;  /* 0x00008a0000207ab9 */ /* 0x000fc40000000800 */
[----:B------:R-:W-:Y:S01]  /*2c2f0*/  ISETP.LT.AND P0, PT, R4, UR32, !P0 ;  /* 0x0000002004007c0c */ /* 0x000fe2000c701270 */
[----:B------:R-:W-:-:S06]  /*2c300*/  ULDC UR32, c[0x0][0x228] ;  /* 0x00008a0000207ab9 */ /* 0x000fcc0000000800 */
[----:B------:R-:W-:-:S04]  /*2c310*/  @P1 LOP3.LUT R50, R50, 0x400000, RZ, 0xfc, !PT ;  /* 0x0040000032321812 */ /* 0x000fc800078efcff */
[----:B------:R-:W-:-:S04]  /*2c320*/  LOP3.LUT R50, R50, 0xffdfffff, RZ, 0xc0, !PT ;  /* 0xffdfffff32327812 */ /* 0x000fc800078ec0ff */
        /* <DEDUP_REMOVED lines=9> */
[----:B------:R-:W-:-:S08]  /*2c3c0*/  ULDC UR48, c[0x0][0x248] ;  /* 0x0000920000307ab9 */ /* 0x000fd00000000800 */
[----:B------:R-:W-:-:S04]  /*2c3d0*/  @P1 LOP3.LUT R50, R50, 0x100000, RZ, 0xfc, !PT ;  /* 0x0010000032321812 */ /* 0x000fc800078efcff */
[----:B------:R-:W-:-:S04]  /*2c3e0*/  LOP3.LUT R50, R50, 0xfff7ffff, RZ, 0xc0, !PT ;  /* 0xfff7ffff32327812 */ /* 0x000fc800078ec0ff */
[----:B------:R-:W-:Y:S02]  /*2c3f0*/  @P0 LOP3.LUT R50, R50, 0x80000, RZ, 0xfc, !PT ;  /* 0x0008000032320812 */ /* 0x000fe400078efcff */
[----:B------:R-:W-:Y:S02]  /*2c400*/  ISETP.GE.AND P0, PT, R2, UR60, PT ;  /* 0x0000003c02007c0c */ /* 0x000fe4000bf06270 */
[----:B------:R-:W-:Y:S01]  /*2c410*/  LOP3.LUT R50, R50, 0xfffbffff, RZ, 0xc0, !PT ;  /* 0xfffbffff32327812 */ /* 0x000fe200078ec0ff */
[----:B------:R-:W-:Y:S01]  /*2c420*/  VIADD R2, R3, 0x100 ;  /* 0x0000010003027836 */ /* 0x000fe20000000000 */
[----:B------:R-:W-:Y:S01]  /*2c430*/  ISETP.LT.AND P1, PT, R5, UR46, !P0 ;  /* 0x0000002e05007c0c */ /* 0x000fe2000c721270 */
[----:B0-----:R-:W-:Y:S01]  /*2c440*/  VIADD R8, R8, UR34 ;  /* 0x0000002208087c36 */ /* 0x001fe20008000000 */
[----:B------:R-:W-:Y:S01]  /*2c450*/  ISETP.LT.AND P0, PT, R4, UR44, !P0 ;  /* 0x0000002c04007c0c */ /* 0x000fe2000c701270 */
[----:B------:R-:W-:Y:S01]  /*2c460*/  ULDC UR34, c[0x0][0x248] ;  /* 0x0000920000227ab9 */ /* 0x000fe20000000800 */
[----:B------:R-:W-:Y:S01]  /*2c470*/  ULDC UR44, c[0x0][0x248] ;  /* 0x00009200002c7ab9 */ /* 0x000fe20000000800 */
[----:B------:R-:W-:Y:S01]  /*2c480*/  ULDC UR46, c[0x0][0x228] ;  /* 0x00008a00002e7ab9 */ /* 0x000fe20000000800 */
[----:B------:R-:W-:-:S07]  /*2c490*/  ULDC UR60, c[0x0][0x228] ;  /* 0x00008a00003c7ab9 */ /* 0x000fce0000000800 */
[----:B------:R-:W-:-:S04]  /*2c4a0*/  @P1 LOP3.LUT R50, R50, 0x40000, RZ, 0xfc, !PT ;  /* 0x0004000032321812 */ /* 0x000fc800078efcff */
[----:B------:R-:W-:-:S04]  /*2c4b0*/  LOP3.LUT R50, R50, 0xfffdffff, RZ, 0xc0, !PT ;  /* 0xfffdffff32327812 */ /* 0x000fc800078ec0ff */
[----:B------:R-:W-:Y:S02]  /*2c4c0*/  @P0 LOP3.LUT R50, R50, 0x20000, RZ, 0xfc, !PT ;  /* 0x0002000032320812 */ /* 0x000fe400078efcff */
[----:B------:R-:W-:-:S04]  /*2c4d0*/  ISETP.GE.AND P0, PT, R2, UR4, PT ;  /* 0x0000000402007c0c */ /* 0x000fc8000bf06270 */
[----:B------:R-:W-:Y:S01]  /*2c4e0*/  ISETP.LT.AND P1, PT, R5, UR8, !P0 ;  /* 0x0000000805007c0c */ /* 0x000fe2000c721270 */
[----:B------:R0:W-:Y:S01]  /*2c4f0*/  STL [R1+0x580], R8 ;  /* 0x0005800801007387 */ /* 0x0001e20000100800 */
[----:B------:R-:W-:Y:S02]  /*2c500*/  ISETP.LT.AND P0, PT, R4, UR12, !P0 ;  /* 0x0000000c04007c0c */ /* 0x000fe4000c701270 */
[----:B------:R-:W-:Y:S01]  /*2c510*/  LOP3.LUT R50, R50, 0xfffeffff, RZ, 0xc0, !PT ;  /* 0xfffeffff32327812 */ /* 0x000fe200078ec0ff */
[----:B------:R-:W-:Y:S01]  /*2c520*/  VIADD R2, R3, 0xfe ;  /* 0x000000fe03027836 */ /* 0x000fe20000000000 */
[----:B------:R-:W-:Y:S01]  /*2c530*/  ULDC UR8, c[0x0][0x248] ;  /* 0x0000920000087ab9 */ /* 0x000fe20000000800 */
[----:B------:R-:W-:Y:S01]  /*2c540*/  ULDC UR12, c[0x0][0x248] ;  /* 0x00009200000c7ab9 */ /* 0x000fe20000000800 */
[----:B0-----:R-:W-:Y:S01]  /*2c550*/  VIADD R8, R8, UR34 ;  /* 0x0000002208087c36 */ /* 0x001fe20008000000 */
[----:B------:R-:W-:-:S04]  /*2c560*/  ULDC UR34, c[0x0][0x248] ;  /* 0x0000920000227ab9 */ /* 0x000fc80000000800 */
[----:B------:R-:W-:Y:S01]  /*2c570*/  @P1 LOP3.LUT R50, R50, 0x10000, RZ, 0xfc, !PT ;  /* 0x0001000032321812 */ /* 0x000fe200078efcff */
[----:B------:R0:W-:Y:S03]  /*2c580*/  STL [R1+0x584], R8 ;  /* 0x0005840801007387 */ /* 0x0001e60000100800 */
[----:B------:R-:W-:Y:S01]  /*2c590*/  LOP3.LUT R50, R50, 0xffff7fff, RZ, 0xc0, !PT ;  /* 0xffff7fff32327812 */ /* 0x000fe200078ec0ff */
[----:B0-----:R-:W-:Y:S01]  /*2c5a0*/  VIADD R8, R8, UR24 ;  /* 0x0000001808087c36 */ /* 0x001fe20008000000 */
[----:B------:R-:W-:-:S04]  /*2c5b0*/  ULDC UR24, c[0x0][0x248] ;  /* 0x0000920000187ab9 */ /* 0x000fc80000000800 */
[----:B------:R0:W-:Y:S01]  /*2c5c0*/  STL [R1+0x588], R8 ;  /* 0x0005880801007387 */ /* 0x0001e20000100800 */
[----:B------:R-:W-:Y:S02]  /*2c5d0*/  @P0 LOP3.LUT R50, R50, 0x8000, RZ, 0xfc, !PT ;  /* 0x0000800032320812 */ /* 0x000fe400078efcff */
[----:B------:R-:W-:Y:S01]  /*2c5e0*/  ISETP.GE.AND P0, PT, R2, UR7, PT ;  /* 0x0000000702007c0c */ /* 0x000fe2000bf06270 */
[----:B0-----:R-:W-:Y:S01]  /*2c5f0*/  VIADD R8, R8, UR24 ;  /* 0x0000001808087c36 */ /* 0x001fe20008000000 */
[----:B------:R-:W-:Y:S01]  /*2c600*/  ULDC UR24, c[0x0][0x248] ;  /* 0x0000920000187ab9 */ /* 0x000fe20000000800 */
[----:B------:R-:W-:Y:S01]  /*2c610*/  LOP3.LUT R50, R50, 0xffffbfff, RZ, 0xc0, !PT ;  /* 0xffffbfff32327812 */ /* 0x000fe200078ec0ff */
[----:B------:R-:W-:Y:S01]  /*2c620*/  VIADD R2, R3, 0xfc ;  /* 0x000000fc03027836 */ /* 0x000fe20000000000 */
[----:B------:R-:W-:Y:S01]  /*2c630*/  ULDC UR7, c[0x0][0x248] ;  /* 0x0000920000077ab9 */ /* 0x000fe20000000800 */
[----:B------:R0:W-:Y:S02]  /*2c640*/  STL [R1+0x58c], R8 ;  /* 0x00058c0801007387 */ /* 0x0001e40000100800 */
[----:B0-----:R-:W-:Y:S01]  /*2c650*/  VIADD R8, R8, UR24 ;  /* 0x0000001808087c36 */ /* 0x001fe20008000000 */
[----:B------:R-:W-:-:S02]  /*2c660*/  ULDC UR24, c[0x0][0x228] ;  /* 0x00008a0000187ab9 */ /* 0x000fc40000000800 */
[----:B------:R-:W-:Y:S01]  /*2c670*/  ISETP.LT.AND P1, PT, R5, UR24, !P0 ;  /* 0x0000001805007c0c */ /* 0x000fe2000c721270 */
[----:B------:R-:W-:Y:S01]  /*2c680*/  ULDC UR24, c[0x0][0x228] ;  /* 0x00008a0000187ab9 */ /* 0x000fe20000000800 */
[----:B------:R-:W-:Y:S01]  /*2c690*/  ISETP.LT.AND P0, PT, R4, UR5, !P0 ;  /* 0x0000000504007c0c */ /* 0x000fe2000c701270 */
[----:B------:R0:W-:Y:S01]  /*2c6a0*/  STL [R1+0x590], R8 ;  /* 0x0005900801007387 */ /* 0x0001e20000100800 */
[----:B------:R-:W-:-:S09]  /*2c6b0*/  ULDC UR5, c[0x0][0x248] ;  /* 0x0000920000057ab9 */ /* 0x000fd20000000800 */
        /* <DEDUP_REMOVED lines=45> */
[----:B------:R-:W-:Y:S01]  /*2c990*/  LOP3.LUT R50, R50, 0xffffff7f, RZ, 0xc0, !PT ;  /* 0xffffff7f32327812 */ /* 0x000fe200078ec0ff */
[----:B------:R0:W-:Y:S03]  /*2c9a0*/  STL [R1+0x5a0], R8 ;  /* 0x0005a00801007387 */ /* 0x0001e60000100800 */
[----:B------:R-:W-:Y:S02]  /*2c9b0*/  @P0 LOP3.LUT R50, R50, 0x80, RZ, 0xfc, !PT ;  /* 0x0000008032320812 */ /* 0x000fe400078efcff */
[----:B------:R-:W-:Y:S01]  /*2c9c0*/  ISETP.GE.AND P0, PT, R2, UR19, PT ;  /* 0x0000001302007c0c */ /* 0x000fe2000bf06270 */
[----:B0-----:R-:W-:Y:S01]  /*2c9d0*/  VIADD R8, R8, UR38 ;  /* 0x0000002608087c36 */ /* 0x001fe20008000000 */
[----:B------:R-:W-:Y:S01]  /*2c9e0*/  LOP3.LUT R50, R50, 0xffffffbf, RZ, 0xc0, !PT ;  /* 0xffffffbf32327812 */ /* 0x000fe200078ec0ff */
[----:B------:R-:W-:Y:S01]  /*2c9f0*/  VIADD R2, R3, 0xf4 ;  /* 0x000000f403027836 */ /* 0x000fe20000000000 */
[----:B------:R-:W-:Y:S01]  /*2ca00*/  ISETP.LT.AND P1, PT, R5, UR14, !P0 ;  /* 0x0000000e05007c0c */ /* 0x000fe2000c721270 */
[----:B------:R-:W-:Y:S01]  /*2ca10*/  ULDC UR38, c[0x0][0x248] ;  /* 0x0000920000267ab9 */ /* 0x000fe20000000800 */
[----:B------:R0:W-:Y:S01]  /*2ca20*/  STL [R1+0x5a4], R8 ;  /* 0x0005a40801007387 */ /* 0x0001e20000100800 */
[----:B------:R-:W-:Y:S01]  /*2ca30*/  ULDC UR19, c[0x0][0x228] ;  /* 0x00008a0000137ab9 */ /* 0x000fe20000000800 */
[----:B------:R-:W-:Y:S01]  /*2ca40*/  ULDC UR14, c[0x0][0x228] ;  /* 0x00008a00000e7ab9 */ /* 0x000fe20000000800 */
[----:B0-----:R-:W-:Y:S01]  /*2ca50*/  VIADD R8, R8, UR20 ;  /* 0x0000001408087c36 */ /* 0x001fe20008000000 */
[----:B------:R-:W-:-:S02]  /*2ca60*/  ULDC UR20, c[0x0][0x228] ;  /* 0x00008a0000147ab9 */ /* 0x000fc40000000800 */
[----:B------:R-:W-:Y:S01]  /*2ca70*/  ISETP.LT.AND P0, PT, R4, UR20, !P0 ;  /* 0x0000001404007c0c */ /* 0x000fe2000c701270 */
[----:B------:R-:W-:-:S04]  /*2ca80*/  ULDC UR20, c[0x0][0x248] ;  /* 0x0000920000147ab9 */ /* 0x000fc80000000800 */
[----:B------:R-:W-:-:S04]  /*2ca90*/  @P1 LOP3.LUT R50, R50, 0x40, RZ, 0xfc, !PT ;  /* 0x0000004032321812 */ /* 0x000fc800078efcff */
[----:B------:R-:W-:-:S04]  /*2caa0*/  LOP3.LUT R50, R50, 0xffffffdf, RZ, 0xc0, !PT ;  /* 0xffffffdf32327812 */ /* 0x000fc800078ec0ff */
        /* <DEDUP_REMOVED lines=26> */
[----:B------:R-:W-:Y:S01]  /*2cc50*/  @P1 LOP3.LUT R50, R50, 0x4, RZ, 0xfc, !PT ;  /* 0x0000000432321812 */ /* 0x000fe200078efcff */
[----:B------:R0:W-:Y:S03]  /*2cc60*/  STL [R1+0x5b0], R8 ;  /* 0x0005b00801007387 */ /* 0x0001e60000100800 */
[----:B------:R-:W-:Y:S01]  /*2cc70*/  LOP3.LUT R50, R50, 0xfffffffd, RZ, 0xc0, !PT ;  /* 0xfffffffd32327812 */ /* 0x000fe200078ec0ff */
[----:B0-----:R-:W-:-:S03]  /*2cc80*/  VIADD R8, R8, UR42 ;  /* 0x0000002a08087c36 */ /* 0x001fc60008000000 */
[----:B------:R-:W-:Y:S01]  /*2cc90*/  @P0 LOP3.LUT R50, R50, 0x2, RZ, 0xfc, !PT ;  /* 0x0000000232320812 */ /* 0x000fe200078efcff */
[----:B------:R-:W-:Y:S01]  /*2cca0*/  ULDC UR42, c[0x0][0x248] ;  /* 0x00009200002a7ab9 */ /* 0x000fe20000000800 */
[----:B------:R-:W-:Y:S01]  /*2ccb0*/  ISETP.GE.AND P0, PT, R2, UR15, PT ;  /* 0x0000000f02007c0c */ /* 0x000fe2000bf06270 */
[----:B------:R0:W-:Y:S01]  /*2ccc0*/  STL [R1+0x5b4], R8 ;  /* 0x0005b40801007387 */ /* 0x0001e20000100800 */
[----:B------:R-:W-:Y:S02]  /*2ccd0*/  VIADD R2, R3, 0xee ;  /* 0x000000ee03027836 */ /* 0x000fe40000000000 */
[----:B------:R-:W-:Y:S01]  /*2cce0*/  ISETP.LT.AND P1, PT, R5, UR30, !P0 ;  /* 0x0000001e05007c0c */ /* 0x000fe2000c721270 */
[----:B------:R-:W-:Y:S01]  /*2ccf0*/  ULDC UR15, c[0x0][0x228] ;  /* 0x00008a00000f7ab9 */ /* 0x000fe20000000800 */
[----:B------:R-:W-:Y:S01]  /*2cd00*/  LOP3.LUT R50, R50, 0xfffffffe, RZ, 0xc0, !PT ;  /* 0xfffffffe32327812 */ /* 0x000fe200078ec0ff */
[----:B------:R-:W-:Y:S01]  /*2cd10*/  ULDC UR30, c[0x0][0x228] ;  /* 0x00008a00001e7ab9 */ /* 0x000fe20000000800 */
[----:B0-----:R-:W-:Y:S01]  /*2cd20*/  VIADD R8, R8, UR6 ;  /* 0x0000000608087c36 */ /* 0x001fe20008000000 */
[----:B------:R-:W-:-:S02]  /*2cd30*/  ULDC UR6, c[0x0][0x228] ;  /* 0x00008a0000067ab9 */ /* 0x000fc40000000800 */
[----:B------:R-:W-:Y:S01]  /*2cd40*/  ISETP.LT.AND P0, PT, R4, UR6, !P0 ;  /* 0x0000000604007c0c */ /* 0x000fe2000c701270 */
[----:B------:R-:W-:-:S05]  /*2cd50*/  ULDC UR6, c[0x0][0x248] ;  /* 0x0000920000067ab9 */ /* 0x000fca0000000800 */
[----:B------:R-:W-:Y:S01]  /*2cd60*/  @P1 LOP3.LUT R50, R50, 0x1, RZ, 0xfc, !PT ;  /* 0x0000000132321812 */ /* 0x000fe200078efcff */
[----:B------:R0:W-:Y:S06]  /*2cd70*/  STL [R1+0x5b8], R8 ;  /* 0x0005b80801007387 */ /* 0x0001ec0000100800 */
        /* <DEDUP_REMOVED lines=8> */
[----:B------:R-:W-:Y:S01]  /*2ce00*/  ISETP.LT.AND P0, PT, R4, UR42, !P0 ;  /* 0x0000002a04007c0c */ /* 0x000fe2000c701270 */
[----:B------:R-:W-:Y:S01]  /*2ce10*/  ULDC UR32, c[0x0][0x248] ;  /* 0x0000920000207ab9 */ /* 0x000fe20000000800 */
[----:B------:R-:W-:-:S09]  /*2ce20*/  ULDC UR25, c[0x0][0x228] ;  /* 0x00008a0000197ab9 */ /* 0x000fd20000000800 */
[----:B------:R-:W-:-:S04]  /*2ce30*/  @P1 LOP3.LUT R51, R51, 0x40000000, RZ, 0xfc, !PT ;  /* 0x4000000033331812 */ /* 0x000fc800078efcff */
[----:B------:R-:W-:Y:S01]  /*2ce40*/  LOP3.LUT R51, R51, 0xdfffffff, RZ, 0xc0, !PT ;  /* 0xdfffffff33337812 */ /* 0x000fe200078ec0ff */
[----:B0-----:R-:W-:Y:S01]  /*2ce50*/  VIADD R8, R8, UR10 ;  /* 0x0000000a08087c36 */ /* 0x001fe20008000000 */
[----:B------:R-:W-:Y:S02]  /*2ce60*/  ULDC UR10, c[0x0][0x228] ;  /* 0x00008a00000a7ab9 */ /* 0x000fe40000000800 */
        /* <DEDUP_REMOVED lines=15> */
[----:B0-----:R-:W-:Y:S01]  /*2cf60*/  VIADD R8, R8, UR50 ;  /* 0x0000003208087c36 */ /* 0x001fe20008000000 */
[----:B------:R-:W-:Y:S01]  /*2cf70*/  ISETP.LT.AND P1, PT, R5, UR54, !P0 ;  /* 0x0000003605007c0c */ /* 0x000fe2000c721270 */
[----:B------:R-:W-:Y:S01]  /*2cf80*/  VIADD R2, R3, 0xe8 ;  /* 0x000000e803027836 */ /* 0x000fe20000000000 */
[----:B------:R-:W-:Y:S01]  /*2cf90*/  ISETP.LT.AND P0, PT, R4, UR52, !P0 ;  /* 0x0000003404007c0c */ /* 0x000fe2000c701270 */
[----:B------:R-:W-:Y:S01]  /*2cfa0*/  ULDC UR50, c[0x0][0x228] ;  /* 0x00008a0000327ab9 */ /* 0x000fe20000000800 */
[----:B------:R0:W-:Y:S01]  /*2cfb0*/  STL [R1+0x5c4], R8 ;  /* 0x0005c40801007387 */ /* 0x0001e20000100800 */
[----:B------:R-:W-:Y:S01]  /*2cfc0*/  ULDC UR17, c[0x0][0x228] ;  /* 0x00008a0000117ab9 */ /* 0x000fe20000000800 */
[----:B------:R-:W-:Y:S01]  /*2cfd0*/  ULDC UR52, c[0x0][0x228] ;  /* 0x00008a0000347ab9 */ /* 0x000fe20000000800 */
[----:B------:R-:W-:-:S06]  /*2cfe0*/  ULDC UR54, c[0x0][0x228] ;  /* 0x00008a0000367ab9 */ /* 0x000fcc0000000800 */
[----:B------:R-:W-:Y:S01]  /*2cff0*/  @P1 LOP3.LUT R51, R51, 0x4000000, RZ, 0xfc, !PT ;  /* 0x0400000033331812 */ /* 0x000fe200078efcff */
[----:B0-----:R-:W-:Y:S01]  /*2d000*/  VIADD R8, R8, UR48 ;  /* 0x0000003008087c36 */ /* 0x001fe20008000000 */
[----:B------:R-:W-:Y:S02]  /*2d010*/  ULDC UR48, c[0x0][0x248] ;  /* 0x0000920000307ab9 */ /* 0x000fe40000000800 */
[----:B------:R-:W-:Y:S02]  /*2d020*/  LOP3.LUT R51, R51, 0xfdffffff, RZ, 0xc0, !PT ;  /* 0xfdffffff33337812 */ /* 0x000fe400078ec0ff */
[----:B------:R0:W-:Y:S02]  /*2d030*/  STL [R1+0x5c8], R8 ;  /* 0x0005c80801007387 */ /* 0x0001e40000100800 */
[----:B------:R-:W-:Y:S02]  /*2d040*/  @P0 LOP3.LUT R51, R51, 0x2000000, RZ, 0xfc, !PT ;  /* 0x0200000033330812 */ /* 0x000fe400078efcff */
[----:B------:R-:W-:Y:S01]  /*2d050*/  ISETP.GE.AND P0, PT, R2, UR27, PT ;  /* 0x0000001b02007c0c */ /* 0x000fe2000bf06270 */
[----:B0-----:R-:W-:-:S03]  /*2d060*/  VIADD R8, R8, UR48 ;  /* 0x0000003008087c36 */ /* 0x001fc60008000000 */
[----:B------:R-:W-:Y:S01]  /*2d070*/  ISETP.LT.AND P1, PT, R5, UR50, !P0 ;  /* 0x0000003205007c0c */ /* 0x000fe2000c721270 */
[----:B------:R-:W-:Y:S01]  /*2d080*/  ULDC UR48, c[0x0][0x228] ;  /* 0x00008a0000307ab9 */ /* 0x000fe20000000800 */
[----:B------:R-:W-:Y:S01]  /*2d090*/  LOP3.LUT R51, R51, 0xfeffffff, RZ, 0xc0, !PT ;  /* 0xfeffffff33337812 */ /* 0x000fe200078ec0ff */
[----:B------:R-:W-:Y:S01]  /*2d0a0*/  VIADD R2, R3, 0xe6 ;  /* 0x000000e603027836 */ /* 0x000fe20000000000 */
[----:B------:R0:W-:Y:S01]  /*2d0b0*/  STL [R1+0x5cc], R8 ;  /* 0x0005cc0801007387 */ /* 0x0001e20000100800 */
[----:B------:R-:W-:Y:S01]  /*2d0c0*/  ISETP.LT.AND P0, PT, R4, UR48, !P0 ;  /* 0x0000003004007c0c */ /* 0x000fe2000c701270 */
[----:B------:R-:W-:Y:S01]  /*2d0d0*/  ULDC UR27, c[0x0][0x228] ;  /* 0x00008a00001b7ab9 */ /* 0x000fe20000000800 */
[----:B0-----:R-:W-:Y:S01]  /*2d0e0*/  VIADD R8, R8, UR44 ;  /* 0x0000002c08087c36 */ /* 0x001fe20008000000 */
[----:B------:R-:W-:-:S04]  /*2d0f0*/  ULDC UR44, c[0x0][0x248] ;  /* 0x00009200002c7ab9 */ /* 0x000fc80000000800 */
[----:B------:R0:W-:Y:S01]  /*2d100*/  STL [R1+0x5d0], R8 ;  /* 0x0005d00801007387 */ /* 0x0001e20000100800 */
[----:B------:R-:W-:Y:S01]  /*2d110*/  @P1 LOP3.LUT R51, R51, 0x1000000, RZ, 0xfc, !PT ;  /* 0x0100000033331812 */ /* 0x000fe200078efcff */
[----:B0-----:R-:W-:-:S03]  /*2d120*/  VIADD R8, R8, UR44 ;  /* 0x0000002c08087c36 */ /* 0x001fc60008000000 */
[----:B------:R-:W-:Y:S01]  /*2d130*/  LOP3.LUT R51, R51, 0xff7fffff, RZ, 0xc0, !PT ;  /* 0xff7fffff33337812 */ /* 0x000fe200078ec0ff */
[----:B------:R-:W-:Y:S01]  /*2d140*/  ULDC UR44, c[0x0][0x228] ;  /* 0x00008a00002c7ab9 */ /* 0x000fe20000000800 */
[----:B------:R0:W-:Y:S02]  /*2d150*/  STL [R1+0x5d4], R8 ;  /* 0x0005d40801007387 */ /* 0x0001e40000100800 */
[----:B------:R-:W-:Y:S02]  /*2d160*/  @P0 LOP3.LUT R51, R51, 0x800000, RZ, 0xfc, !PT ;  /* 0x0080000033330812 */ /* 0x000fe400078efcff */
[----:B------:R-:W-:Y:S01]  /*2d170*/  ISETP.GE.AND P0, PT, R2, UR13, PT ;  /* 0x0000000d02007c0c */ /* 0x000fe2000bf06270 */
[----:B0-----:R-:W-:Y:S01]  /*2d180*/  VIADD R8, R8, UR8 ;  /* 0x0000000808087c36 */ /* 0x001fe20008000000 */
[----:B------:R-:W-:Y:S01]  /*2d190*/  ULDC UR8, c[0x0][0x248] ;  /* 0x0000920000087ab9 */ /* 0x000fe20000000800 */
[----:B------:R-:W-:Y:S01]  /*2d1a0*/  LOP3.LUT R51, R51, 0xffbfffff, RZ, 0xc0, !PT ;  /* 0xffbfffff33337812 */ /* 0x000fe200078ec0ff */
[----:B------:R-:W-:Y:S01]  /*2d1b0*/  VIADD R2, R3, 0xe4 ;  /* 0x000000e403027836 */ /* 0x000fe20000000000 */
[----:B------:R-:W-:Y:S01]  /*2d1c0*/  ULDC UR13, c[0x0][0x248] ;  /* 0x00009200000d7ab9 */ /* 0x000fe20000000800 */
[----:B------:R0:W-:Y:S01]  /*2d1d0*/  STL [R1+0x5d8], R8 ;  /* 0x0005d80801007387 */ /* 0x0001e20000100800 */
[----:B------:R-:W-:Y:S01]  /*2d1e0*/  ISETP.LT.AND P1, PT, R5, UR45, !P0 ;  /* 0x0000002d05007c0c */ /* 0x000fe2000c721270 */
[----:B------:R-:W-:Y:S01]  /*2d1f0*/  ULDC UR45, c[0x0][0x228] ;  /* 0x00008a00002d7ab9 */ /* 0x000fe20000000800 */
[----:B0-----:R-:W-:Y:S01]  /*2d200*/  VIADD R8, R8, UR8 ;  /* 0x0000000808087c36 */ /* 0x001fe20008000000 */
[----:B------:R-:W-:Y:S01]  /*2d210*/  ISETP.LT.AND P0, PT, R4, UR46, !P0 ;  /* 0x0000002e04007c0c */ /* 0x000fe2000c701270 */
[----:B------:R-:W-:Y:S01]  /*2d220*/  ULDC UR8, c[0x0][0x228] ;  /* 0x00008a0000087ab9 */ /* 0x000fe20000000800 */
[----:B------:R-:W-:-:S02]  /*2d230*/  ULDC UR46, c[0x0][0x228] ;  /* 0x00008a00002e7ab9 */ /* 0x000fc40000000800 */
[----:B------:R0:W-:Y:S02]  /*2d240*/  STL [R1+0x5dc], R8 ;  /* 0x0005dc0801007387 */ /* 0x0001e40000100800 */
        /* <DEDUP_REMOVED lines=8> */
[----:B------:R-:W-:Y:S01]  /*2d2d0*/  @P0 LOP3.LUT R51, R51, 0x200000, RZ, 0xfc, !PT ;  /* 0x0020000033330812 */ /* 0x000fe200078efcff */
[----:B0-----:R-:W-:Y:S01]  /*2d2e0*/  VIADD R8, R8, UR7 ;  /* 0x0000000708087c36 */ /* 0x001fe20008000000 */
[----:B------:R-:W-:Y:S01]  /*2d2f0*/  ISETP.GE.AND P0, PT, R2, UR43, PT ;  /* 0x0000002b02007c0c */ /* 0x000fe2000bf06270 */
[----:B------:R-:W-:-:S03]  /*2d300*/  ULDC UR7, c[0x0][0x228] ;  /* 0x00008a0000077ab9 */ /* 0x000fc60000000800 */
[----:B------:R0:W-:Y:S01]  /*2d310*/  STL [R1+0x5e8], R8 ;  /* 0x0005e80801007387 */ /* 0x0001e20000100800 */
[----:B------:R-:W-:Y:S02]  /*2d320*/  ISETP.LT.AND P1, PT, R5, UR49, !P0 ;  /* 0x0000003105007c0c */ /* 0x000fe4000c721270 */
[----:B------:R-:W-:Y:S01]  /*2d330*/  LOP3.LUT R51, R51, 0xffefffff, RZ, 0xc0, !PT ;  /* 0xffefffff33337812 */ /* 0x000fe200078ec0ff */
[----:B------:R-:W-:Y:S01]  /*2d340*/  VIADD R2, R3, 0xe2 ;  /* 0x000000e203027836 */ /* 0x000fe20000000000 */
[----:B------:R-:W-:Y:S01]  /*2d350*/  ULDC.64 UR42, c[0x0][0x228] ;  /* 0x00008a00002a7ab9 */ /* 0x000fe20000000a00 */
[----:B0-----:R-:W-:Y:S01]  /*2d360*/  VIADD R8, R8, UR12 ;  /* 0x0000000c08087c36 */ /* 0x001fe20008000000 */
[----:B------:R-:W-:Y:S01]  /*2d370*/  ULDC UR12, c[0x0][0x248] ;  /* 0x00009200000c7ab9 */ /* 0x000fe20000000800 */
[----:B------:R-:W-:-:S03]  /*2d380*/  ULDC.64 UR48, c[0x0][0x228] ;  /* 0x00008a0000307ab9 */ /* 0x000fc60000000a00 */
[----:B------:R0:W-:Y:S01]  /*2d390*/  STL [R1+0x5ec], R8 ;  /* 0x0005ec0801007387 */ /* 0x0001e20000100800 */
[----:B------:R-:W-:Y:S01]  /*2d3a0*/  ISETP.LT.AND P0, PT, R4, UR45, !P0 ;  /* 0x0000002d04007c0c */ /* 0x000fe2000c701270 */
[----:B------:R-:W-:Y:S01]  /*2d3b0*/  ULDC UR45, c[0x0][0x228] ;  /* 0x00008a00002d7ab9 */ /* 0x000fe20000000800 */
[----:B0-----:R-:W-:Y:S01]  /*2d3c0*/  VIADD R8, R8, UR12 ;  /* 0x0000000c08087c36 */ /* 0x001fe20008000000 */
[----:B------:R-:W-:Y:S01]  /*2d3d0*/  @P1 LOP3.LUT R51, R51, 0x100000, RZ, 0xfc, !PT ;  /* 0x0010000033331812 */ /* 0x000fe200078efcff */
[----:B------:R-:W-:-:S03]  /*2d3e0*/  ULDC UR12, c[0x0][0x228] ;  /* 0x00008a00000c7ab9 */ /* 0x000fc60000000800 */
[----:B------:R0:W-:Y:S02]  /*2d3f0*/  STL [R1+0x800], R8 ;  /* 0x0008000801007387 */ /* 0x0001e40000100800 */
[----:B0-----:R-:W-:Y:S01]  /*2d400*/  VIADD R8, R8, UR26 ;  /* 0x0000001a08087c36 */ /* 0x001fe20008000000 */
[----:B------:R-:W-:-:S04]  /*2d410*/  ULDC UR26, c[0x0][0x248] ;  /* 0x00009200001a7ab9 */ /* 0x000fc80000000800 */
[----:B------:R0:W-:Y:S01]  /*2d420*/  STL [R1+0x804], R8 ;  /* 0x0008040801007387 */ /* 0x0001e20000100800 */
[----:B------:R-:W-:Y:S01]  /*2d430*/  LOP3.LUT R51, R51, 0xfff7ffff, RZ, 0xc0, !PT ;  /* 0xfff7ffff33337812 */ /* 0x000fe200078ec0ff */
[----:B0-----:R-:W-:-:S03]  /*2d440*/  VIADD R8, R8, UR26 ;  /* 0x0000001a08087c36 */ /* 0x001fc60008000000 */
[----:B------:R-:W-:Y:S01]  /*2d450*/  @P0 LOP3.LUT R51, R51, 0x80000, RZ, 0xfc, !PT ;  /* 0x0008000033330812 */ /* 0x000fe200078efcff */
[----:B------:R-:W-:Y:S01]  /*2d460*/  ULDC UR26, c[0x0][0x228] ;  /* 0x00008a00001a7ab9 */ /* 0x000fe20000000800 */
[----:B------:R0:W-:Y:S01]  /*2d470*/  STL [R1+0x808], R8 ;  /* 0x0008080801007387 */ /* 0x0001e20000100800 */
[----:B------:R-:W-:Y:S01]  /*2d480*/  ISETP.GE.AND P0, PT, R2, UR33, PT ;  /* 0x0000002102007c0c */ /* 0x000fe2000bf06270 */
[----:B0-----:R-:W-:-:S03]  /*2d490*/  VIADD R8, R8, UR34 ;  /* 0x0000002208087c36 */ /* 0x001fc60008000000 */
[----:B------:R-:W-:Y:S01]  /*2d4a0*/  ISETP.LT.AND P1, PT, R5, UR45, !P0 ;  /* 0x0000002d05007c0c */ /* 0x000fe2000c721270 */
[----:B------:R-:W-:Y:S01]  /*2d4b0*/  ULDC UR34, c[0x0][0x248] ;  /* 0x0000920000227ab9 */ /* 0x000fe20000000800 */
[----:B------:R-:W-:Y:S01]  /*2d4c0*/  LOP3.LUT R51, R51, 0xfffbffff, RZ, 0xc0, !PT ;  /* 0xfffbffff33337812 */ /* 0x000fe200078ec0ff */
[----:B------:R-:W-:Y:S01]  /*2d4d0*/  VIADD R2, R3, 0xe0 ;  /* 0x000000e003027836 */ /* 0x000fe20000000000 */
[----:B------:R0:W-:Y:S01]  /*2d4e0*/  STL [R1+0x80c], R8 ;  /* 0x00080c0801007387 */ /* 0x0001e20000100800 */
[----:B------:R-:W-:Y:S01]  /*2d4f0*/  ULDC UR33, c[0x0][0x228] ;  /* 0x00008a0000217ab9 */ /* 0x000fe20000000800 */
[----:B0-----:R-:W-:Y:S01]  /*2d500*/  VIADD R8, R8, UR20 ;  /* 0x0000001408087c36 */ /* 0x001fe20008000000 */
[----:B------:R-:W-:Y:S01]  /*2d510*/  ISETP.LT.AND P0, PT, R4, UR61, !P0 ;  /* 0x0000003d04007c0c */ /* 0x000fe2000c701270 */
[----:B------:R-:W-:-:S05]  /*2d520*/  ULDC UR20, c[0x0][0x228] ;  /* 0x00008a0000147ab9 */ /* 0x000fca0000000800 */
[----:B------:R-:W-:Y:S01]  /*2d530*/  @P1 LOP3.LUT R51, R51, 0x40000, RZ, 0xfc, !PT ;  /* 0x0004000033331812 */ /* 0x000fe200078efcff */
[----:B------:R-:W-:Y:S01]  /*2d540*/  ULDC UR61, c[0x0][0x228] ;  /* 0x00008a00003d7ab9 */ /* 0x000fe20000000800 */
[----:B------:R0:W-:Y:S02]  /*2d550*/  STL [R1+0x810], R8 ;  /* 0x0008100801007387 */ /* 0x0001e40000100800 */
[----:B0-----:R-:W-:Y:S01]  /*2d560*/  VIADD R8, R8, UR34 ;  /* 0x0000002208087c36 */ /* 0x001fe20008000000 */
[----:B------:R-:W-:Y:S01]  /*2d570*/  LOP3.LUT R51, R51, 0xfffdffff, RZ, 0xc0, !PT ;  /* 0xfffdffff33337812 */ /* 0x000fe200078ec0ff */
[----:B------:R-:W-:-:S03]  /*2d580*/  ULDC UR34, c[0x0][0x248] ;  /* 0x0000920000227ab9 */ /* 0x000fc60000000800 */
[----:B------:R0:W-:Y:S02]  /*2d590*/  STL [R1+0x814], R8 ;  /* 0x0008140801007387 */ /* 0x0001e40000100800 */
        /* <DEDUP_REMOVED lines=14> */
[----:B------:R-:W-:-:S04]  /*2d680*/  ULDC UR22, c[0x0][0x248] ;  /* 0x0000920000167ab9 */ /* 0x000fc80000000800 */
        /* <DEDUP_REMOVED lines=13> */
[----:B------:R-:W-:-:S04]  /*2d760*/  ULDC UR22, c[0x0][0x248] ;  /* 0x0000920000167ab9 */ /* 0x000fc80000000800 */
[----:B------:R0:W-:Y:S01]  /*2d770*/  STL [R1+0x830], R8 ;  /* 0x0008300801007387 */ /* 0x0001e20000100800 */
[----:B------:R-:W-:Y:S01]  /*2d780*/  ISETP.GE.AND P0, PT, R2, UR55, PT ;  /* 0x0000003702007c0c */ /* 0x000fe2000bf06270 */
[----:B0-----:R-:W-:-:S03]  /*2d790*/  VIADD R8, R8, UR22 ;  /* 0x0000001608087c36 */ /* 0x001fc60008000000 */
[----:B------:R-:W-:Y:S02]  /*2d7a0*/  ISETP.LT.AND P1, PT, R5, UR5, !P0 ;  /* 0x0000000505007c0c */ /* 0x000fe4000c721270 */
[----:B------:R-:W-:Y:S01]  /*2d7b0*/  LOP3.LUT R51, R51, 0xffffbfff, RZ, 0xc0, !PT ;  /* 0xffffbfff33337812 */ /* 0x000fe200078ec0ff */
[----:B------:R-:W-:Y:S01]  /*2d7c0*/  VIADD R2, R3, 0xdc ;  /* 0x000000dc03027836 */ /* 0x000fe20000000000 */
[----:B------:R0:W-:Y:S01]  /*2d7d0*/  STL [R1+0x834], R8 ;  /* 0x0008340801007387 */ /* 0x0001e20000100800 */
[----:B------:R-:W-:Y:S01]  /*2d7e0*/  ISETP.LT.AND P0, PT, R4, UR7, !P0 ;  /* 0x0000000704007c0c */ /* 0x000fe2000c701270 */
[----:B------:R-:W-:Y:S01]  /*2d7f0*/  ULDC UR5, c[0x0][0x248] ;  /* 0x0000920000057ab9 */ /* 0x000fe20000000800 */
[----:B------:R-:W-:Y:S01]  /*2d800*/  ULDC UR55, c[0x0][0x228] ;  /* 0x00008a0000377ab9 */ /* 0x000fe20000000800 */
[----:B------:R-:W-:Y:S01]  /*2d810*/  ULDC UR7, c[0x0][0x248] ;  /* 0x0000920000077ab9 */ /* 0x000fe20000000800 */
        /* <DEDUP_REMOVED lines=9> */
[----:B0-----:R-:W-:Y:S01]  /*2d8b0*/  VIADD R8, R8, UR32 ;  /* 0x0000002008087c36 */ /* 0x001fe20008000000 */
[----:B------:R-:W-:Y:S01]  /*2d8c0*/  @P0 LOP3.LUT R51, R51, 0x2000, RZ, 0xfc, !PT ;  /* 0x0000200033330812 */ /* 0x000fe200078efcff */
[----:B------:R-:W-:-:S03]  /*2d8d0*/  ULDC UR32, c[0x0][0x228] ;  /* 0x00008a0000207ab9 */ /* 0x000fc60000000800 */
[----:B------:R0:W-:Y:S01]  /*2d8e0*/  STL [R1+0x840], R8 ;  /* 0x0008400801007387 */ /* 0x0001e20000100800 */
[----:B------:R-:W-:Y:S01]  /*2d8f0*/  ISETP.GE.AND P0, PT, R2, UR29, PT ;  /* 0x0000001d02007c0c */ /* 0x000fe2000bf06270 */
[----:B0-----:R-:W-:-:S03]  /*2d900*/  VIADD R8, R8, UR34 ;  /* 0x0000002208087c36 */ /* 0x001fc60008000000 */
[----:B------:R-:W-:Y:S02]  /*2d910*/  ISETP.LT.AND P1, PT, R5, UR18, !P0 ;  /* 0x0000001205007c0c */ /* 0x000fe4000c721270 */
[----:B------:R-:W-:Y:S01]  /*2d920*/  LOP3.LUT R51, R51, 0xfffffbff, RZ, 0xc0, !PT ;  /* 0xfffffbff33337812 */ /* 0x000fe200078ec0ff */
[----:B------:R-:W-:Y:S01]  /*2d930*/  VIADD R2, R3, 0xda ;  /* 0x000000da03027836 */ /* 0x000fe20000000000 */
[----:B------:R0:W-:Y:S01]  /*2d940*/  STL [R1+0x844], R8 ;  /* 0x0008440801007387 */ /* 0x0001e20000100800 */
[----:B------:R-:W-:Y:S01]  /*2d950*/  ULDC UR34, c[0x0][0x228] ;  /* 0x00008a0000227ab9 */ /* 0x000fe20000000800 */
[----:B0-----:R-:W-:Y:S01]  /*2d960*/  VIADD R8, R8, UR37 ;  /* 0x0000002508087c36 */ /* 0x001fe20008000000 */
[----:B------:R-:W-:-:S04]  /*2d970*/  ULDC UR37, c[0x0][0x248] ;  /* 0x0000920000257ab9 */ /* 0x000fc80000000800 */
[----:B------:R0:W-:Y:S01]  /*2d980*/  STL [R1+0x848], R8 ;  /* 0x0008480801007387 */ /* 0x0001e20000100800 */
[----:B------:R-:W-:Y:S01]  /*2d990*/  ISETP.LT.AND P0, PT, R4, UR24, !P0 ;  /* 0x0000001804007c0c */ /* 0x000fe2000c701270 */
[----:B0-----:R-:W-:Y:S01]  /*2d9a0*/  VIADD R8, R8, UR37 ;  /* 0x0000002508087c36 */ /* 0x001fe20008000000 */
[----:B------:R-:W-:Y:S01]  /*2d9b0*/  @P1 LOP3.LUT R51, R51, 0x400, RZ, 0xfc, !PT ;  /* 0x0000040033331812 */ /* 0x000fe200078efcff */
[----:B------:R-:W-:-:S03]  /*2d9c0*/  ULDC UR37, c[0x0][0x228] ;  /* 0x00008a0000257ab9 */ /* 0x000fc60000000800 */
[----:B------:R0:W-:Y:S01]  /*2d9d0*/  STL [R1+0x84c], R8 ;  /* 0x00084c0801007387 */ /* 0x0001e20000100800 */
[----:B------:R-:W-:Y:S01]  /*2d9e0*/  LOP3.LUT R51, R51, 0xfffffdff, RZ, 0xc0, !PT ;  /* 0xfffffdff33337812 */ /* 0x000fe200078ec0ff */
[----:B0-----:R-:W-:-:S05]  /*2d9f0*/  VIADD R8, R8, UR39 ;  /* 0x0000002708087c36 */ /* 0x001fca0008000000 */
[----:B------:R-:W-:Y:S01]  /*2da00*/  @P0 LOP3.LUT R51, R51, 0x200, RZ, 0xfc, !PT ;  /* 0x0000020033330812 */ /* 0x000fe200078efcff */
[----:B------:R-:W-:Y:S01]  /*2da10*/  ULDC UR39, c[0x0][0x228] ;  /* 0x00008a0000277ab9 */ /* 0x000fe20000000800 */
[----:B------:R0:W-:Y:S01]  /*2da20*/  STL [R1+0x850], R8 ;  /* 0x0008500801007387 */ /* 0x0001e20000100800 */
[----:B------:R-:W-:Y:S01]  /*2da30*/  ISETP.GE.AND P0, PT, R2, UR9, PT ;  /* 0x0000000902007c0c */ /* 0x000fe2000bf06270 */
[----:B0-----:R-:W-:Y:S01]  /*2da40*/  VIADD R8, R8, UR13 ;  /* 0x0000000d08087c36 */ /* 0x001fe20008000000 */
[----:B------:R-:W-:-:S04]  /*2da50*/  ULDC UR13, c[0x0][0x248] ;  /* 0x00009200000d7ab9 */ /* 0x000fc80000000800 */
[----:B------:R0:W-:Y:S01]  /*2da60*/  STL [R1+0x854], R8 ;  /* 0x0008540801007387 */ /* 0x0001e20000100800 */
[----:B------:R-:W-:Y:S01]  /*2da70*/  ISETP.LT.AND P1, PT, R5, UR12, !P0 ;  /* 0x0000000c05007c0c */ /* 0x000fe2000c721270 */
[----:B0-----:R-:W-:Y:S01]  /*2da80*/  VIADD R8, R8, UR13 ;  /* 0x0000000d08087c36 */ /* 0x001fe20008000000 */
[----:B------:R-:W-:-:S04]  /*2da90*/  ULDC UR13, c[0x0][0x248] ;  /* 0x00009200000d7ab9 */ /* 0x000fc80000000800 */
[----:B------:R0:W-:Y:S01]  /*2daa0*/  STL [R1+0x858], R8 ;  /* 0x0008580801007387 */ /* 0x0001e20000100800 */
[----:B------:R-:W-:Y:S01]  /*2dab0*/  ISETP.LT.AND P0, PT, R4, UR23, !P0 ;  /* 0x0000001704007c0c */ /* 0x000fe2000c701270 */
[----:B0-----:R-:W-:Y:S01]  /*2dac0*/  VIADD R8, R8, UR13 ;  /* 0x0000000d08087c36 */ /* 0x001fe20008000000 */
[----:B------:R-:W-:Y:S01]  /*2dad0*/  ULDC UR13, c[0x0][0x248] ;  /* 0x00009200000d7ab9 */ /* 0x000fe20000000800 */
[----:B------:R-:W-:-:S03]  /*2dae0*/  LOP3.LUT R51, R51, 0xffffffbf, RZ, 0xc0, !PT ;  /* 0xffffffbf33337812 */ /* 0x000fc600078ec0ff */
[----:B------:R0:W-:Y:S01]  /*2daf0*/  STL [R1+0x85c], R8 ;  /* 0x00085c0801007387 */ /* 0x0001e20000100800 */
[----:B------:R-:W-:Y:S01]  /*2db00*/  @P1 LOP3.LUT R51, R51, 0x40, RZ, 0xfc, !PT ;  /* 0x0000004033331812 */ /* 0x000fe200078efcff */
[----:B0-----:R-:W-:Y:S01]  /*2db10*/  VIADD R8, R8, UR13 ;  /* 0x0000000d08087c36 */ /* 0x001fe20008000000 */
[----:B------:R-:W-:-:S04]  /*2db20*/  ULDC UR13, c[0x0][0x248] ;  /* 0x00009200000d7ab9 */ /* 0x000fc80000000800 */
[----:B------:R0:W-:Y:S01]  /*2db30*/  STL [R1+0x860], R8 ;  /* 0x0008600801007387 */ /* 0x0001e20000100800 */
[----:B------:R-:W-:Y:S01]  /*2db40*/  LOP3.LUT R51, R51, 0xffffffdf, RZ, 0xc0, !PT ;  /* 0xffffffdf33337812 */ /* 0x000fe200078ec0ff */
[----:B------:R-:W-:Y:S02]  /*2db50*/  VIADD R2, R3, 0xd8 ;  /* 0x000000d803027836 */ /* 0x000fe40000000000 */
[----:B0-----:R-:W-:Y:S01]  /*2db60*/  VIADD R8, R8, UR13 ;  /* 0x0000000d08087c36 */ /* 0x001fe20008000000 */
[----:B------:R-:W-:Y:S01]  /*2db70*/  ULDC UR13, c[0x0][0x248] ;  /* 0x00009200000d7ab9 */ /* 0x000fe20000000800 */
[----:B------:R-:W-:-:S03]  /*2db80*/  @P0 LOP3.LUT R51, R51, 0x20, RZ, 0xfc, !PT ;  /* 0x0000002033330812 */ /* 0x000fc600078efcff */
[----:B------:R0:W-:Y:S01]  /*2db90*/  STL [R1+0x864], R8 ;  /* 0x0008640801007387 */ /* 0x0001e20000100800 */
[----:B------:R-:W-:Y:S01]  /*2dba0*/  ISETP.GE.AND P0, PT, R2, UR11, PT ;  /* 0x0000000b02007c0c */ /* 0x000fe2000bf06270 */
[----:B0-----:R-:W-:-:S03]  /*2dbb0*/  VIADD R8, R8, UR13 ;  /* 0x0000000d08087c36 */ /* 0x001fc60008000000 */
[----:B------:R-:W-:Y:S02]  /*2dbc0*/  ISETP.LT.AND P1, PT, R5, UR28, !P0 ;  /* 0x0000001c05007c0c */ /* 0x000fe4000c721270 */
[----:B------:R-:W-:Y:S01]  /*2dbd0*/  LOP3.LUT R51, R51, 0xfffffffb, RZ, 0xc0, !PT ;  /* 0xfffffffb33337812 */ /* 0x000fe200078ec0ff */
[----:B------:R-:W-:Y:S01]  /*2dbe0*/  VIADD R2, R3, 0xd7 ;  /* 0x000000d703027836 */ /* 0x000fe20000000000 */
[----:B------:R0:W-:Y:S01]  /*2dbf0*/  STL [R1+0x868], R8 ;  /* 0x0008680801007387 */ /* 0x0001e20000100800 */
[----:B------:R-:W-:Y:S01]  /*2dc00*/  ULDC.64 UR12, c[0x0][0x228] ;  /* 0x00008a00000c7ab9 */ /* 0x000fe20000000a00 */
[----:B------:R-:W-:Y:S01]  /*2dc10*/  ULDC.64 UR28, c[0x0][0x228] ;  /* 0x00008a00001c7ab9 */ /* 0x000fe20000000a00 */
[----:B0-----:R-:W-:Y:S01]  /*2dc20*/  VIADD R8, R8, UR8 ;  /* 0x0000000808087c36 */ /* 0x001fe20008000000 */
[----:B------:R-:W-:-:S04]  /*2dc30*/  ULDC UR8, c[0x0][0x248] ;  /* 0x0000920000087ab9 */ /* 0x000fc80000000800 */
[----:B------:R0:W-:Y:S01]  /*2dc40*/  STL [R1+0x86c], R8 ;  /* 0x00086c0801007387 */ /* 0x0001e20000100800 */
[----:B------:R-:W-:Y:S01]  /*2dc50*/  @P1 LOP3.LUT R51, R51, 0x4, RZ, 0xfc, !PT ;  /* 0x0000000433331812 */ /* 0x000fe200078efcff */
[----:B0-----:R-:W-:Y:S01]  /*2dc60*/  VIADD R8, R8, UR8 ;  /* 0x0000000808087c36 */ /* 0x001fe20008000000 */
[----:B------:R-:W-:Y:S02]  /*2dc70*/  ULDC.64 UR8, c[0x0][0x228] ;  /* 0x00008a0000087ab9 */ /* 0x000fe40000000a00 */
[----:B------:R-:W-:Y:S02]  /*2dc80*/  ISETP.LT.AND P0, PT, R4, UR8, !P0 ;  /* 0x0000000804007c0c */ /* 0x000fe4000c701270 */
[----:B------:R-:W-:-:S11]  /*2dc90*/  LOP3.LUT R51, R51, 0xfffffffd, RZ, 0xc0, !PT ;  /* 0xfffffffd33337812 */ /* 0x000fd600078ec0ff */
[----:B------:R-:W-:Y:S02]  /*2dca0*/  @P0 LOP3.LUT R51, R51, 0x2, RZ, 0xfc, !PT ;  /* 0x0000000233330812 */ /* 0x000fe400078efcff */
[----:B------:R-:W-:Y:S01]  /*2dcb0*/  ISETP.GE.AND P0, PT, R2, UR53, PT ;  /* 0x0000003502007c0c */ /* 0x000fe2000bf06270 */
[----:B------:R-:W-:Y:S01]  /*2dcc0*/  VIADD R2, R3, 0xd6 ;  /* 0x000000d603027836 */ /* 0x000fe20000000000 */
[----:B------:R-:W-:Y:S01]  /*2dcd0*/  LOP3.LUT R51, R51, 0xfffffffe, RZ, 0xc0, !PT ;  /* 0xfffffffe33337812 */ /* 0x000fe200078ec0ff */
[----:B------:R0:W-:Y:S01]  /*2dce0*/  STL [R1+0x870], R8 ;  /* 0x0008700801007387 */ /* 0x0001e20000100800 */
[----:B------:R-:W-:Y:S01]  /*2dcf0*/  ISETP.LT.AND P1, PT, R5, UR26, !P0 ;  /* 0x0000001a05007c0c */ /* 0x000fe2000c721270 */
[----:B------:R-:W-:Y:S01]  /*2dd00*/  ULDC UR53, c[0x0][0x228] ;  /* 0x00008a0000357ab9 */ /* 0x000fe20000000800 */
[----:B------:R-:W-:-:S13]  /*2dd10*/  ISETP.LT.AND P0, PT, R4, UR12, !P0 ;  /* 0x0000000c04007c0c */ /* 0x000fda000c701270 */
[----:B------:R-:W-:Y:S02]  /*2dd20*/  @P0 LOP3.LUT R52, R52, 0x80000000, RZ, 0xfc, !PT ;  /* 0x8000000034340812 */ /* 0x000fe400078efcff */
[----:B------:R-:W-:Y:S02]  /*2dd30*/  ISETP.GE.AND P0, PT, R2, UR51, PT ;  /* 0x0000003302007c0c */ /* 0x000fe4000bf06270 */
[----:B------:R-:W-:Y:S02]  /*2dd40*/  @P1 LOP3.LUT R51, R51, 0x1, RZ, 0xfc, !PT ;  /* 0x0000000133331812 */ /* 0x000fe400078efcff */
[----:B------:R-:W-:Y:S01]  /*2dd50*/  LOP3.LUT R52, R52, 0xbfffffff, RZ, 0xc0, !PT ;  /* 0xbfffffff34347812 */ /* 0x000fe200078ec0ff */
[----:B------:R-:W-:Y:S01]  /*2dd60*/  VIADD R2, R3, 0xd5 ;  /* 0x000000d503027836 */ /* 0x000fe20000000000 */
[----:B------:R-:W-:Y:S01]  /*2dd70*/  ISETP.LT.AND P1, PT, R5, UR19, !P0 ;  /* 0x0000001305007c0c */ /* 0x000fe2000c721270 */
[----:B------:R-:W-:Y:S01]  /*2dd80*/  ULDC.64 UR18, c[0x0][0x228] ;  /* 0x00008a0000127ab9 */ /* 0x000fe20000000a00 */
[----:B------:R-:W-:Y:S01]  /*2dd90*/  ISETP.LT.AND P0, PT, R4, UR28, !P0 ;  /* 0x0000001c04007c0c */ /* 0x000fe2000c701270 */
[----:B0-----:R-:W-:Y:S01]  /*2dda0*/  VIADD R8, R8, UR5 ;  /* 0x0000000508087c36 */ /* 0x001fe20008000000 */
[----:B------:R-:W-:Y:S01]  /*2ddb0*/  ULDC UR5, c[0x0][0x248] ;  /* 0x0000920000057ab9 */ /* 0x000fe20000000800 */
[----:B------:R-:W-:-:S08]  /*2ddc0*/  ULDC.64 UR50, c[0x0][0x228] ;  /* 0x00008a0000327ab9 */ /* 0x000fd00000000a00 */
        /* <DEDUP_REMOVED lines=9> */
[----:B------:R-:W-:-:S10]  /*2de60*/  ULDC UR47, c[0x0][0x228] ;  /* 0x00008a00002f7ab9 */ /* 0x000fd40000000800 */
[----:B------:R-:W-:-:S04]  /*2de70*/  @P1 LOP3.LUT R52, R52, 0x10000000, RZ, 0xfc, !PT ;  /* 0x1000000034341812 */ /* 0x000fc800078efcff */
[----:B------:R-:W-:-:S04]  /*2de80*/  LOP3.LUT R52, R52, 0xf7ffffff, RZ, 0xc0, !PT ;  /* 0xf7ffffff34347812 */ /* 0x000fc800078ec0ff */
[----:B------:R-:W-:Y:S02]  /*2de90*/  @P0 LOP3.LUT R52, R52, 0x8000000, RZ, 0xfc, !PT ;  /* 0x0800000034340812 */ /* 0x000fe400078efcff */
[----:B------:R-:W-:Y:S02]  /*2dea0*/  ISETP.GE.AND P0, PT, R2, UR41, PT ;  /* 0x0000002902007c0c */ /* 0x000fe4000bf06270 */
[----:B------:R-:W-:Y:S01]  /*2deb0*/  LOP3.LUT R52, R52, 0xfbffffff, RZ, 0xc0, !PT ;  /* 0xfbffffff34347812 */ /* 0x000fe200078ec0ff */
[----:B------:R-:W-:Y:S01]  /*2dec0*/  VIADD R2, R3, 0xd3 ;  /* 0x000000d303027836 */ /* 0x000fe20000000000 */
[----:B------:R-:W-:Y:S01]  /*2ded0*/  ISETP.LT.AND P1, PT, R5, UR44, !P0 ;  /* 0x0000002c05007c0c */ /* 0x000fe2000c721270 */
[----:B------:R-:W-:Y:S01]  /*2dee0*/  ULDC.64 UR44, c[0x0][0x228] ;  /* 0x00008a00002c7ab9 */ /* 0x000fe20000000a00 */
[----:B------:R-:W-:Y:S01]  /*2def0*/  ISETP.LT.AND P0, PT, R4, UR42, !P0 ;  /* 0x0000002a04007c0c */ /* 0x000fe2000c701270 */
[----:B0-----:R-:W-:Y:S01]  /*2df00*/  VIADD R8, R8, UR5 ;  /* 0x0000000508087c36 */ /* 0x001fe20008000000 */
[----:B------:R-:W-:Y:S01]  /*2df10*/  ULDC UR5, c[0x0][0x248] ;  /* 0x0000920000057ab9 */ /* 0x000fe20000000800 */
[----:B------:R-:W-:-:S08]  /*2df20*/  ULDC UR41, c[0x0][0x228] ;  /* 0x00008a0000297ab9 */ /* 0x000fd00000000800 */
[----:B------:R-:W-:-:S04]  /*2df30*/  @P1 LOP3.LUT R52, R52, 0x4000000, RZ, 0xfc, !PT ;  /* 0x0400000034341812 */ /* 0x000fc800078efcff */
[----:B------:R-:W-:-:S04]  /*2df40*/  LOP3.LUT R52, R52, 0xfdffffff, RZ, 0xc0, !PT ;  /* 0xfdffffff34347812 */ /* 0x000fc800078ec0ff */
[----:B------:R-:W-:Y:S02]  /*2df50*/  @P0 LOP3.LUT R52, R52, 0x2000000, RZ, 0xfc, !PT ;  /* 0x0200000034340812 */ /* 0x000fe400078efcff */
[----:B------:R-:W-:-:S04]  /*2df60*/  ISETP.GE.AND P0, PT, R2, UR35, PT ;  /* 0x0000002302007c0c */ /* 0x000fc8000bf06270 */
[----:B------:R-:W-:Y:S02]  /*2df70*/  ISETP.LT.AND P1, PT, R5, UR20, !P0 ;  /* 0x0000001405007c0c */ /* 0x000fe4000c721270 */
[----:B------:R-:W-:Y:S02]  /*2df80*/  ISETP.LT.AND P0, PT, R4, UR44, !P0 ;  /* 0x0000002c04007c0c */ /* 0x000fe4000c701270 */
[----:B------:R-:W-:Y:S01]  /*2df90*/  LOP3.LUT R52, R52, 0xfeffffff, RZ, 0xc0, !PT ;  /* 0xfeffffff34347812 */ /* 0x000fe200078ec0ff */
[----:B------:R-:W-:Y:S01]  /*2dfa0*/  VIADD R2, R3, 0xd2 ;  /* 0x000000d203027836 */ /* 0x000fe20000000000 */
[----:B------:R0:W-:Y:S01]  /*2dfb0*/  STL [R1+0x878], R8 ;  /* 0x0008780801007387 */ /* 0x0001e20000100800 */
[----:B------:R-:W-:-:S06]  /*2dfc0*/  ULDC UR44, c[0x0][0x228] ;  /* 0x00008a00002c7ab9 */ /* 0x000fcc0000000800 */
[----:B------:R-:W-:-:S04]  /*2dfd0*/  @P1 LOP3.LUT R52, R52, 0x1000000, RZ, 0xfc, !PT ;  /* 0x0100000034341812 */ /* 0x000fc800078efcff */
[----:B------:R-:W-:-:S04]  /*2dfe0*/  LOP3.LUT R52, R52, 0xff7fffff, RZ, 0xc0, !PT ;  /* 0xff7fffff34347812 */ /* 0x000fc800078ec0ff */
[----:B------:R-:W-:Y:S02]  /*2dff0*/  @P0 LOP3.LUT R52, R52, 0x800000, RZ, 0xfc, !PT ;  /* 0x0080000034340812 */ /* 0x000fe400078efcff */
[----:B------:R-:W-:-:S04]  /*2e000*/  ISETP.GE.AND P0, PT, R2, UR31, PT ;  /* 0x0000001f02007c0c */ /* 0x000fc8000bf06270 */
[----:B------:R-:W-:Y:S02]  /*2e010*/  ISETP.LT.AND P1, PT, R5, UR56, !P0 ;  /* 0x0000003805007c0c */ /* 0x000fe4000c721270 */
[----:B------:R-:W-:Y:S01]  /*2e020*/  LOP3.LUT R52, R52, 0xffbfffff, RZ, 0xc0, !PT ;  /* 0xffbfffff34347812 */ /* 0x000fe200078ec0ff */
[----:B------:R-:W-:Y:S01]  /*2e030*/  VIADD R2, R3, 0xd1 ;  /* 0x000000d103027836 */ /* 0x000fe20000000000 */
[----:B------:R-:W-:Y:S01]  /*2e040*/  ISETP.LT.AND P0, PT, R4, UR48, !P0 ;  /* 0x0000003004007c0c */ /* 0x000fe2000c701270 */
[----:B0-----:R-:W-:Y:S01]  /*2e050*/  VIADD R8, R8, UR5 ;  /* 0x0000000508087c36 */ /* 0x001fe20008000000 */
[----:B------:R-:W-:Y:S01]  /*2e060*/  ULDC UR5, c[0x0][0x248] ;  /* 0x0000920000057ab9 */ /* 0x000fe20000000800 */
[----:B------:R-:W-:Y:S01]  /*2e070*/  ULDC UR56, c[0x0][0x228] ;  /* 0x00008a0000387ab9 */ /* 0x000fe20000000800 */
[----:B------:R-:W-:-:S05]  /*2e080*/  ULDC UR48, c[0x0][0x228] ;  /* 0x00008a0000307ab9 */ /* 0x000fca0000000800 */
[----:B------:R-:W-:-:S04]  /*2e090*/  @P1 LOP3.LUT R52, R52, 0x400000, RZ, 0xfc, !PT ;  /* 0x0040000034341812 */ /* 0x000fc800078efcff */
[----:B------:R-:W-:-:S04]  /*2e0a0*/  LOP3.LUT R52, R52, 0xffdfffff, RZ, 0xc0, !PT ;  /* 0xffdfffff34347812 */ /* 0x000fc800078ec0ff */
[----:B------:R-:W-:Y:S02]  /*2e0b0*/  @P0 LOP3.LUT R52, R52, 0x200000, RZ, 0xfc, !PT ;  /* 0x0020000034340812 */ /* 0x000fe400078efcff */
[----:B------:R-:W-:Y:S02]  /*2e0c0*/  ISETP.GE.AND P0, PT, R2, UR9, PT ;  /* 0x0000000902007c0c */ /* 0x000fe4000bf06270 */
[----:B------:R-:W-:Y:S01]  /*2e0d0*/  LOP3.LUT R52, R52, 0xffefffff, RZ, 0xc0, !PT ;  /* 0xffefffff34347812 */ /* 0x000fe200078ec0ff */
[----:B------:R0:W-:Y:S01]  /*2e0e0*/  STL [R1+0x87c], R8 ;  /* 0x00087c0801007387 */ /* 0x0001e20000100800 */
[----:B------:R-:W-:Y:S01]  /*2e0f0*/  ISETP.LT.AND P1, PT, R5, UR55, !P0 ;  /* 0x0000003705007c0c */ /* 0x000fe2000c721270 */
[----:B------:R-:W-:Y:S01]  /*2e100*/  VIADD R2, R3, 0xd0 ;  /* 0x000000d003027836 */ /* 0x000fe20000000000 */
[----:B------:R-:W-:Y:S01]  /*2e110*/  ISETP.LT.AND P0, PT, R4, UR50, !P0 ;  /* 0x0000003204007c0c */ /* 0x000fe2000c701270 */
[----:B------:R-:W-:Y:S01]  /*2e120*/  ULDC UR55, c[0x0][0x228] ;  /* 0x00008a0000377ab9 */ /* 0x000fe20000000800 */
[----:B------:R-:W-:Y:S01]  /*2e130*/  ULDC.64 UR8, c[0x0][0x228] ;  /* 0x00008a0000087ab9 */ /* 0x000fe20000000a00 */
[----:B------:R-:W-:Y:S01]  /*2e140*/  ULDC UR50, c[0x0][0x228] ;  /* 0x00008a0000327ab9 */ /* 0x000fe20000000800 */
[----:B0-----:R-:W-:Y:S01]  /*2e150*/  VIADD R8, R8, UR5 ;  /* 0x0000000508087c36 */ /* 0x001fe20008000000 */
[----:B------:R-:W-:-:S06]  /*2e160*/  ULDC UR5, c[0x0][0x248] ;  /* 0x0000920000057ab9 */ /* 0x000fcc0000000800 */
[----:B------:R-:W-:Y:S01]  /*2e170*/  @P1 LOP3.LUT R52, R52, 0x100000, RZ, 0xfc, !PT ;  /* 0x0010000034341812 */ /* 0x000fe200078efcff */
[----:B------:R0:W-:Y:S03]  /*2e180*/  STL [R1+0x880], R8 ;  /* 0x0008800801007387 */ /* 0x0001e60000100800 */
[----:B------:R-:W-:-:S04]  /*2e190*/  LOP3.LUT R52, R52, 0xfff7ffff, RZ, 0xc0, !PT ;  /* 0xfff7ffff34347812 */ /* 0x000fc800078ec0ff */
        /* <DEDUP_REMOVED lines=10> */
[----:B------:R-:W-:Y:S01]  /*2e240*/  ISETP.LT.AND P0, PT, R4, UR8, !P0 ;  /* 0x0000000804007c0c */ /* 0x000fe2000c701270 */
[----:B------:R-:W-:Y:S01]  /*2e250*/  ULDC UR5, c[0x0][0x248] ;  /* 0x0000920000057ab9 */ /* 0x000fe20000000800 */
[----:B------:R-:W-:Y:S02]  /*2e260*/  ULDC UR55, c[0x0][0x228] ;  /* 0x00008a0000377ab9 */ /* 0x000fe40000000800 */
[----:B------:R0:W-:Y:S03]  /*2e270*/  STL [R1+0x888], R8 ;  /* 0x0008880801007387 */ /* 0x0001e60000100800 */
[----:B------:R-:W-:Y:S01]  /*2e280*/  @P1 LOP3.LUT R52, R52, 0x40000, RZ, 0xfc, !PT ;  /* 0x0004000034341812 */ /* 0x000fe200078efcff */
[----:B0-----:R-:W-:Y:S01]  /*2e290*/  VIADD R8, R8, UR7 ;  /* 0x0000000708087c36 */ /* 0x001fe20008000000 */
[----:B------:R-:W-:-:S04]  /*2e2a0*/  ULDC UR7, c[0x0][0x248] ;  /* 0x0000920000077ab9 */ /* 0x000fc80000000800 */
[----:B------:R0:W-:Y:S01]  /*2e2b0*/  STL [R1+0x88c], R8 ;  /* 0x00088c0801007387 */ /* 0x0001e20000100800 */
[----:B------:R-:W-:Y:S01]  /*2e2c0*/  LOP3.LUT R52, R52, 0xfffdffff, RZ, 0xc0, !PT ;  /* 0xfffdffff34347812 */ /* 0x000fe200078ec0ff */
[----:B0-----:R-:W-:Y:S01]  /*2e2d0*/  VIADD R8, R8, UR5 ;  /* 0x0000000508087c36 */ /* 0x001fe20008000000 */
[----:B------:R-:W-:-:S04]  /*2e2e0*/  ULDC UR5, c[0x0][0x248] ;  /* 0x0000920000057ab9 */ /* 0x000fc80000000800 */
[----:B------:R0:W-:Y:S01]  /*2e2f0*/  STL [R1+0x890], R8 ;  /* 0x0008900801007387 */ /* 0x0001e20000100800 */
        /* <DEDUP_REMOVED lines=9> */
[----:B------:R-:W-:Y:S01]  /*2e390*/  ULDC.64 UR28, c[0x0][0x228] ;  /* 0x00008a00001c7ab9 */ /* 0x000fe20000000a00 */
[----:B0-----:R-:W-:Y:S01]  /*2e3a0*/  VIADD R8, R8, UR5 ;  /* 0x0000000508087c36 */ /* 0x001fe20008000000 */
[----:B------:R-:W-:-:S04]  /*2e3b0*/  ULDC UR5, c[0x0][0x248] ;  /* 0x0000920000057ab9 */ /* 0x000fc80000000800 */
[----:B------:R0:W-:Y:S01]  /*2e3c0*/  STL [R1+0x898], R8 ;  /* 0x0008980801007387 */ /* 0x0001e20000100800 */
[----:B------:R-:W-:Y:S01]  /*2e3d0*/  ISETP.LT.AND P0, PT, R4, UR12, !P0 ;  /* 0x0000000c04007c0c */ /* 0x000fe2000c701270 */
        /* <DEDUP_REMOVED lines=14> */
[----:B------:R-:W-:Y:S01]  /*2e4c0*/  ULDC.64 UR18, c[0x0][0x228] ;  /* 0x00008a0000127ab9 */ /* 0x000fe20000000a00 */
[----:B------:R0:W-:Y:S01]  /*2e4d0*/  STL [R1+0x8a4], R8 ;  /* 0x0008a40801007387 */ /* 0x0001e20000100800 */
[----:B------:R-:W-:Y:S01]  /*2e4e0*/  ISETP.LT.AND P1, PT, R5, UR55, !P0 ;  /* 0x0000003705007c0c */ /* 0x000fe2000c721270 */
[----:B------:R-:W-:Y:S01]  /*2e4f0*/  ULDC UR55, c[0x0][0x228] ;  /* 0x00008a0000377ab9 */ /* 0x000fe20000000800 */
        /* <DEDUP_REMOVED lines=24> */
[----:B------:R-:W-:Y:S01]  /*2e680*/  ULDC.64 UR42, c[0x0][0x228] ;  /* 0x00008a00002a7ab9 */ /* 0x000fe20000000a00 */
[----:B------:R-:W-:Y:S01]  /*2e690*/  ULDC UR55, c[0x0][0x228] ;  /* 0x00008a0000377ab9 */ /* 0x000fe20000000800 */
        /* <DEDUP_REMOVED lines=19> */
[----:B------:R-:W-:Y:S01]  /*2e7d0*/  ULDC.64 UR14, c[0x0][0x228] ;  /* 0x00008a00000e7ab9 */ /* 0x000fe20000000a00 */
        /* <DEDUP_REMOVED lines=47> */
[----:B------:R-:W-:Y:S01]  /*2ead0*/  ULDC UR51, c[0x0][0x228] ;  /* 0x00008a0000337ab9 */ /* 0x000fe20000000800 */
[----:B0-----:R-:W-:-:S06]  /*2eae0*/  VIADD R8, R8, UR5 ;  /* 0x0000000508087c36 */ /* 0x001fcc0008000000 */
[----:B------:R-:W-:Y:S01]  /*2eaf0*/  @P1 LOP3.LUT R52, R52, 0x40, RZ, 0xfc, !PT ;  /* 0x0000004034341812 */ /* 0x000fe200078efcff */
[----:B------:R-:W-:Y:S01]  /*2eb00*/  ULDC UR5, c[0x0][0x248] ;  /* 0x0000920000057ab9 */ /* 0x000fe20000000800 */
[----:B------:R0:W-:Y:S02]  /*2eb10*/  STL [R1+0x8f0], R8 ;  /* 0x0008f00801007387 */ /* 0x0001e40000100800 */
[----:B0-----:R-:W-:Y:S01]  /*2eb20*/  VIADD R8, R8, UR6 ;  /* 0x0000000608087c36 */ /* 0x001fe20008000000 */
[----:B------:R-:W-:Y:S02]  /*2eb30*/  ULDC.64 UR6, c[0x0][0x228] ;  /* 0x00008a0000067ab9 */ /* 0x000fe40000000a00 */
[----:B------:R-:W-:Y:S01]  /*2eb40*/  ISETP.LT.AND P0, PT, R4, UR6, !P0 ;  /* 0x0000000604007c0c */ /* 0x000fe2000c701270 */
[----:B------:R-:W-:Y:S01]  /*2eb50*/  ULDC UR6, c[0x0][0x248] ;  /* 0x0000920000067ab9 */ /* 0x000fe20000000800 */
[----:B------:R-:W-:-:S11]  /*2eb60*/  LOP3.LUT R52, R52, 0xffffffdf, RZ, 0xc0, !PT ;  /* 0xffffffdf34347812 */ /* 0x000fd600078ec0ff */
[----:B------:R-:W-:Y:S02]  /*2eb70*/  @P0 LOP3.LUT R52, R52, 0x20, RZ, 0xfc, !PT ;  /* 0x0000002034340812 */ /* 0x000fe400078efcff */
[----:B------:R-:W-:Y:S02]  /*2eb80*/  ISETP.GE.AND P0, PT, R2, UR9, PT ;  /* 0x0000000902007c0c */ /* 0x000fe4000bf06270 */
[----:B------:R-:W-:Y:S01]  /*2eb90*/  LOP3.LUT R52, R52, 0xffffffef, RZ, 0xc0, !PT ;  /* 0xffffffef34347812 */ /* 0x000fe200078ec0ff */
[----:B------:R-:W-:Y:S01]  /*2eba0*/  VIADD R2, R3, 0xc8 ;  /* 0x000000c803027836 */ /* 0x000fe20000000000 */
[----:B------:R-:W-:Y:S01]  /*2ebb0*/  ISETP.LT.AND P1, PT, R5, UR30, !P0 ;  /* 0x0000001e05007c0c */ /* 0x000fe2000c721270 */
[----:B------:R-:W-:Y:S01]  /*2ebc0*/  ULDC.64 UR8, c[0x0][0x228] ;  /* 0x00008a0000087ab9 */ /* 0x000fe20000000a00 */
[----:B------:R-:W-:Y:S01]  /*2ebd0*/  ISETP.LT.AND P0, PT, R4, UR24, !P0 ;  /* 0x0000001804007c0c */ /* 0x000fe2000c701270 */
[----:B------:R0:W-:Y:S01]  /*2ebe0*/  STL [R1+0x8f4], R8 ;  /* 0x0008f40801007387 */ /* 0x0001e20000100800 */
[----:B------:R-:W-:-:S09]  /*2ebf0*/  ULDC.64 UR30, c[0x0][0x228] ;  /* 0x00008a00001e7ab9 */ /* 0x000fd20000000a00 */
        /* <DEDUP_REMOVED lines=9> */
[----:B------:R-:W-:Y:S01]  /*2ec90*/  ULDC.64 UR22, c[0x0][0x228] ;  /* 0x00008a0000167ab9 */ /* 0x000fe20000000a00 */
[----:B0-----:R-:W-:Y:S01]  /*2eca0*/  VIADD R8, R8, UR5 ;  /* 0x0000000508087c36 */ /* 0x001fe20008000000 */
[----:B------:R-:W-:Y:S01]  /*2ecb0*/  ULDC UR5, c[0x0][0x248] ;  /* 0x0000920000057ab9 */ /* 0x000fe20000000800 */
[----:B------:R-:W-:-:S07]  /*2ecc0*/  ULDC UR8, c[0x0][0x248] ;  /* 0x0000920000087ab9 */ /* 0x000fce0000000800 */
[----:B------:R-:W-:-:S04]  /*2ecd0*/  @P1 LOP3.LUT R52, R52, 0x4, RZ, 0xfc, !PT ;  /* 0x0000000434341812 */ /* 0x000fc800078efcff */
[----:B------:R-:W-:-:S04]  /*2ece0*/  LOP3.LUT R52, R52, 0xfffffffd, RZ, 0xc0, !PT ;  /* 0xfffffffd34347812 */ /* 0x000fc800078ec0ff */
[----:B------:R-:W-:Y:S02]  /*2ecf0*/  @P0 LOP3.LUT R52, R52, 0x2, RZ, 0xfc, !PT ;  /* 0x0000000234340812 */ /* 0x000fe400078efcff */
[----:B------:R-:W-:Y:S01]  /*2ed00*/  ISETP.GE.AND P0, PT, R2, UR29, PT ;  /* 0x0000001d02007c0c */ /* 0x000fe2000bf06270 */
[----:B------:R-:W-:Y:S01]  /*2ed10*/  VIADD R2, R3, 0xc6 ;  /* 0x000000c603027836 */ /* 0x000fe20000000000 */
[----:B------:R-:W-:Y:S01]  /*2ed20*/  LOP3.LUT R52, R52, 0xfffffffe, RZ, 0xc0, !PT ;  /* 0xfffffffe34347812 */ /* 0x000fe200078ec0ff */
[----:B------:R0:W-:Y:S01]  /*2ed30*/  STL [R1+0x8f8], R8 ;  /* 0x0008f80801007387 */ /* 0x0001e20000100800 */
[----:B------:R-:W-:Y:S01]  /*2ed40*/  ISETP.LT.AND P1, PT, R5, UR16, !P0 ;  /* 0x0000001005007c0c */ /* 0x000fe2000c721270 */
[----:B------:R-:W-:Y:S01]  /*2ed50*/  ULDC.64 UR28, c[0x0][0x228] ;  /* 0x00008a00001c7ab9 */ /* 0x000fe20000000a00 */
[----:B------:R-:W-:Y:S01]  /*2ed60*/  ISETP.LT.AND P0, PT, R4, UR12, !P0 ;  /* 0x0000000c04007c0c */ /* 0x000fe2000c701270 */
[----:B------:R-:W-:-:S12]  /*2ed70*/  ULDC UR12, c[0x0][0x248] ;  /* 0x00009200000c7ab9 */ /* 0x000fd80000000800 */
        /* <DEDUP_REMOVED lines=33> */
[----:B------:R-:W-:Y:S01]  /*2ef90*/  ULDC.64 UR14, c[0x0][0x228] ;  /* 0x00008a00000e7ab9 */ /* 0x000fe20000000a00 */
[----:B------:R-:W-:-:S08]  /*2efa0*/  ULDC.64 UR16, c[0x0][0x228] ;  /* 0x00008a0000107ab9 */ /* 0x000fd00000000a00 */
[----:B------:R-:W-:Y:S01]  /*2efb0*/  @P1 LOP3.LUT R53, R53, 0x4000000, RZ, 0xfc, !PT ;  /* 0x0400000035351812 */ /* 0x000fe200078efcff */
[----:B------:R0:W-:Y:S01]  /*2efc0*/  STL [R1+0x900], R8 ;  /* 0x0009000801007387 */ /* 0x0001e20000100800 */
[----:B------:R-:W-:Y:S02]  /*2efd0*/  ULDC UR10, c[0x0][0x248] ;  /* 0x00009200000a7ab9 */ /* 0x000fe40000000800 */
[----:B------:R-:W-:-:S04]  /*2efe0*/  LOP3.LUT R53, R53, 0xfdffffff, RZ, 0xc0, !PT ;  /* 0xfdffffff35357812 */ /* 0x000fc800078ec0ff */
[----:B------:R-:W-:Y:S02]  /*2eff0*/  @P0 LOP3.LUT R53, R53, 0x2000000, RZ, 0xfc, !PT ;  /* 0x0200000035350812 */ /* 0x000fe400078efcff */
[----:B------:R-:W-:Y:S01]  /*2f000*/  ISETP.GE.AND P0, PT, R2, UR7, PT ;  /* 0x0000000702007c0c */ /* 0x000fe2000bf06270 */
[----:B0-----:R-:W-:Y:S01]  /*2f010*/  VIADD R8, R8, UR6 ;  /* 0x0000000608087c36 */ /* 0x001fe20008000000 */
[----:B------:R-:W-:Y:S01]  /*2f020*/  LOP3.LUT R53, R53, 0xfeffffff, RZ, 0xc0, !PT ;  /* 0xfeffffff35357812 */ /* 0x000fe200078ec0ff */
[----:B------:R-:W-:Y:S01]  /*2f030*/  ULDC UR6, c[0x0][0x248] ;  /* 0x0000920000067ab9 */ /* 0x000fe20000000800 */
[----:B------:R-:W-:Y:S01]  /*2f040*/  ISETP.LT.AND P1, PT, R5, UR32, !P0 ;  /* 0x0000002005007c0c */ /* 0x000fe2000c721270 */
[----:B------:R-:W-:Y:S01]  /*2f050*/  VIADD R2, R3, 0xc2 ;  /* 0x000000c203027836 */ /* 0x000fe20000000000 */
[----:B------:R0:W-:Y:S01]  /*2f060*/  STL [R1+0x904], R8 ;  /* 0x0009040801007387 */ /* 0x0001e20000100800 */
[----:B------:R-:W-:Y:S01]  /*2f070*/  ISETP.LT.AND P0, PT, R4, UR14, !P0 ;  /* 0x0000000e04007c0c */ /* 0x000fe2000c701270 */
[----:B------:R-:W-:Y:S01]  /*2f080*/  ULDC UR14, c[0x0][0x248] ;  /* 0x00009200000e7ab9 */ /* 0x000fe20000000800 */
[----:B------:R-:W-:Y:S01]  /*2f090*/  ULDC UR7, c[0x0][0x228] ;  /* 0x00008a0000077ab9 */ /* 0x000fe20000000800 */
[----:B0-----:R-:W-:-:S07]  /*2f0a0*/  VIADD R8, R8, UR5 ;  /* 0x0000000508087c36 */ /* 0x001fce0008000000 */
[----:B------:R-:W-:Y:S01]  /*2f0b0*/  @P1 LOP3.LUT R53, R53, 0x1000000, RZ, 0xfc, !PT ;  /* 0x0100000035351812 */ /* 0x000fe200078efcff */
[----:B------:R-:W-:Y:S01]  /*2f0c0*/  ULDC UR5, c[0x0][0x248] ;  /* 0x0000920000057ab9 */ /* 0x000fe20000000800 */
[----:B------:R0:W-:Y:S02]  /*2f0d0*/  STL [R1+0x908], R8 ;  /* 0x0009080801007387 */ /* 0x0001e40000100800 */
        /* <DEDUP_REMOVED lines=15> */
[----:B------:R-:W-:Y:S01]  /*2f1d0*/  ULDC.64 UR34, c[0x0][0x228] ;  /* 0x00008a0000227ab9 */ /* 0x000fe20000000a00 */
[----:B0-----:R-:W-:-:S04]  /*2f1e0*/  VIADD R8, R8, UR6 ;  /* 0x0000000608087c36 */ /* 0x001fc80008000000 */
[----:B------:R-:W-:Y:S01]  /*2f1f0*/  @P1 LOP3.LUT R53, R53, 0x400000, RZ, 0xfc, !PT ;  /* 0x0040000035351812 */ /* 0x000fe200078efcff */
[----:B------:R-:W-:Y:S01]  /*2f200*/  ULDC UR6, c[0x0][0x248] ;  /* 0x0000920000067ab9 */ /* 0x000fe20000000800 */
        /* <DEDUP_REMOVED lines=17> */
[----:B0-----:R-:W-:Y:S01]  /*2f320*/  VIADD R8, R8, UR6 ;  /* 0x0000000608087c36 */ /* 0x001fe20008000000 */
[----:B------:R-:W-:Y:S01]  /*2f330*/  ISETP.LT.AND P0, PT, R4, UR20, !P0 ;  /* 0x0000001404007c0c */ /* 0x000fe2000c701270 */
[----:B------:R-:W-:-:S03]  /*2f340*/  ULDC UR6, c[0x0][0x228] ;  /* 0x00008a0000067ab9 */ /* 0x000fc60000000800 */
        /* <DEDUP_REMOVED lines=12> */
[----:B------:R-:W-:-:S04]  /*2f410*/  ULDC UR8, c[0x0][0x248] ;  /* 0x0000920000087ab9 */ /* 0x000fc80000000800 */
[----:B------:R0:W-:Y:S01]  /*2f420*/  STL [R1+0x934], R8 ;  /* 0x0009340801007387 */ /* 0x0001e20000100800 */
[----:B------:R-:W-:Y:S02]  /*2f430*/  ISETP.LT.AND P1, PT, R5, UR27, !P0 ;  /* 0x0000001b05007c0c */ /* 0x000fe4000c721270 */
[----:B------:R-:W-:Y:S01]  /*2f440*/  LOP3.LUT R53, R53, 0xfffbffff, RZ, 0xc0, !PT ;  /* 0xfffbffff35357812 */ /* 0x000fe200078ec0ff */
[----:B------:R-:W-:Y:S02]  /*2f450*/  VIADD R2, R3, 0xbf ;  /* 0x000000bf03027836 */ /* 0x000fe40000000000 */
[----:B0-----:R-:W-:Y:S01]  /*2f460*/  VIADD R8, R8, UR8 ;  /* 0x0000000808087c36 */ /* 0x001fe20008000000 */
[----:B------:R-:W-:Y:S01]  /*2f470*/  ISETP.LT.AND P0, PT, R4, UR24, !P0 ;  /* 0x0000001804007c0c */ /* 0x000fe2000c701270 */
[----:B------:R-:W-:Y:S01]  /*2f480*/  ULDC.64 UR26, c[0x0][0x228] ;  /* 0x00008a00001a7ab9 */ /* 0x000fe20000000a00 */
[----:B------:R-:W-:Y:S02]  /*2f490*/  ULDC UR8, c[0x0][0x228] ;  /* 0x00008a0000087ab9 */ /* 0x000fe40000000800 */
        /* <DEDUP_REMOVED lines=21> */
[----:B------:R-:W-:Y:S01]  /*2f5f0*/  ULDC UR10, c[0x0][0x228] ;  /* 0x00008a00000a7ab9 */ /* 0x000fe20000000800 */
[----:B0-----:R-:W-:Y:S01]  /*2f600*/  VIADD R8, R8, UR12 ;  /* 0x0000000c08087c36 */ /* 0x001fe20008000000 */
[----:B------:R-:W-:-:S04]  /*2f610*/  ULDC UR12, c[0x0][0x248] ;  /* 0x00009200000c7ab9 */ /* 0x000fc80000000800 */
[----:B------:R0:W-:Y:S01]  /*2f620*/  STL [R1+0x94c], R8 ;  /* 0x00094c0801007387 */ /* 0x0001e20000100800 */
[----:B------:R-:W-:Y:S01]  /*2f630*/  @P1 LOP3.LUT R53, R53, 0x10000, RZ, 0xfc, !PT ;  /* 0x0001000035351812 */ /* 0x000fe200078efcff */
[----:B0-----:R-:W-:Y:S01]  /*2f640*/  VIADD R8, R8, UR12 ;  /* 0x0000000c08087c36 */ /* 0x001fe20008000000 */
[----:B------:R-:W-:Y:S02]  /*2f650*/  ULDC.64 UR12, c[0x0][0x228] ;  /* 0x00008a00000c7ab9 */ /* 0x000fe40000000a00 */
[----:B------:R-:W-:Y:S01]  /*2f660*/  ISETP.LT.AND P0, PT, R4, UR12, !P0 ;  /* 0x0000000c04007c0c */ /* 0x000fe2000c701270 */
[----:B------:R-:W-:Y:S01]  /*2f670*/  ULDC UR12, c[0x0][0x228] ;  /* 0x00008a00000c7ab9 */ /* 0x000fe20000000800 */
[----:B------:R-:W-:-:S11]  /*2f680*/  LOP3.LUT R53, R53, 0xffff7fff, RZ, 0xc0, !PT ;  /* 0xffff7fff35357812 */ /* 0x000fd600078ec0ff */
[----:B------:R-:W-:Y:S02]  /*2f690*/  @P0 LOP3.LUT R53, R53, 0x8000, RZ, 0xfc, !PT ;  /* 0x0000800035350812 */ /* 0x000fe400078efcff */
[----:B------:R-:W-:-:S04]  /*2f6a0*/  ISETP.GE.AND P0, PT, R2, UR19, PT ;  /* 0x0000001302007c0c */ /* 0x000fc8000bf06270 */
[----:B------:R-:W-:Y:S02]  /*2f6b0*/  ISETP.LT.AND P1, PT, R5, UR38, !P0 ;  /* 0x0000002605007c0c */ /* 0x000fe4000c721270 */
[----:B------:R-:W-:Y:S02]  /*2f6c0*/  ISETP.LT.AND P0, PT, R4, UR22, !P0 ;  /* 0x0000001604007c0c */ /* 0x000fe4000c701270 */
[----:B------:R-:W-:Y:S01]  /*2f6d0*/  LOP3.LUT R53, R53, 0xffffbfff, RZ, 0xc0, !PT ;  /* 0xffffbfff35357812 */ /* 0x000fe200078ec0ff */
[----:B------:R0:W-:Y:S01]  /*2f6e0*/  STL [R1+0x950], R8 ;  /* 0x0009500801007387 */ /* 0x0001e20000100800 */
[----:B------:R-:W-:Y:S01]  /*2f6f0*/  VIADD R2, R3, 0xbd ;  /* 0x000000bd03027836 */ /* 0x000fe20000000000 */
        /* <DEDUP_REMOVED lines=9> */
[----:B------:R-:W-:Y:S02]  /*2f790*/  ISETP.LT.AND P1, PT, R5, UR40, !P0 ;  /* 0x0000002805007c0c */ /* 0x000fe4000c721270 */
[----:B------:R-:W-:Y:S01]  /*2f7a0*/  LOP3.LUT R53, R53, 0xffffefff, RZ, 0xc0, !PT ;  /* 0xffffefff35357812 */ /* 0x000fe200078ec0ff */
[----:B------:R-:W-:Y:S01]  /*2f7b0*/  VIADD R2, R3, 0xbc ;  /* 0x000000bc03027836 */ /* 0x000fe20000000000 */
[----:B------:R0:W-:Y:S01]  /*2f7c0*/  STL [R1+0x958], R8 ;  /* 0x0009580801007387 */ /* 0x0001e20000100800 */
[----:B------:R-:W-:Y:S01]  /*2f7d0*/  ULDC UR14, c[0x0][0x228] ;  /* 0x00008a00000e7ab9 */ /* 0x000fe20000000800 */
        /* <DEDUP_REMOVED lines=15> */
[----:B------:R0:W-:Y:S01]  /*2f8d0*/  STL [R1+0x960], R8 ;  /* 0x0009600801007387 */ /* 0x0001e20000100800 */
[----:B------:R-:W-:Y:S01]  /*2f8e0*/  ISETP.LT.AND P0, PT, R4, UR26, !P0 ;  /* 0x0000001a04007c0c */ /* 0x000fe2000c701270 */
[----:B------:R-:W-:Y:S01]  /*2f8f0*/  ULDC.64 UR38, c[0x0][0x228] ;  /* 0x00008a0000267ab9 */ /* 0x000fe20000000a00 */
[----:B------:R-:W-:-:S09]  /*2f900*/  ULDC UR15, c[0x0][0x228] ;  /* 0x00008a00000f7ab9 */ /* 0x000fd20000000800 */
        /* <DEDUP_REMOVED lines=27> */
[----:B------:R-:W-:Y:S01]  /*2fac0*/  ISETP.GE.AND P0, PT, R2, UR25, PT ;  /* 0x0000001902007c0c */ /* 0x000fe2000bf06270 */
[----:B0-----:R-:W-:Y:S01]  /*2fad0*/  VIADD R8, R8, UR18 ;  /* 0x0000001208087c36 */ /* 0x001fe20008000000 */
[----:B------:R-:W-:Y:S01]  /*2fae0*/  LOP3.LUT R53, R53, 0xffffffef, RZ, 0xc0, !PT ;  /* 0xffffffef35357812 */ /* 0x000fe200078ec0ff */
[----:B------:R-:W-:Y:S01]  /*2faf0*/  VIADD R2, R3, 0xb8 ;  /* 0x000000b803027836 */ /* 0x000fe20000000000 */
[----:B------:R-:W-:Y:S01]  /*2fb00*/  ISETP.LT.AND P1, PT, R5, UR54, !P0 ;  /* 0x0000003605007c0c */ /* 0x000fe2000c721270 */
[----:B------:R-:W-:Y:S01]  /*2fb10*/  ULDC UR18, c[0x0][0x248] ;  /* 0x0000920000127ab9 */ /* 0x000fe20000000800 */
[----:B------:R-:W-:Y:S01]  /*2fb20*/  ISETP.LT.AND P0, PT, R4, UR20, !P0 ;  /* 0x0000001404007c0c */ /* 0x000fe2000c701270 */
[----:B------:R0:W-:Y:S01]  /*2fb30*/  STL [R1+0x968], R8 ;  /* 0x0009680801007387 */ /* 0x0001e20000100800 */
[----:B------:R-:W-:Y:S01]  /*2fb40*/  ULDC.64 UR24, c[0x0][0x228] ;  /* 0x00008a0000187ab9 */ /* 0x000fe20000000a00 */
[----:B------:R-:W-:Y:S01]  /*2fb50*/  ULDC UR20, c[0x0][0x248] ;  /* 0x0000920000147ab9 */ /* 0x000fe20000000800 */
[----:B------:R-:W-:Y:S01]  /*2fb60*/  ULDC UR54, c[0x0][0x228] ;  /* 0x00008a0000367ab9 */ /* 0x000fe20000000800 */
[----:B0-----:R-:W-:-:S06]  /*2fb70*/  VIADD R8, R8, UR16 ;  /* 0x0000001008087c36 */ /* 0x001fcc0008000000 */
[----:B------:R-:W-:Y:S01]  /*2fb80*/  @P1 LOP3.LUT R53, R53, 0x10, RZ, 0xfc, !PT ;  /* 0x0000001035351812 */ /* 0x000fe200078efcff */
[----:B------:R-:W-:Y:S01]  /*2fb90*/  ULDC UR16, c[0x0][0x248] ;  /* 0x0000920000107ab9 */ /* 0x000fe20000000800 */
[----:B------:R0:W-:Y:S02]  /*2fba0*/  STL [R1+0x96c], R8 ;  /* 0x00096c0801007387 */ /* 0x0001e40000100800 */
        /* <DEDUP_REMOVED lines=9> */
[----:B------:R-:W-:Y:S01]  /*2fc40*/  ULDC UR13, c[0x0][0x228] ;  /* 0x00008a00000d7ab9 */ /* 0x000fe20000000800 */
        /* <DEDUP_REMOVED lines=9> */
[----:B------:R0:W-:Y:S01]  /*2fce0*/  STL [R1+0x978], R8 ;  /* 0x0009780801007387 */ /* 0x0001e20000100800 */
[----:B------:R-:W-:Y:S01]  /*2fcf0*/  LOP3.LUT R53, R53, 0xfffffffd, RZ, 0xc0, !PT ;  /* 0xfffffffd35357812 */ /* 0x000fe200078ec0ff */
[----:B0-----:R-:W-:Y:S01]  /*2fd00*/  VIADD R8, R8, UR18 ;  /* 0x0000001208087c36 */ /* 0x001fe20008000000 */
[----:B------:R-:W-:-:S04]  /*2fd10*/  ULDC UR18, c[0x0][0x248] ;  /* 0x0000920000127ab9 */ /* 0x000fc80000000800 */
[----:B------:R0:W-:Y:S01]  /*2fd20*/  STL [R1+0x97c], R8 ;  /* 0x00097c0801007387 */ /* 0x0001e20000100800 */
[----:B------:R-:W-:Y:S01]  /*2fd30*/  @P0 LOP3.LUT R53, R53, 0x2, RZ, 0xfc, !PT ;  /* 0x0000000235350812 */ /* 0x000fe200078efcff */
[----:B0-----:R-:W-:Y:S01]  /*2fd40*/  VIADD R8, R8, UR18 ;  /* 0x0000001208087c36 */ /* 0x001fe20008000000 */
[----:B------:R-:W-:Y:S01]  /*2fd50*/  ISETP.GE.AND P0, PT, R2, UR23, PT ;  /* 0x0000001702007c0c */ /* 0x000fe2000bf06270 */
[----:B------:R-:W-:-:S03]  /*2fd60*/  ULDC UR18, c[0x0][0x228] ;  /* 0x00008a0000127ab9 */ /* 0x000fc60000000800 */
[----:B------:R0:W-:Y:S01]  /*2fd70*/  STL [R1+0x980], R8 ;  /* 0x0009800801007387 */ /* 0x0001e20000100800 */
[----:B------:R-:W-:Y:S01]  /*2fd80*/  ISETP.LT.AND P1, PT, R5, UR61, !P0 ;  /* 0x0000003d05007c0c */ /* 0x000fe2000c721270 */
[----:B------:R-:W-:Y:S01]  /*2fd90*/  VIADD R2, R3, 0xb6 ;  /* 0x000000b603027836 */ /* 0x000fe20000000000 */
[----:B------:R-:W-:Y:S01]  /*2fda0*/  ISETP.LT.AND P0, PT, R4, UR32, !P0 ;  /* 0x0000002004007c0c */ /* 0x000fe2000c701270 */
[----:B------:R-:W-:Y:S01]  /*2fdb0*/  ULDC UR61, c[0x0][0x228] ;  /* 0x00008a00003d7ab9 */ /* 0x000fe20000000800 */
[----:B0-----:R-:W-:Y:S01]  /*2fdc0*/  VIADD R8, R8, UR22 ;  /* 0x0000001608087c36 */ /* 0x001fe20008000000 */
[----:B------:R-:W-:-:S04]  /*2fdd0*/  ULDC UR22, c[0x0][0x248] ;  /* 0x0000920000167ab9 */ /* 0x000fc80000000800 */
[----:B------:R0:W-:Y:S02]  /*2fde0*/  STL [R1+0x984], R8 ;  /* 0x0009840801007387 */ /* 0x0001e40000100800 */
[----:B0-----:R-:W-:Y:S01]  /*2fdf0*/  VIADD R8, R8, UR22 ;  /* 0x0000001608087c36 */ /* 0x001fe20008000000 */
[----:B------:R-:W-:Y:S01]  /*2fe00*/  LOP3.LUT R53, R53, 0xfffffffe, RZ, 0xc0, !PT ;  /* 0xfffffffe35357812 */ /* 0x000fe200078ec0ff */
[----:B------:R-:W-:-:S03]  /*2fe10*/  ULDC UR22, c[0x0][0x248] ;  /* 0x0000920000167ab9 */ /* 0x000fc60000000800 */
[----:B------:R0:W-:Y:S01]  /*2fe20*/  STL [R1+0x988], R8 ;  /* 0x0009880801007387 */ /* 0x0001e20000100800 */
[----:B------:R-:W-:Y:S01]  /*2fe30*/  @P0 LOP3.LUT R54, R54, 0x80000000, RZ, 0xfc, !PT ;  /* 0x8000000036360812 */ /* 0x000fe200078efcff */
[----:B0-----:R-:W-:Y:S01]  /*2fe40*/  VIADD R8, R8, UR20 ;  /* 0x0000001408087c36 */ /* 0x001fe20008000000 */
[----:B------:R-:W-:-:S04]  /*2fe50*/  ULDC UR20, c[0x0][0x248] ;  /* 0x0000920000147ab9 */ /* 0x000fc80000000800 */
[----:B------:R0:W-:Y:S01]  /*2fe60*/  STL [R1+0x98c], R8 ;  /* 0x00098c0801007387 */ /* 0x0001e20000100800 */
[----:B------:R-:W-:Y:S02]  /*2fe70*/  ISETP.GE.AND P0, PT, R2, UR19, PT ;  /* 0x0000001302007c0c */ /* 0x000fe4000bf06270 */
[----:B------:R-:W-:Y:S01]  /*2fe80*/  @P1 LOP3.LUT R53, R53, 0x1, RZ, 0xfc, !PT ;  /* 0x0000000135351812 */ /* 0x000fe200078efcff */
[----:B0-----:R-:W-:Y:S01]  /*2fe90*/  VIADD R8, R8, UR20 ;  /* 0x0000001408087c36 */ /* 0x001fe20008000000 */
[----:B------:R-:W-:Y:S02]  /*2fea0*/  ISETP.LT.AND P1, PT, R5, UR41, !P0 ;  /* 0x0000002905007c0c */ /* 0x000fe4000c721270 */
[----:B------:R-:W-:Y:S01]  /*2feb0*/  LOP3.LUT R54, R54, 0xbfffffff, RZ, 0xc0, !PT ;  /* 0xbfffffff36367812 */ /* 0x000fe200078ec0ff */
[----:B------:R-:W-:Y:S01]  /*2fec0*/  VIADD R2, R3, 0xb5 ;  /* 0x000000b503027836 */ /* 0x000fe20000000000 */
[----:B------:R0:W-:Y:S01]  /*2fed0*/  STL [R1+0x990], R8 ;  /* 0x0009900801007387 */ /* 0x0001e20000100800 */
[----:B------:R-:W-:Y:S01]  /*2fee0*/  ULDC UR41, c[0x0][0x228] ;  /* 0x00008a0000297ab9 */ /* 0x000fe20000000800 */
[----:B------:R-:W-:Y:S01]  /*2fef0*/  ULDC UR20, c[0x0][0x228] ;  /* 0x00008a0000147ab9 */ /* 0x000fe20000000800 */
        /* <DEDUP_REMOVED lines=37> */
[----:B0-----:R-:W-:Y:S01]  /*30150*/  VIADD R8, R8, UR24 ;  /* 0x0000001808087c36 */ /* 0x001fe20008000000 */
[----:B------:R-:W-:Y:S02]  /*30160*/  ULDC UR24, c[0x0][0x248] ;  /* 0x0000920000187ab9 */ /* 0x000fe40000000800 */
[----:B------:R-:W-:Y:S02]  /*30170*/  @P0 LOP3.LUT R54, R54, 0x2000000, RZ, 0xfc, !PT ;  /* 0x0200000036360812 */ /* 0x000fe400078efcff */
        /* <DEDUP_REMOVED lines=35> */
[----:B------:R-:W-:Y:S01]  /*303b0*/  ULDC UR41, c[0x0][0x228] ;  /* 0x00008a0000297ab9 */ /* 0x000fe20000000800 */
[----:B------:R-:W-:Y:S01]  /*303c0*/  ISETP.LT.AND P0, PT, R4, UR36, !P0 ;  /* 0x0000002404007c0c */ /* 0x000fe2000c701270 */
[----:B0-----:R-:W-:Y:S01]  /*303d0*/  VIADD R8, R8, UR26 ;  /* 0x0000001a08087c36 */ /* 0x001fe20008000000 */
        /* <DEDUP_REMOVED lines=11> */
[----:B------:R-:W-:-:S10]  /*30490*/  ULDC.64 UR32, c[0x0][0x228] ;  /* 0x00008a0000207ab9 */ /* 0x000fd40000000a00 */
        /* <DEDUP_REMOVED lines=30> */
[----:B------:R-:W-:-:S07]  /*30680*/  ULDC UR51, c[0x0][0x228] ;  /* 0x00008a0000337ab9 */ /* 0x000fce0000000800 */
[----:B------:R-:W-:-:S04]  /*30690*/  @P1 LOP3.LUT R54, R54, 0x1000, RZ, 0xfc, !PT ;  /* 0x0000100036361812 */ /* 0x000fc800078efcff */
[----:B------:R-:W-:Y:S01]  /*306a0*/  LOP3.LUT R54, R54, 0xfffff7ff, RZ, 0xc0, !PT ;  /* 0xfffff7ff36367812 */ /* 0x000fe200078ec0ff */
[----:B------:R0:W-:Y:S03]  /*306b0*/  STL [R1+0x9b8], R8 ;  /* 0x0009b80801007387 */ /* 0x0001e60000100800 */
        /* <DEDUP_REMOVED lines=11> */
[----:B------:R-:W-:Y:S02]  /*30770*/  ULDC.64 UR26, c[0x0][0x228] ;  /* 0x00008a00001a7ab9 */ /* 0x000fe40000000a00 */
[----:B------:R-:W-:-:S03]  /*30780*/  ISETP.LT.AND P0, PT, R4, UR26, !P0 ;  /* 0x0000001a04007c0c */ /* 0x000fc6000c701270 */
[----:B------:R-:W-:-:S04]  /*30790*/  @P1 LOP3.LUT R54, R54, 0x400, RZ, 0xfc, !PT ;  /* 0x0000040036361812 */ /* 0x000fc800078efcff */
[----:B------:R-:W-:-:S06]  /*307a0*/  LOP3.LUT R54, R54, 0xfffffdff, RZ, 0xc0, !PT ;  /* 0xfffffdff36367812 */ /* 0x000fcc00078ec0ff */
        /* <DEDUP_REMOVED lines=41> */
[----:B------:R-:W-:Y:S01]  /*30a40*/  ISETP.GE.AND P0, PT, R2, UR41, PT ;  /* 0x0000002902007c0c */ /* 0x000fe2000bf06270 */
[----:B------:R-:W-:Y:S01]  /*30a50*/  VIADD R2, R3, 0xa6 ;  /* 0x000000a603027836 */ /* 0x000fe20000000000 */
[----:B------:R-:W-:Y:S01]  /*30a60*/  LOP3.LUT R54, R54, 0xfffffffe, RZ, 0xc0, !PT ;  /* 0xfffffffe36367812 */ /* 0x000fe200078ec0ff */
[----:B------:R-:W-:Y:S01]  /*30a70*/  ULDC.64 UR40, c[0x0][0x228] ;  /* 0x00008a0000287ab9 */ /* 0x000fe20000000a00 */
        /* <DEDUP_REMOVED lines=42> */
[----:B------:R-:W-:-:S09]  /*30d20*/  ULDC.64 UR30, c[0x0][0x228] ;  /* 0x00008a00001e7ab9 */ /* 0x000fd20000000a00 */
        /* <DEDUP_REMOVED lines=9> */
[----:B------:R-:W-:Y:S01]  /*30dc0*/  ISETP.LT.AND P0, PT, R4, UR30, !P0 ;  /* 0x0000001e04007c0c */ /* 0x000fe2000c701270 */
[----:B------:R0:W-:Y:S01]  /*30dd0*/  STL [R1+0x9c4], R8 ;  /* 0x0009c40801007387 */ /* 0x0001e20000100800 */
[----:B------:R-:W-:Y:S01]  /*30de0*/  ULDC.64 UR36, c[0x0][0x228] ;  /* 0x00008a0000247ab9 */ /* 0x000fe20000000a00 */
[----:B------:R-:W-:Y:S01]  /*30df0*/  ULDC UR51, c[0x0][0x228] ;  /* 0x00008a0000337ab9 */ /* 0x000fe20000000800 */
[----:B0-----:R-:W-:-:S07]  /*30e00*/  VIADD R8, R8, UR25 ;  /* 0x0000001908087c36 */ /* 0x001fce0008000000 */
        /* <DEDUP_REMOVED lines=58> */
[----:B------:R-:W-:-:S03]  /*311b0*/  ULDC UR53, c[0x0][0x228] ;  /* 0x00008a0000357ab9 */ /* 0x000fc60000000800 */
        /* <DEDUP_REMOVED lines=179> */
[----:B------:R-:W-:Y:S01]  /*31cf0*/  VIADD R2, R3, 0x96 ;  /* 0x0000009603027836 */ /* 0x000fe20000000000 */
[----:B------:R-:W-:Y:S01]  /*31d00*/  LOP3.LUT R55, R55, 0xfffffffe, RZ, 0xc0, !PT ;  /* 0xfffffffe37377812 */ /* 0x000fe200078ec0ff */
[----:B------:R-:W-:Y:S01]  /*31d10*/  ULDC.64 UR40, c[0x0][0x228] ;  /* 0x00008a0000287ab9 */ /* 0x000fe20000000a00 */
[----:B------:R0:W-:Y:S01]  /*31d20*/  STL [R1+0xa78], R8 ;  /* 0x000a780801007387 */ /* 0x0001e20000100800 */
[----:B------:R-:W-:Y:S01]  /*31d30*/  ISETP.LT.AND P1, PT, R5, UR6, !P0 ;  /* 0x0000000605007c0c */ /* 0x000fe2000c721270 */
[----:B------:R-:W-:Y:S01]  /*31d40*/  ULDC UR6, c[0x0][0x248] ;  /* 0x0000920000067ab9 */ /* 0x000fe20000000800 */
[----:B------:R-:W-:Y:S01]  /*31d50*/  ISETP.LT.AND P0, PT, R4, UR32, !P0 ;  /* 0x0000002004007c0c */ /* 0x000fe2000c701270 */
[----:B0-----:R-:W-:Y:S01]  /*31d60*/  VIADD R8, R8, UR21 ;  /* 0x0000001508087c36 */ /* 0x001fe20008000000 */
[----:B------:R-:W-:-:S04]  /*31d70*/  ULDC UR21, c[0x0][0x248] ;  /* 0x0000920000157ab9 */ /* 0x000fc80000000800 */
        /* <DEDUP_REMOVED lines=8> */
[----:B------:R-:W-:Y:S02]  /*31e00*/  @P1 LOP3.LUT R55, R55, 0x1, RZ, 0xfc, !PT ;  /* 0x0000000137371812 */ /* 0x000fe400078efcff */
[----:B------:R-:W-:Y:S01]  /*31e10*/  LOP3.LUT R56, R56, 0xbfffffff, RZ, 0xc0, !PT ;  /* 0xbfffffff38387812 */ /* 0x000fe200078ec0ff */
[----:B------:R0:W-:Y:S01]  /*31e20*/  STL [R1+0xa84], R8 ;  /* 0x000a840801007387 */ /* 0x0001e20000100800 */
[----:B------:R-:W-:Y:S01]  /*31e30*/  ISETP.LT.AND P1, PT, R5, UR7, !P0 ;  /* 0x0000000705007c0c */ /* 0x000fe2000c721270 */
[----:B------:R-:W-:Y:S01]  /*31e40*/  VIADD R2, R3, 0x95 ;  /* 0x0000009503027836 */ /* 0x000fe20000000000 */
[----:B------:R-:W-:Y:S01]  /*31e50*/  ULDC.64 UR34, c[0x0][0x228] ;  /* 0x00008a0000227ab9 */ /* 0x000fe20000000a00 */
[----:B0-----:R-:W-:-:S05]  /*31e60*/  VIADD R8, R8, UR23 ;  /* 0x0000001708087c36 */ /* 0x001fca0008000000 */
[----:B------:R0:W-:Y:S01]  /*31e70*/  STL [R1+0xa88], R8 ;  /* 0x000a880801007387 */ /* 0x0001e20000100800 */
[----:B------:R-:W-:Y:S01]  /*31e80*/  ISETP.LT.AND P0, PT, R4, UR40, !P0 ;  /* 0x0000002804007c0c */ /* 0x000fe2000c701270 */
[----:B------:R-:W-:Y:S01]  /*31e90*/  ULDC UR40, c[0x0][0x228] ;  /* 0x00008a0000287ab9 */ /* 0x000fe20000000800 */
[----:B0-----:R-:W-:Y:S01]  /*31ea0*/  VIADD R8, R8, UR21 ;  /* 0x0000001508087c36 */ /* 0x001fe20008000000 */
[----:B------:R-:W-:-:S04]  /*31eb0*/  ULDC UR21, c[0x0][0x248] ;  /* 0x0000920000157ab9 */ /* 0x000fc80000000800 */
[----:B------:R0:W-:Y:S01]  /*31ec0*/  STL [R1+0xa8c], R8 ;  /* 0x000a8c0801007387 */ /* 0x0001e20000100800 */
[----:B------:R-:W-:Y:S01]  /*31ed0*/  @P1 LOP3.LUT R56, R56, 0x40000000, RZ, 0xfc, !PT ;  /* 0x4000000038381812 */ /* 0x000fe200078efcff */
[----:B0-----:R-:W-:-:S05]  /*31ee0*/  VIADD R8, R8, UR21 ;  /* 0x0000001508087c36 */ /* 0x001fca0008000000 */
        /* <DEDUP_REMOVED lines=14> */
[----:B0-----:R-:W-:-:S07]  /*31fd0*/  VIADD R8, R8, UR5 ;  /* 0x0000000508087c36 */ /* 0x001fce0008000000 */
        /* <DEDUP_REMOVED lines=37> */
[----:B------:R-:W-:-:S06]  /*32230*/  ULDC UR12, c[0x0][0x248] ;  /* 0x00009200000c7ab9 */ /* 0x000fcc0000000800 */
[----:B------:R-:W-:-:S04]  /*32240*/  @P1 LOP3.LUT R56, R56, 0x400000, RZ, 0xfc, !PT ;  /* 0x0040000038381812 */ /* 0x000fc800078efcff */
[----:B------:R-:W-:-:S04]  /*32250*/  LOP3.LUT R56, R56, 0xffdfffff, RZ, 0xc0, !PT ;  /* 0xffdfffff38387812 */ /* 0x000fc800078ec0ff */
[----:B------:R-:W-:Y:S02]  /*32260*/  @P0 LOP3.LUT R56, R56, 0x200000, RZ, 0xfc, !PT ;  /* 0x0020000038380812 */ /* 0x000fe400078efcff */
[----:B------:R-:W-:-:S04]  /*32270*/  ISETP.GE.AND P0, PT, R2, UR39, PT ;  /* 0x0000002702007c0c */ /* 0x000fc8000bf06270 */
[----:B------:R-:W-:Y:S02]  /*32280*/  ISETP.LT.AND P1, PT, R5, UR14, !P0 ;  /* 0x0000000e05007c0c */ /* 0x000fe4000c721270 */
[----:B------:R-:W-:Y:S02]  /*32290*/  ISETP.LT.AND P0, PT, R4, UR30, !P0 ;  /* 0x0000001e04007c0c */ /* 0x000fe4000c701270 */
[----:B------:R-:W-:Y:S01]  /*322a0*/  LOP3.LUT R56, R56, 0xffefffff, RZ, 0xc0, !PT ;  /* 0xffefffff38387812 */ /* 0x000fe200078ec0ff */
[----:B------:R-:W-:-:S08]  /*322b0*/  VIADD R2, R3, 0x90 ;  /* 0x0000009003027836 */ /* 0x000fd00000000000 */
        /* <DEDUP_REMOVED lines=40> */
[----:B------:R-:W-:Y:S01]  /*32540*/  ISETP.GE.AND P0, PT, R2, UR27, PT ;  /* 0x0000001b02007c0c */ /* 0x000fe2000bf06270 */
[----:B------:R0:W-:Y:S01]  /*32550*/  STL [R1+0xaac], R8 ;  /* 0x000aac0801007387 */ /* 0x0001e20000100800 */
[----:B------:R-:W-:Y:S01]  /*32560*/  LOP3.LUT R56, R56, 0xffffefff, RZ, 0xc0, !PT ;  /* 0xffffefff38387812 */ /* 0x000fe200078ec0ff */
[----:B------:R-:W-:Y:S01]  /*32570*/  VIADD R2, R3, 0x8c ;  /* 0x0000008c03027836 */ /* 0x000fe20000000000 */
[----:B------:R-:W-:Y:S01]  /*32580*/  ISETP.LT.AND P1, PT, R5, UR17, !P0 ;  /* 0x0000001105007c0c */ /* 0x000fe2000c721270 */
[----:B------:R-:W-:Y:S01]  /*32590*/  ULDC.64 UR16, c[0x0][0x228] ;  /* 0x00008a0000107ab9 */ /* 0x000fe20000000a00 */
[----:B------:R-:W-:Y:S01]  /*325a0*/  ISETP.LT.AND P0, PT, R4, UR32, !P0 ;  /* 0x0000002004007c0c */ /* 0x000fe2000c701270 */
[----:B------:R-:W-:Y:S01]  /*325b0*/  ULDC.64 UR26, c[0x0][0x228] ;  /* 0x00008a00001a7ab9 */ /* 0x000fe20000000a00 */
[----:B0-----:R-:W-:Y:S01]  /*325c0*/  VIADD R8, R8, UR6 ;  /* 0x0000000608087c36 */ /* 0x001fe20008000000 */
[----:B------:R-:W-:-:S04]  /*325d0*/  ULDC UR6, c[0x0][0x248] ;  /* 0x0000920000067ab9 */ /* 0x000fc80000000800 */
[----:B------:R0:W-:Y:S04]  /*325e0*/  STL [R1+0xab0], R8 ;  /* 0x000ab00801007387 */ /* 0x0001e80000100800 */
[----:B------:R-:W-:Y:S01]  /*325f0*/  @P1 LOP3.LUT R56, R56, 0x1000, RZ, 0xfc, !PT ;  /* 0x0000100038381812 */ /* 0x000fe200078efcff */
[----:B0-----:R-:W-:-:S03]  /*32600*/  VIADD R8, R8, UR5 ;  /* 0x0000000508087c36 */ /* 0x001fc60008000000 */
[----:B------:R-:W-:Y:S01]  /*32610*/  LOP3.LUT R56, R56, 0xfffff7ff, RZ, 0xc0, !PT ;  /* 0xfffff7ff38387812 */ /* 0x000fe200078ec0ff */
[----:B------:R-:W-:Y:S01]  /*32620*/  ULDC UR5, c[0x0][0x248] ;  /* 0x0000920000057ab9 */ /* 0x000fe20000000800 */
        /* <DEDUP_REMOVED lines=30> */
[----:B------:R-:W-:Y:S02]  /*32810*/  ULDC UR8, c[0x0][0x248] ;  /* 0x0000920000087ab9 */ /* 0x000fe40000000800 */
[----:B------:R-:W-:Y:S02]  /*32820*/  ISETP.LT.AND P1, PT, R5, UR13, !P0 ;  /* 0x0000000d05007c0c */ /* 0x000fe4000c721270 */
[----:B------:R-:W-:Y:S01]  /*32830*/  LOP3.LUT R56, R56, 0xfffffeff, RZ, 0xc0, !PT ;  /* 0xfffffeff38387812 */ /* 0x000fe200078ec0ff */
[----:B------:R0:W-:Y:S01]  /*32840*/  STL [R1+0xacc], R8 ;  /* 0x000acc0801007387 */ /* 0x0001e20000100800 */
[----:B------:R-:W-:Y:S01]  /*32850*/  ISETP.LT.AND P0, PT, R4, UR26, !P0 ;  /* 0x0000001a04007c0c */ /* 0x000fe2000c701270 */
[----:B------:R-:W-:Y:S01]  /*32860*/  VIADD R2, R3, 0x8a ;  /* 0x0000008a03027836 */ /* 0x000fe20000000000 */
[----:B------:R-:W-:Y:S01]  /*32870*/  ULDC.64 UR28, c[0x0][0x228] ;  /* 0x00008a00001c7ab9 */ /* 0x000fe20000000a00 */
[----:B------:R-:W-:Y:S01]  /*32880*/  ULDC UR13, c[0x0][0x248] ;  /* 0x00009200000d7ab9 */ /* 0x000fe20000000800 */
[----:B0-----:R-:W-:-:S05]  /*32890*/  VIADD R8, R8, UR8 ;  /* 0x0000000808087c36 */ /* 0x001fca0008000000 */
        /* <DEDUP_REMOVED lines=19> */
[----:B------:R-:W-:Y:S01]  /*329d0*/  ULDC.64 UR20, c[0x0][0x228] ;  /* 0x00008a0000147ab9 */ /* 0x000fe20000000a00 */
        /* <DEDUP_REMOVED lines=46> */
[----:B------:R-:W-:Y:S01]  /*32cc0*/  ULDC UR11, c[0x0][0x228] ;  /* 0x00008a00000b7ab9 */ /* 0x000fe20000000800 */
[----:B0-----:R-:W-:-:S05]  /*32cd0*/  VIADD R8, R8, UR16 ;  /* 0x0000001008087c36 */ /* 0x001fca0008000000 */
        /* <DEDUP_REMOVED lines=16> */
[----:B------:R-:W-:Y:S01]  /*32de0*/  ULDC UR22, c[0x0][0x248] ;  /* 0x0000920000167ab9 */ /* 0x000fe20000000800 */
[----:B------:R-:W-:-:S11]  /*32df0*/  ULDC UR15, c[0x0][0x228] ;  /* 0x00008a00000f7ab9 */ /* 0x000fd60000000800 */
        /* <DEDUP_REMOVED lines=57> */
[----:B------:R-:W-:Y:S01]  /*33190*/  ULDC UR36, c[0x0][0x228] ;  /* 0x00008a0000247ab9 */ /* 0x000fe20000000800 */
[----:B------:R-:W-:Y:S01]  /*331a0*/  ULDC UR21, c[0x0][0x228] ;  /* 0x00008a0000157ab9 */ /* 0x000fe20000000800 */
[----:B0-----:R-:W-:-:S07]  /*331b0*/  VIADD R8, R8, UR16 ;  /* 0x0000001008087c36 */ /* 0x001fce0008000000 */
[----:B------:R-:W-:Y:S01]  /*331c0*/  @P1 LOP3.LUT R57, R57, 0x400000, RZ, 0xfc, !PT ;  /* 0x0040000039391812 */ /* 0x000fe200078efcff */
[----:B------:R-:W-:-:S03]  /*331d0*/  ULDC UR16, c[0x0][0x228] ;  /* 0x00008a0000107ab9 */ /* 0x000fc60000000800 */
        /* <DEDUP_REMOVED lines=56> */
[----:B------:R-:W-:Y:S01]  /*33560*/  ULDC UR24, c[0x0][0x248] ;  /* 0x0000920000187ab9 */ /* 0x000fe20000000800 */
        /* <DEDUP_REMOVED lines=71> */
[----:B0-----:R-:W-:Y:S01]  /*339e0*/  VIADD R8, R8, UR23 ;  /* 0x0000001708087c36 */ /* 0x001fe20008000000 */
[----:B------:R-:W-:-:S07]  /*339f0*/  ULDC UR23, c[0x0][0x248] ;  /* 0x0000920000177ab9 */ /* 0x000fce0000000800 */
        /* <DEDUP_REMOVED lines=60> */
[----:B------:R-:W-:-:S04]  /*33dc0*/  ULDC UR24, c[0x0][0x248] ;  /* 0x0000920000187ab9 */ /* 0x000fc80000000800 */
[----:B------:R0:W-:Y:S01]  /*33dd0*/  STL [R1+0xcf4], R8 ;  /* 0x000cf40801007387 */ /* 0x0001e20000100800 */
[----:B------:R-:W-:Y:S01]  /*33de0*/  LOP3.LUT R57, R57, 0xfffffffe, RZ, 0xc0, !PT ;  /* 0xfffffffe39397812 */ /* 0x000fe200078ec0ff */
[----:B0-----:R-:W-:Y:S01]  /*33df0*/  VIADD R8, R8, UR23 ;  /* 0x0000001708087c36 */ /* 0x001fe20008000000 */
[----:B------:R-:W-:Y:S01]  /*33e00*/  @P0 LOP3.LUT R58, R58, 0x80000000, RZ, 0xfc, !PT ;  /* 0x800000003a3a0812 */ /* 0x000fe200078efcff */
[----:B------:R-:W-:-:S03]  /*33e10*/  ULDC UR23, c[0x0][0x248] ;  /* 0x0000920000177ab9 */ /* 0x000fc60000000800 */
[----:B------:R0:W-:Y:S01]  /*33e20*/  STL [R1+0xcf8], R8 ;  /* 0x000cf80801007387 */ /* 0x0001e20000100800 */
[----:B------:R-:W-:Y:S02]  /*33e30*/  ISETP.GE.AND P0, PT, R2, UR31, PT ;  /* 0x0000001f02007c0c */ /* 0x000fe4000bf06270 */
[----:B------:R-:W-:Y:S01]  /*33e40*/  @P1 LOP3.LUT R57, R57, 0x1, RZ, 0xfc, !PT ;  /* 0x0000000139391812 */ /* 0x000fe200078efcff */
[----:B0-----:R-:W-:Y:S01]  /*33e50*/  VIADD R8, R8, UR24 ;  /* 0x0000001808087c36 */ /* 0x001fe20008000000 */
        /* <DEDUP_REMOVED lines=57> */
[----:B------:R-:W-:Y:S01]  /*341f0*/  ULDC.64 UR34, c[0x0][0x228] ;  /* 0x00008a0000227ab9 */ /* 0x000fe20000000a00 */
[----:B------:R-:W-:Y:S01]  /*34200*/  ULDC UR24, c[0x0][0x248] ;  /* 0x0000920000187ab9 */ /* 0x000fe20000000800 */
[----:B------:R-:W-:-:S08]  /*34210*/  ULDC UR57, c[0x0][0x228] ;  /* 0x00008a0000397ab9 */ /* 0x000fd00000000800 */
        /* <DEDUP_REMOVED lines=10> */
[----:B------:R-:W-:Y:S01]  /*342c0*/  ULDC UR56, c[0x0][0x228] ;  /* 0x00008a0000387ab9 */ /* 0x000fe20000000800 */
        /* <DEDUP_REMOVED lines=116> */
[----:B------:R-:W-:-:S08]  /*34a10*/  ULDC UR47, c[0x0][0x228] ;  /* 0x00008a00002f7ab9 */ /* 0x000fd00000000800 */
        /* <DEDUP_REMOVED lines=88> */
[----:B------:R-:W-:-:S11]  /*34fa0*/  ISETP.LT.AND P0, PT, R4, UR30, !P0 ;  /* 0x0000001e04007c0c */ /* 0x000fd6000c701270 */
        /* <DEDUP_REMOVED lines=22> */
[----:B------:R-:W-:Y:S01]  /*35110*/  ULDC.64 UR28, c[0x0][0x228] ;  /* 0x00008a00001c7ab9 */ /* 0x000fe20000000a00 */
[----:B------:R-:W-:-:S07]  /*35120*/  ULDC UR6, c[0x0][0x248] ;  /* 0x0000920000067ab9 */ /* 0x000fce0000000800 */
        /* <DEDUP_REMOVED lines=12> */
[----:B0-----:R-:W-:Y:S01]  /*351f0*/  VIADD R8, R8, UR23 ;  /* 0x0000001708087c36 */ /* 0x001fe20008000000 */
[----:B------:R-:W-:-:S04]  /*35200*/  ULDC UR23, c[0x0][0x248] ;  /* 0x0000920000177ab9 */ /* 0x000fc80000000800 */
[----:B------:R0:W-:Y:S05]  /*35210*/  STL [R1+0xdd0], R8 ;  /* 0x000dd00801007387 */ /* 0x0001ea0000100800 */
[----:B------:R-:W-:Y:S01]  /*35220*/  @P1 LOP3.LUT R59, R59, 0x400000, RZ, 0xfc, !PT ;  /* 0x004000003b3b1812 */ /* 0x000fe200078efcff */
[----:B0-----:R-:W-:-:S03]  /*35230*/  VIADD R8, R8, UR24 ;  /* 0x0000001808087c36 */ /* 0x001fc60008000000 */
[----:B------:R-:W-:Y:S02]  /*35240*/  LOP3.LUT R59, R59, 0xffdfffff, RZ, 0xc0, !PT ;  /* 0xffdfffff3b3b7812 */ /* 0x000fe400078ec0ff */
        /* <DEDUP_REMOVED lines=10> */
[----:B0-----:R-:W-:-:S05]  /*352f0*/  VIADD R8, R8, UR23 ;  /* 0x0000001708087c36 */ /* 0x001fca0008000000 */
        /* <DEDUP_REMOVED lines=96> */
[----:B------:R-:W-:-:S08]  /*35900*/  ULDC.64 UR34, c[0x0][0x228] ;  /* 0x00008a0000227ab9 */ /* 0x000fd00000000a00 */
        /* <DEDUP_REMOVED lines=24> */
[----:B------:R-:W-:Y:S01]  /*35a90*/  ULDC.64 UR36, c[0x0][0x228] ;  /* 0x00008a0000247ab9 */ /* 0x000fe20000000a00 */
[----:B0-----:R-:W-:Y:S01]  /*35aa0*/  VIADD R8, R8, UR5 ;  /* 0x0000000508087c36 */ /* 0x001fe20008000000 */
[----:B------:R-:W-:Y:S01]  /*35ab0*/  ISETP.LT.AND P0, PT, R4, UR28, !P0 ;  /* 0x0000001c04007c0c */ /* 0x000fe2000c701270 */
[----:B------:R-:W-:-:S03]  /*35ac0*/  ULDC UR5, c[0x0][0x248] ;  /* 0x0000920000057ab9 */ /* 0x000fc60000000800 */
[----:B------:R0:W-:Y:S05]  /*35ad0*/  STL [R1+0xf40], R8 ;  /* 0x000f400801007387 */ /* 0x0001ea0000100800 */
[----:B------:R-:W-:Y:S01]  /*35ae0*/  @P1 LOP3.LUT R59, R59, 0x4, RZ, 0xfc, !PT ;  /* 0x000000043b3b1812 */ /* 0x000fe200078efcff */
[----:B0-----:R-:W-:-:S03]  /*35af0*/  VIADD R8, R8, UR6 ;  /* 0x0000000608087c36 */ /* 0x001fc60008000000 */
[----:B------:R-:W-:Y:S01]  /*35b00*/  LOP3.LUT R59, R59, 0xfffffffd, RZ, 0xc0, !PT ;  /* 0xfffffffd3b3b7812 */ /* 0x000fe200078ec0ff */
[----:B------:R-:W-:Y:S01]  /*35b10*/  ULDC UR6, c[0x0][0x248] ;  /* 0x0000920000067ab9 */ /* 0x000fe20000000800 */
[----:B------:R0:W-:Y:S02]  /*35b20*/  STL [R1+0xf44], R8 ;  /* 0x000f440801007387 */ /* 0x0001e40000100800 */
[----:B------:R-:W-:Y:S01]  /*35b30*/  @P0 LOP3.LUT R59, R59, 0x2, RZ, 0xfc, !PT ;  /* 0x000000023b3b0812 */ /* 0x000fe200078efcff */
[----:B0-----:R-:W-:Y:S01]  /*35b40*/  VIADD R8, R8, UR5 ;  /* 0x0000000508087c36 */ /* 0x001fe20008000000 */
[----:B------:R-:W-:Y:S01]  /*35b50*/  ULDC UR5, c[0x0][0x248] ;  /* 0x0000920000057ab9 */ /* 0x000fe20000000800 */
[----:B------:R-:W-:-:S03]  /*35b60*/  ISETP.GE.AND P0, PT, R2, UR9, PT ;  /* 0x0000000902007c0c */ /* 0x000fc6000bf06270 */
[----:B------:R0:W-:Y:S01]  /*35b70*/  STL [R1+0xf4c], R8 ;  /* 0x000f4c0801007387 */ /* 0x0001e20000100800 */
[----:B------:R-:W-:Y:S01]  /*35b80*/  ISETP.LT.AND P1, PT, R5, UR18, !P0 ;  /* 0x0000001205007c0c */ /* 0x000fe2000c721270 */
[----:B------:R-:W-:Y:S01]  /*35b90*/  VIADD R2, R3, 0x56 ;  /* 0x0000005603027836 */ /* 0x000fe20000000000 */
[----:B------:R-:W-:Y:S01]  /*35ba0*/  ISETP.LT.AND P0, PT, R4, UR16, !P0 ;  /* 0x0000001004007c0c */ /* 0x000fe2000c701270 */
[----:B------:R-:W-:Y:S01]  /*35bb0*/  ULDC UR16, c[0x0][0x248] ;  /* 0x0000920000107ab9 */ /* 0x000fe20000000800 */
[----:B------:R-:W-:Y:S01]  /*35bc0*/  LOP3.LUT R59, R59, 0xfffffffe, RZ, 0xc0, !PT ;  /* 0xfffffffe3b3b7812 */ /* 0x000fe200078ec0ff */
[----:B------:R-:W-:Y:S01]  /*35bd0*/  ULDC UR18, c[0x0][0x248] ;  /* 0x0000920000127ab9 */ /* 0x000fe20000000800 */
[----:B------:R-:W-:Y:S01]  /*35be0*/  ULDC UR9, c[0x0][0x228] ;  /* 0x00008a0000097ab9 */ /* 0x000fe20000000800 */
[----:B0-----:R-:W-:Y:S01]  /*35bf0*/  VIADD R8, R8, UR5 ;  /* 0x0000000508087c36 */ /* 0x001fe20008000000 */
[----:B------:R-:W-:-:S04]  /*35c00*/  ULDC UR5, c[0x0][0x228] ;  /* 0x00008a0000057ab9 */ /* 0x000fc80000000800 */
[----:B------:R0:W-:Y:S02]  /*35c10*/  STL [R1+0xf54], R8 ;  /* 0x000f540801007387 */ /* 0x0001e40000100800 */
        /* <DEDUP_REMOVED lines=8> */
[----:B------:R-:W-:Y:S02]  /*35ca0*/  @P1 LOP3.LUT R59, R59, 0x1, RZ, 0xfc, !PT ;  /* 0x000000013b3b1812 */ /* 0x000fe400078efcff */
[----:B------:R-:W-:Y:S01]  /*35cb0*/  LOP3.LUT R188, R188, 0xbfffffff, RZ, 0xc0, !PT ;  /* 0xbfffffffbcbc7812 */ /* 0x000fe200078ec0ff */
[----:B------:R-:W-:Y:S01]  /*35cc0*/  VIADD R2, R3, 0x55 ;  /* 0x0000005503027836 */ /* 0x000fe20000000000 */
[----:B------:R-:W-:Y:S01]  /*35cd0*/  ULDC.64 UR24, c[0x0][0x228] ;  /* 0x00008a0000187ab9 */ /* 0x000fe20000000a00 */
[----:B0-----:R-:W-:Y:S01]  /*35ce0*/  VIADD R8, R8, UR8 ;  /* 0x0000000808087c36 */ /* 0x001fe20008000000 */
[----:B------:R-:W-:Y:S01]  /*35cf0*/  ULDC UR8, c[0x0][0x248] ;  /* 0x0000920000087ab9 */ /* 0x000fe20000000800 */
[----:B------:R-:W-:-:S03]  /*35d00*/  ISETP.LT.AND P1, PT, R5, UR20, !P0 ;  /* 0x0000001405007c0c */ /* 0x000fc6000c721270 */
[----:B------:R0:W-:Y:S01]  /*35d10*/  STL [R1+0xf60], R8 ;  /* 0x000f600801007387 */ /* 0x0001e20000100800 */
[----:B------:R-:W-:Y:S01]  /*35d20*/  ISETP.LT.AND P0, PT, R4, UR30, !P0 ;  /* 0x0000001e04007c0c */ /* 0x000fe2000c701270 */
[----:B0-----:R-:W-:-:S08]  /*35d30*/  VIADD R8, R8, UR8 ;  /* 0x0000000808087c36 */ /* 0x001fd00008000000 */
        /* <DEDUP_REMOVED lines=109> */
[----:B------:R-:W-:Y:S01]  /*36410*/  ULDC UR28, c[0x0][0x228] ;  /* 0x00008a00001c7ab9 */ /* 0x000fe20000000800 */
[----:B------:R0:W-:Y:S01]  /*36420*/  STL [R1+0xfbc], R8 ;  /* 0x000fbc0801007387 */ /* 0x0001e20000100800 */
        /* <DEDUP_REMOVED lines=76> */
[----:B------:R-:W-:-:S08]  /*368f0*/  ULDC.64 UR28, c[0x0][0x228] ;  /* 0x00008a00001c7ab9 */ /* 0x000fd00000000a00 */
        /* <DEDUP_REMOVED lines=100> */
[----:B------:R-:W-:Y:S01]  /*36f40*/  R2UR UR4, R26 ;  /* 0x000000001a0472ca */ /* 0x000fe200000e0000 */
[----:B------:R-:W-:Y:S01]  /*36f50*/  VIADD R25, R3, 0x19 ;  /* 0x0000001903197836 */ /* 0x000fe20000000000 */
        /* <DEDUP_REMOVED lines=24> */
[----:B------:R-:W-:Y:S01]  /*370e0*/  VIADD R24, R3, 0x18 ;  /* 0x0000001803187836 */ /* 0x000fe20000000000 */
        /* <DEDUP_REMOVED lines=49> */
[----:B------:R-:W-:Y:S01]  /*37400*/  VIADD R20, R3, 0x14 ;  /* 0x0000001403147836 */ /* 0x000fe20000000000 */
[----:B------:R-:W-:-:S08]  /*37410*/  ULDC UR53, c[0x0][0x248] ;  /* 0x0000920000357ab9 */ /* 0x000fd00000000800 */
        /* <DEDUP_REMOVED lines=11> */
[----:B------:R-:W-:Y:S01]  /*374d0*/  ULDC.64 UR32, c[0x0][0x228] ;  /* 0x00008a0000207ab9 */ /* 0x000fe20000000a00 */
        /* <DEDUP_REMOVED lines=14> */
[----:B------:R-:W-:Y:S01]  /*375c0*/  VIADD R2, R3, 0x36 ;  /* 0x0000003603027836 */ /* 0x000fe20000000000 */
[----:B------:R-:W-:Y:S01]  /*375d0*/  LOP3.LUT R189, R189, 0xfffffffe, RZ, 0xc0, !PT ;  /* 0xfffffffebdbd7812 */ /* 0x000fe200078ec0ff */
[----:B------:R0:W-:Y:S01]  /*375e0*/  STL [R1+0xff8], R8 ;  /* 0x000ff80801007387 */ /* 0x0001e20000100800 */
[----:B------:R-:W-:Y:S01]  /*375f0*/  ISETP.LT.AND P0, PT, R4, UR32, !P0 ;  /* 0x0000002004007c0c */ /* 0x000fe2000c701270 */
[----:B------:R-:W-:Y:S01]  /*37600*/  ULDC.64 UR30, c[0x0][0x228] ;  /* 0x00008a00001e7ab9 */ /* 0x000fe20000000a00 */
[----:B------:R-:W-:Y:S01]  /*37610*/  VIADD R19, R3, 0x13 ;  /* 0x0000001303137836 */ /* 0x000fe20000000000 */
[----:B------:R-:W-:Y:S01]  /*37620*/  ULDC UR51, c[0x0][0x248] ;  /* 0x0000920000337ab9 */ /* 0x000fe20000000800 */
[----:B0-----:R-:W-:Y:S01]  /*37630*/  VIADD R8, R8, UR11 ;  /* 0x0000000b08087c36 */ /* 0x001fe20008000000 */
[----:B------:R-:W-:-:S04]  /*37640*/  ULDC UR11, c[0x0][0x248] ;  /* 0x00009200000b7ab9 */ /* 0x000fc80000000800 */
[----:B------:R0:W-:Y:S04]  /*37650*/  STL [R1+0xffc], R8 ;  /* 0x000ffc0801007387 */ /* 0x0001e80000100800 */
        /* <DEDUP_REMOVED lines=9> */
[C---:B------:R-:W-:Y:S01]  /*376f0*/  VIADD R2, R3.reuse, 0x35 ;  /* 0x0000003503027836 */ /* 0x040fe20000000000 */
[----:B------:R0:W-:Y:S01]  /*37700*/  STL [R1+0x1004], R8 ;  /* 0x0010040801007387 */ /* 0x0001e20000100800 */
[----:B------:R-:W-:Y:S01]  /*37710*/  ULDC.64 UR34, c[0x0][0x228] ;  /* 0x00008a0000227ab9 */ /* 0x000fe20000000a00 */
[----:B------:R-:W-:Y:S01]  /*37720*/  ULDC UR11, c[0x0][0x228] ;  /* 0x00008a00000b7ab9 */ /* 0x000fe20000000800 */
[----:B------:R-:W-:Y:S01]  /*37730*/  VIADD R18, R3, 0x12 ;  /* 0x0000001203127836 */ /* 0x000fe20000000000 */
        /* <DEDUP_REMOVED lines=42> */
[C---:B------:R-:W-:Y:S01]  /*379e0*/  VIADD R2, R3.reuse, 0x33 ;  /* 0x0000003303027836 */ /* 0x040fe20000000000 */
[----:B------:R-:W-:Y:S01]  /*379f0*/  ULDC.64 UR38, c[0x0][0x228] ;  /* 0x00008a0000267ab9 */ /* 0x000fe20000000a00 */
[----:B0-----:R-:W-:Y:S01]  /*37a00*/  VIADD R8, R8, UR19 ;  /* 0x0000001308087c36 */ /* 0x001fe20008000000 */
[----:B------:R-:W-:Y:S01]  /*37a10*/  ULDC UR19, c[0x0][0x248] ;  /* 0x0000920000137ab9 */ /* 0x000fe20000000800 */
[----:B------:R-:W-:Y:S01]  /*37a20*/  VIADD R17, R3, 0x11 ;  /* 0x0000001103117836 */ /* 0x000fe20000000000 */
[----:B------:R-:W-:Y:S02]  /*37a30*/  ULDC UR48, c[0x0][0x248] ;  /* 0x0000920000307ab9 */ /* 0x000fe40000000800 */
        /* <DEDUP_REMOVED lines=43> */
[----:B------:R-:W-:-:S02]  /*37cf0*/  VIADD R16, R3, 0x10 ;  /* 0x0000001003107836 */ /* 0x000fc40000000000 */
        /* <DEDUP_REMOVED lines=207> */
[----:B------:R0:W-:Y:S01]  /*389f0*/  STL [R1+0x1080], R8 ;  /* 0x0010800801007387 */ /* 0x0001e20000100800 */
[----:B------:R-:W-:Y:S01]  /*38a00*/  LOP3.LUT R190, R190, 0xffffffef, RZ, 0xc0, !PT ;  /* 0xffffffefbebe7812 */ /* 0x000fe200078ec0ff */
[----:B------:R-:W-:Y:S01]  /*38a10*/  VIADD R2, R3, 0x28 ;  /* 0x0000002803027836 */ /* 0x000fe20000000000 */
[----:B------:R-:W-:Y:S01]  /*38a20*/  ULDC UR14, c[0x0][0x248] ;  /* 0x00009200000e7ab9 */ /* 0x000fe20000000800 */
[----:B0-----:R-:W-:Y:S01]  /*38a30*/  VIADD R8, R8, UR19 ;  /* 0x0000001308087c36 */ /* 0x001fe20008000000 */
[----:B------:R-:W-:Y:S01]  /*38a40*/  ISETP.LT.AND P0, PT, R4, UR42, !P0 ;  /* 0x0000002a04007c0c */ /* 0x000fe2000c701270 */
[----:B------:R-:W-:-:S05]  /*38a50*/  ULDC UR19, c[0x0][0x248] ;  /* 0x0000920000137ab9 */ /* 0x000fca0000000800 */
[----:B------:R-:W-:Y:S01]  /*38a60*/  @P1 LOP3.LUT R190, R190, 0x10, RZ, 0xfc, !PT ;  /* 0x00000010bebe1812 */ /* 0x000fe200078efcff */
[C---:B------:R-:W-:Y:S01]  /*38a70*/  VIADD R14, R3.reuse, 0xe ;  /* 0x0000000e030e7836 */ /* 0x040fe20000000000 */
[----:B------:R0:W-:Y:S01]  /*38a80*/  STL [R1+0x1074], R8 ;  /* 0x0010740801007387 */ /* 0x0001e20000100800 */
[----:B------:R-:W-:Y:S01]  /*38a90*/  VIADD R13, R3, 0xd ;  /* 0x0000000d030d7836 */ /* 0x000fe20000000000 */
[----:B------:R-:W-:Y:S01]  /*38aa0*/  ULDC UR42, c[0x0][0x248] ;  /* 0x00009200002a7ab9 */ /* 0x000fe20000000800 */
[----:B0-----:R-:W-:Y:S01]  /*38ab0*/  VIADD R8, R8, UR23 ;  /* 0x0000001708087c36 */ /* 0x001fe20008000000 */
[----:B------:R-:W-:Y:S01]  /*38ac0*/  LOP3.LUT R190, R190, 0xfffffff7, RZ, 0xc0, !PT ;  /* 0xfffffff7bebe7812 */ /* 0x000fe200078ec0ff */
[----:B------:R-:W-:-:S03]  /*38ad0*/  ULDC UR23, c[0x0][0x248] ;  /* 0x0000920000177ab9 */ /* 0x000fc60000000800 */
        /* <DEDUP_REMOVED lines=13> */
[----:B0-----:R-:W-:Y:S01]  /*38bb0*/  VIADD R8, R8, UR25 ;  /* 0x0000001908087c36 */ /* 0x001fe20008000000 */
[----:B------:R-:W-:Y:S01]  /*38bc0*/  ISETP.LT.AND P0, PT, R4, UR44, !P0 ;  /* 0x0000002c04007c0c */ /* 0x000fe2000c701270 */
[----:B------:R-:W-:-:S03]  /*38bd0*/  ULDC UR25, c[0x0][0x248] ;  /* 0x0000920000197ab9 */ /* 0x000fc60000000800 */
[----:B------:R0:W-:Y:S02]  /*38be0*/  STL [R1+0x103c], R8 ;  /* 0x00103c0801007387 */ /* 0x0001e40000100800 */
[----:B0-----:R-:W-:Y:S01]  /*38bf0*/  VIADD R8, R8, UR21 ;  /* 0x0000001508087c36 */ /* 0x001fe20008000000 */
[----:B------:R-:W-:Y:S01]  /*38c00*/  @P1 LOP3.LUT R190, R190, 0x4, RZ, 0xfc, !PT ;  /* 0x00000004bebe1812 */ /* 0x000fe200078efcff */
[----:B------:R-:W-:-:S03]  /*38c10*/  ULDC UR21, c[0x0][0x248] ;  /* 0x0000920000157ab9 */ /* 0x000fc60000000800 */
[----:B------:R0:W-:Y:S02]  /*38c20*/  STL [R1+0x102c], R8 ;  /* 0x00102c0801007387 */ /* 0x0001e40000100800 */
[----:B0-----:R-:W-:Y:S01]  /*38c30*/  VIADD R8, R8, UR5 ;  /* 0x0000000508087c36 */ /* 0x001fe20008000000 */
[----:B------:R-:W-:Y:S01]  /*38c40*/  LOP3.LUT R190, R190, 0xfffffffd, RZ, 0xc0, !PT ;  /* 0xfffffffdbebe7812 */ /* 0x000fe200078ec0ff */
[----:B------:R-:W-:-:S03]  /*38c50*/  ULDC UR5, c[0x0][0x248] ;  /* 0x0000920000057ab9 */ /* 0x000fc60000000800 */
        /* <DEDUP_REMOVED lines=8> */
[----:B------:R-:W-:Y:S01]  /*38ce0*/  LOP3.LUT R190, R190, 0xfffffffe, RZ, 0xc0, !PT ;  /* 0xfffffffebebe7812 */ /* 0x000fe200078ec0ff */
[----:B------:R-:W-:Y:S01]  /*38cf0*/  ULDC.64 UR30, c[0x0][0x228] ;  /* 0x00008a00001e7ab9 */ /* 0x000fe20000000a00 */
[----:B0-----:R-:W-:Y:S01]  /*38d00*/  VIADD R8, R8, UR6 ;  /* 0x0000000608087c36 */ /* 0x001fe20008000000 */
[----:B------:R-:W-:Y:S01]  /*38d10*/  ISETP.LT.AND P0, PT, R4, UR32, !P0 ;  /* 0x0000002004007c0c */ /* 0x000fe2000c701270 */
[----:B------:R-:W-:Y:S01]  /*38d20*/  ULDC UR6, c[0x0][0x248] ;  /* 0x0000920000067ab9 */ /* 0x000fe20000000800 */
[----:B------:R-:W-:-:S06]  /*38d30*/  ULDC UR16, c[0x0][0x248] ;  /* 0x0000920000107ab9 */ /* 0x000fcc0000000800 */
[----:B------:R-:W-:Y:S01]  /*38d40*/  @P1 LOP3.LUT R190, R190, 0x1, RZ, 0xfc, !PT ;  /* 0x00000001bebe1812 */ /* 0x000fe200078efcff */
[----:B------:R0:W-:Y:S01]  /*38d50*/  STL [R1+0x1008], R8 ;  /* 0x0010080801007387 */ /* 0x0001e20000100800 */
[----:B------:R-:W-:Y:S01]  /*38d60*/  ULDC UR32, c[0x0][0x248] ;  /* 0x0000920000207ab9 */ /* 0x000fe20000000800 */
[----:B0-----:R-:W-:Y:S02]  /*38d70*/  VIADD R8, R8, UR19 ;  /* 0x0000001308087c36 */ /* 0x001fe40008000000 */
[----:B------:R-:W-:Y:S01]  /*38d80*/  @P0 LOP3.LUT R191, R191, 0x80000000, RZ, 0xfc, !PT ;  /* 0x80000000bfbf0812 */ /* 0x000fe200078efcff */
[----:B------:R-:W-:Y:S02]  /*38d90*/  ULDC UR19, c[0x0][0x248] ;  /* 0x0000920000137ab9 */ /* 0x000fe40000000800 */
[----:B------:R0:W-:Y:S02]  /*38da0*/  STL [R1+0xff4], R8 ;  /* 0x000ff40801007387 */ /* 0x0001e40000100800 */
        /* <DEDUP_REMOVED lines=9> */
[----:B------:R-:W-:Y:S01]  /*38e40*/  ISETP.LT.AND P0, PT, R4, UR30, !P0 ;  /* 0x0000001e04007c0c */ /* 0x000fe2000c701270 */
[----:B------:R-:W-:Y:S01]  /*38e50*/  ULDC UR21, c[0x0][0x248] ;  /* 0x0000920000157ab9 */ /* 0x000fe20000000800 */
[----:B------:R-:W-:Y:S02]  /*38e60*/  ULDC UR30, c[0x0][0x248] ;  /* 0x00009200001e7ab9 */ /* 0x000fe40000000800 */
        /* <DEDUP_REMOVED lines=21> */
[----:B0-----:R-:W-:Y:S01]  /*38fc0*/  VIADD R8, R8, UR28 ;  /* 0x0000001c08087c36 */ /* 0x001fe20008000000 */
[----:B------:R-:W-:-:S04]  /*38fd0*/  ULDC.64 UR28, c[0x0][0x228] ;  /* 0x00008a00001c7ab9 */ /* 0x000fc80000000a00 */
        /* <DEDUP_REMOVED lines=20> */
[----:B0-----:R-:W-:-:S05]  /*39120*/  VIADD R8, R8, UR9 ;  /* 0x0000000908087c36 */ /* 0x001fca0008000000 */
[----:B------:R0:W-:Y:S02]  /*39130*/  STL [R1+0xf64], R8 ;  /* 0x000f640801007387 */ /* 0x0001e40000100800 */
[----:B0-----:R-:W-:Y:S01]  /*39140*/  VIADD R8, R8, UR5 ;  /* 0x0000000508087c36 */ /* 0x001fe20008000000 */
[----:B------:R-:W-:Y:S01]  /*39150*/  @P1 LOP3.LUT R191, R191, 0x4000000, RZ, 0xfc, !PT ;  /* 0x04000000bfbf1812 */ /* 0x000fe200078efcff */
[----:B------:R-:W-:-:S03]  /*39160*/  ULDC UR5, c[0x0][0x248] ;  /* 0x0000920000057ab9 */ /* 0x000fc60000000800 */
[----:B------:R0:W-:Y:S02]  /*39170*/  STL [R1+0xf50], R8 ;  /* 0x000f500801007387 */ /* 0x0001e40000100800 */
[----:B0-----:R-:W-:Y:S01]  /*39180*/  VIADD R8, R8, UR8 ;  /* 0x0000000808087c36 */ /* 0x001fe20008000000 */
[----:B------:R-:W-:Y:S02]  /*39190*/  ULDC.64 UR8, c[0x0][0x228] ;  /* 0x00008a0000087ab9 */ /* 0x000fe40000000a00 */
[----:B------:R-:W-:Y:S01]  /*391a0*/  ISETP.LT.AND P0, PT, R4, UR8, !P0 ;  /* 0x0000000804007c0c */ /* 0x000fe2000c701270 */
[----:B------:R-:W-:Y:S01]  /*391b0*/  ULDC UR8, c[0x0][0x248] ;  /* 0x0000920000087ab9 */ /* 0x000fe20000000800 */
[----:B------:R-:W-:Y:S01]  /*391c0*/  LOP3.LUT R191, R191, 0xfdffffff, RZ, 0xc0, !PT ;  /* 0xfdffffffbfbf7812 */ /* 0x000fe200078ec0ff */
[----:B------:R0:W-:Y:S02]  /*391d0*/  STL [R1+0xf48], R8 ;  /* 0x000f480801007387 */ /* 0x0001e40000100800 */
[----:B0-----:R-:W-:-:S08]  /*391e0*/  VIADD R8, R8, UR6 ;  /* 0x0000000608087c36 */ /* 0x001fd00008000000 */
[----:B------:R-:W-:Y:S01]  /*391f0*/  @P0 LOP3.LUT R191, R191, 0x2000000, RZ, 0xfc, !PT ;  /* 0x02000000bfbf0812 */ /* 0x000fe200078efcff */
[----:B------:R-:W-:Y:S01]  /*39200*/  ULDC UR6, c[0x0][0x248] ;  /* 0x0000920000067ab9 */ /* 0x000fe20000000800 */
[----:B------:R-:W-:Y:S01]  /*39210*/  ISETP.GE.AND P0, PT, R2, UR41, PT ;  /* 0x0000002902007c0c */ /* 0x000fe2000bf06270 */
[----:B------:R0:W-:Y:S01]  /*39220*/  STL [R1+0xf34], R8 ;  /* 0x000f340801007387 */ /* 0x0001e20000100800 */
[----:B------:R-:W-:Y:S01]  /*39230*/  LOP3.LUT R191, R191, 0xfeffffff, RZ, 0xc0, !PT ;  /* 0xfeffffffbfbf7812 */ /* 0x000fe200078ec0ff */
[----:B------:R-:W-:Y:S01]  /*39240*/  VIADD R2, R3, 0x22 ;  /* 0x0000002203027836 */ /* 0x000fe20000000000 */
[----:B------:R-:W-:Y:S01]  /*39250*/  ISETP.LT.AND P1, PT, R5, UR26, !P0 ;  /* 0x0000001a05007c0c */ /* 0x000fe2000c721270 */
[----:B------:R-:W-:Y:S01]  /*39260*/  ULDC.64 UR40, c[0x0][0x228] ;  /* 0x00008a0000287ab9 */ /* 0x000fe20000000a00 */
[----:B------:R-:W-:Y:S01]  /*39270*/  ULDC UR26, c[0x0][0x248] ;  /* 0x00009200001a7ab9 */ /* 0x000fe20000000800 */
[----:B0-----:R-:W-:Y:S01]  /*39280*/  VIADD R8, R8, UR10 ;  /* 0x0000000a08087c36 */ /* 0x001fe20008000000 */
[----:B------:R-:W-:-:S04]  /*39290*/  ULDC UR10, c[0x0][0x248] ;  /* 0x00009200000a7ab9 */ /* 0x000fc80000000800 */
[----:B------:R0:W-:Y:S05]  /*392a0*/  STL [R1+0xf2c], R8 ;  /* 0x000f2c0801007387 */ /* 0x0001ea0000100800 */
[----:B------:R-:W-:Y:S01]  /*392b0*/  @P1 LOP3.LUT R191, R191, 0x1000000, RZ, 0xfc, !PT ;  /* 0x01000000bfbf1812 */ /* 0x000fe200078efcff */
[----:B0-----:R-:W-:Y:S01]  /*392c0*/  VIADD R8, R8, UR12 ;  /* 0x0000000c08087c36 */ /* 0x001fe20008000000 */
[----:B------:R-:W-:Y:S02]  /*392d0*/  ULDC.64 UR12, c[0x0][0x228] ;  /* 0x00008a00000c7ab9 */ /* 0x000fe40000000a00 */
[----:B------:R-:W-:Y:S01]  /*392e0*/  ISETP.LT.AND P0, PT, R4, UR12, !P0 ;  /* 0x0000000c04007c0c */ /* 0x000fe2000c701270 */
[----:B------:R-:W-:Y:S01]  /*392f0*/  ULDC UR12, c[0x0][0x248] ;  /* 0x00009200000c7ab9 */ /* 0x000fe20000000800 */
[----:B------:R-:W-:Y:S01]  /*39300*/  LOP3.LUT R191, R191, 0xff7fffff, RZ, 0xc0, !PT ;  /* 0xff7fffffbfbf7812 */ /* 0x000fe200078ec0ff */
[----:B------:R0:W-:Y:S10]  /*39310*/  STL [R1+0xdf8], R8 ;  /* 0x000df80801007387 */ /* 0x0001f40000100800 */
[----:B------:R-:W-:-:S02]  /*39320*/  @P0 LOP3.LUT R191, R191, 0x800000, RZ, 0xfc, !PT ;  /* 0x00800000bfbf0812 */ /* 0x000fc400078efcff */
[----:B------:R-:W-:Y:S01]  /*39330*/  ISETP.GE.AND P0, PT, R2, UR43, PT ;  /* 0x0000002b02007c0c */ /* 0x000fe2000bf06270 */
[----:B0-----:R-:W-:Y:S01]  /*39340*/  VIADD R8, R8, UR36 ;  /* 0x0000002408087c36 */ /* 0x001fe20008000000 */
[----:B------:R-:W-:Y:S01]  /*39350*/  LOP3.LUT R191, R191, 0xffbfffff, RZ, 0xc0, !PT ;  /* 0xffbfffffbfbf7812 */ /* 0x000fe200078ec0ff */
[----:B------:R-:W-:Y:S01]  /*39360*/  VIADD R2, R3, 0x21 ;  /* 0x0000002103027836 */ /* 0x000fe20000000000 */
[----:B------:R-:W-:Y:S01]  /*39370*/  ISETP.LT.AND P1, PT, R5, UR24, !P0 ;  /* 0x0000001805007c0c */ /* 0x000fe2000c721270 */
[----:B------:R-:W-:Y:S01]  /*39380*/  ULDC UR36, c[0x0][0x248] ;  /* 0x0000920000247ab9 */ /* 0x000fe20000000800 */
[----:B------:R0:W-:Y:S02]  /*39390*/  STL [R1+0xdf0], R8 ;  /* 0x000df00801007387 */ /* 0x0001e40000100800 */
[----:B0-----:R-:W-:Y:S01]  /*393a0*/  VIADD R8, R8, UR23 ;  /* 0x0000001708087c36 */ /* 0x001fe20008000000 */
[----:B------:R-:W-:Y:S02]  /*393b0*/  ULDC.64 UR22, c[0x0][0x228] ;  /* 0x00008a0000167ab9 */ /* 0x000fe40000000a00 */
        /* <DEDUP_REMOVED lines=11> */
[----:B------:R-:W-:Y:S01]  /*39470*/  ULDC.64 UR44, c[0x0][0x228] ;  /* 0x00008a00002c7ab9 */ /* 0x000fe20000000a00 */
[----:B------:R0:W-:Y:S01]  /*39480*/  STL [R1+0xdd4], R8 ;  /* 0x000dd40801007387 */ /* 0x0001e20000100800 */
[----:B------:R-:W-:Y:S01]  /*39490*/  VIADD R12, R3, 0xc ;  /* 0x0000000c030c7836 */ /* 0x000fe20000000000 */
[----:B------:R-:W-:Y:S01]  /*394a0*/  ULDC UR38, c[0x0][0x248] ;  /* 0x0000920000267ab9 */ /* 0x000fe20000000800 */
[----:B0-----:R-:W-:Y:S01]  /*394b0*/  VIADD R8, R8, UR19 ;  /* 0x0000001308087c36 */ /* 0x001fe20008000000 */
[----:B------:R-:W-:-:S02]  /*394c0*/  ULDC.64 UR18, c[0x0][0x228] ;  /* 0x00008a0000127ab9 */ /* 0x000fc40000000a00 */
[----:B------:R-:W-:Y:S01]  /*394d0*/  ISETP.LT.AND P0, PT, R4, UR18, !P0 ;  /* 0x0000001204007c0c */ /* 0x000fe2000c701270 */
[----:B------:R-:W-:-:S04]  /*394e0*/  ULDC UR18, c[0x0][0x248] ;  /* 0x0000920000127ab9 */ /* 0x000fc80000000800 */
[----:B------:R-:W-:-:S04]  /*394f0*/  @P1 LOP3.LUT R191, R191, 0x100000, RZ, 0xfc, !PT ;  /* 0x00100000bfbf1812 */ /* 0x000fc800078efcff */
[----:B------:R-:W-:-:S04]  /*39500*/  LOP3.LUT R191, R191, 0xfff7ffff, RZ, 0xc0, !PT ;  /* 0xfff7ffffbfbf7812 */ /* 0x000fc800078ec0ff */
[----:B------:R-:W-:Y:S02]  /*39510*/  @P0 LOP3.LUT R191, R191, 0x80000, RZ, 0xfc, !PT ;  /* 0x00080000bfbf0812 */ /* 0x000fe400078efcff */
[----:B------:R-:W-:-:S04]  /*39520*/  ISETP.GE.AND P0, PT, R2, UR33, PT ;  /* 0x0000002102007c0c */ /* 0x000fc8000bf06270 */
[----:B------:R-:W-:Y:S01]  /*39530*/  ISETP.LT.AND P1, PT, R5, UR17, !P0 ;  /* 0x0000001105007c0c */ /* 0x000fe2000c721270 */
[----:B------:R0:W-:Y:S01]  /*39540*/  STL [R1+0xdc4], R8 ;  /* 0x000dc40801007387 */ /* 0x0001e20000100800 */
[----:B------:R-:W-:Y:S01]  /*39550*/  LOP3.LUT R191, R191, 0xfffbffff, RZ, 0xc0, !PT ;  /* 0xfffbffffbfbf7812 */ /* 0x000fe200078ec0ff */
[----:B0-----:R-:W-:Y:S01]  /*39560*/  VIADD R8, R8, UR14 ;  /* 0x0000000e08087c36 */ /* 0x001fe20008000000 */
[----:B------:R-:W-:Y:S02]  /*39570*/  ULDC.64 UR14, c[0x0][0x228] ;  /* 0x00008a00000e7ab9 */ /* 0x000fe40000000a00 */
[----:B------:R-:W-:-:S07]  /*39580*/  ISETP.LT.AND P0, PT, R4, UR14, !P0 ;  /* 0x0000000e04007c0c */ /* 0x000fce000c701270 */
[----:B------:R-:W-:Y:S01]  /*39590*/  @P1 LOP3.LUT R191, R191, 0x40000, RZ, 0xfc, !PT ;  /* 0x00040000bfbf1812 */ /* 0x000fe200078efcff */
[----:B------:R-:W-:Y:S01]  /*395a0*/  VIADD R2, R3, 0x1f ;  /* 0x0000001f03027836 */ /* 0x000fe20000000000 */
[----:B------:R0:W-:Y:S02]  /*395b0*/  STL [R1+0xdb8], R8 ;  /* 0x000db80801007387 */ /* 0x0001e40000100800 */
[----:B------:R-:W-:Y:S01]  /*395c0*/  LOP3.LUT R191, R191, 0xfffdffff, RZ, 0xc0, !PT ;  /* 0xfffdffffbfbf7812 */ /* 0x000fe200078ec0ff */
[----:B0-----:R-:W-:-:S03]  /*395d0*/  VIADD R8, R8, UR34 ;  /* 0x0000002208087c36 */ /* 0x001fc60008000000 */
[----:B------:R-:W-:Y:S01]  /*395e0*/  @P0 LOP3.LUT R191, R191, 0x20000, RZ, 0xfc, !PT ;  /* 0x00020000bfbf0812 */ /* 0x000fe200078efcff */
[----:B------:R-:W-:Y:S01]  /*395f0*/  ULDC UR34, c[0x0][0x248] ;  /* 0x0000920000227ab9 */ /* 0x000fe20000000800 */
[----:B------:R-:W-:Y:S01]  /*39600*/  ISETP.GE.AND P0, PT, R2, UR31, PT ;  /* 0x0000001f02007c0c */ /* 0x000fe2000bf06270 */
[----:B------:R0:W-:Y:S03]  /*39610*/  STL [R1+0xda8], R8 ;  /* 0x000da80801007387 */ /* 0x0001e60000100800 */
[----:B------:R-:W-:Y:S02]  /*39620*/  ISETP.LT.AND P1, PT, R5, UR11, !P0 ;  /* 0x0000000b05007c0c */ /* 0x000fe4000c721270 */
[----:B------:R-:W-:Y:S01]  /*39630*/  LOP3.LUT R191, R191, 0xfffeffff, RZ, 0xc0, !PT ;  /* 0xfffeffffbfbf7812 */ /* 0x000fe200078ec0ff */
[----:B------:R-:W-:Y:S01]  /*39640*/  VIADD R2, R3, 0x1e ;  /* 0x0000001e03027836 */ /* 0x000fe20000000000 */
[----:B------:R-:W-:Y:S01]  /*39650*/  ULDC UR11, c[0x0][0x248] ;  /* 0x00009200000b7ab9 */ /* 0x000fe20000000800 */
[----:B0-----:R-:W-:Y:S01]  /*39660*/  VIADD R8, R8, UR30 ;  /* 0x0000001e08087c36 */ /* 0x001fe20008000000 */
[----:B------:R-:W-:-:S04]  /*39670*/  ULDC UR30, c[0x0][0x248] ;  /* 0x00009200001e7ab9 */ /* 0x000fc80000000800 */
[----:B------:R0:W-:Y:S03]  /*39680*/  STL [R1+0xd9c], R8 ;  /* 0x000d9c0801007387 */ /* 0x0001e60000100800 */
[----:B------:R-:W-:Y:S01]  /*39690*/  @P1 LOP3.LUT R191, R191, 0x10000, RZ, 0xfc, !PT ;  /* 0x00010000bfbf1812 */ /* 0x000fe200078efcff */
[----:B0-----:R-:W-:Y:S01]  /*396a0*/  VIADD R8, R8, UR16 ;  /* 0x0000001008087c36 */ /* 0x001fe20008000000 */
[----:B------:R-:W-:Y:S02]  /*396b0*/  ULDC.64 UR16, c[0x0][0x228] ;  /* 0x00008a0000107ab9 */ /* 0x000fe40000000a00 */
[----:B------:R-:W-:Y:S02]  /*396c0*/  ISETP.LT.AND P0, PT, R4, UR16, !P0 ;  /* 0x0000001004007c0c */ /* 0x000fe4000c701270 */
        /* <DEDUP_REMOVED lines=14> */
[----:B------:R-:W-:-:S05]  /*397b0*/  ISETP.LT.AND P0, PT, R4, UR20, !P0 ;  /* 0x0000001404007c0c */ /* 0x000fca000c701270 */
        /* <DEDUP_REMOVED lines=10> */
[----:B------:R-:W-:Y:S01]  /*39860*/  VIADD R9, R3, 0xa ;  /* 0x0000000a03097836 */ /* 0x000fe20000000000 */
[----:B------:R-:W-:-:S08]  /*39870*/  ULDC UR9, c[0x0][0x248] ;  /* 0x0000920000097ab9 */ /* 0x000fd00000000800 */
[----:B------:R-:W-:Y:S01]  /*39880*/  @P1 LOP3.LUT R191, R191, 0x1000, RZ, 0xfc, !PT ;  /* 0x00001000bfbf1812 */ /* 0x000fe200078efcff */
[----:B0-----:R-:W-:Y:S01]  /*39890*/  VIADD R8, R8, UR5 ;  /* 0x0000000508087c36 */ /* 0x001fe20008000000 */
[----:B------:R-:W-:Y:S02]  /*398a0*/  ULDC UR5, c[0x0][0x248] ;  /* 0x0000920000057ab9 */ /* 0x000fe40000000800 */
        /* <DEDUP_REMOVED lines=8> */
[----:B------:R-:W-:Y:S01]  /*39930*/  VIADD R252, R3, 0x9 ;  /* 0x0000000903fc7836 */ /* 0x000fe20000000000 */
[----:B------:R-:W-:Y:S01]  /*39940*/  ULDC UR13, c[0x0][0x248] ;  /* 0x00009200000d7ab9 */ /* 0x000fe20000000800 */
[----:B0-----:R-:W-:Y:S01]  /*39950*/  VIADD R8, R8, UR6 ;  /* 0x0000000608087c36 */ /* 0x001fe20008000000 */
[----:B------:R-:W-:Y:S01]  /*39960*/  ISETP.LT.AND P0, PT, R4, UR27, !P0 ;  /* 0x0000001b04007c0c */ /* 0x000fe2000c701270 */
[----:B------:R-:W-:-:S03]  /*39970*/  ULDC UR6, c[0x0][0x248] ;  /* 0x0000920000067ab9 */ /* 0x000fc60000000800 */
[----:B------:R0:W-:Y:S04]  /*39980*/  STL [R1+0xd54], R8 ;  /* 0x000d540801007387 */ /* 0x0001e80000100800 */
        /* <DEDUP_REMOVED lines=10> */
[----:B0-----:R-:W-:Y:S01]  /*39a30*/  VIADD R8, R8, UR12 ;  /* 0x0000000c08087c36 */ /* 0x001fe20008000000 */
[----:B------:R-:W-:Y:S01]  /*39a40*/  LOP3.LUT R191, R191, 0xfffffeff, RZ, 0xc0, !PT ;  /* 0xfffffeffbfbf7812 */ /* 0x000fe200078ec0ff */
[----:B------:R-:W-:-:S03]  /*39a50*/  ULDC UR12, c[0x0][0x248] ;  /* 0x00009200000c7ab9 */ /* 0x000fc60000000800 */
[----:B------:R0:W-:Y:S02]  /*39a60*/  STL [R1+0xd30], R8 ;  /* 0x000d300801007387 */ /* 0x0001e40000100800 */
[----:B0-----:R-:W-:Y:S01]  /*39a70*/  VIADD R8, R8, UR28 ;  /* 0x0000001c08087c36 */ /* 0x001fe20008000000 */
[----:B------:R-:W-:Y:S02]  /*39a80*/  ULDC.64 UR28, c[0x0][0x228] ;  /* 0x00008a00001c7ab9 */ /* 0x000fe40000000a00 */
[----:B------:R-:W-:Y:S02]  /*39a90*/  ISETP.LT.AND P1, PT, R5, UR28, !P0 ;  /* 0x0000001c05007c0c */ /* 0x000fe4000c721270 */
[----:B------:R-:W-:Y:S01]  /*39aa0*/  ISETP.LT.AND P0, PT, R4, UR52, !P0 ;  /* 0x0000003404007c0c */ /* 0x000fe2000c701270 */
[----:B------:R0:W-:Y:S01]  /*39ab0*/  STL [R1+0xd20], R8 ;  /* 0x000d200801007387 */ /* 0x0001e20000100800 */
[----:B------:R-:W-:Y:S01]  /*39ac0*/  VIADD R195, R3, 0x8 ;  /* 0x0000000803c37836 */ /* 0x000fe20000000000 */
[----:B------:R-:W-:-:S08]  /*39ad0*/  ULDC UR52, c[0x0][0x248] ;  /* 0x0000920000347ab9 */ /* 0x000fd00000000800 */
[----:B------:R-:W-:-:S04]  /*39ae0*/  @P1 LOP3.LUT R191, R191, 0x100, RZ, 0xfc, !PT ;  /* 0x00000100bfbf1812 */ /* 0x000fc800078efcff */
[----:B------:R-:W-:Y:S01]  /*39af0*/  LOP3.LUT R191, R191, 0xffffff7f, RZ, 0xc0, !PT ;  /* 0xffffff7fbfbf7812 */ /* 0x000fe200078ec0ff */
[----:B0-----:R-:W-:Y:S01]  /*39b00*/  VIADD R8, R8, UR32 ;  /* 0x0000002008087c36 */ /* 0x001fe20008000000 */
[----:B------:R-:W-:Y:S02]  /*39b10*/  ULDC.64 UR32, c[0x0][0x228] ;  /* 0x00008a0000207ab9 */ /* 0x000fe40000000a00 */
[----:B------:R-:W-:Y:S02]  /*39b20*/  @P0 LOP3.LUT R191, R191, 0x80, RZ, 0xfc, !PT ;  /* 0x00000080bfbf0812 */ /* 0x000fe400078efcff */
[----:B------:R-:W-:-:S04]  /*39b30*/  ISETP.GE.AND P0, PT, R26, UR19, PT ;  /* 0x000000131a007c0c */ /* 0x000fc8000bf06270 */
[----:B------:R-:W-:Y:S02]  /*39b40*/  ISETP.LT.AND P1, PT, R5, UR32, !P0 ;  /* 0x0000002005007c0c */ /* 0x000fe4000c721270 */
[----:B------:R-:W-:Y:S01]  /*39b50*/  ISETP.LT.AND P0, PT, R4, UR49, !P0 ;  /* 0x0000003104007c0c */ /* 0x000fe2000c701270 */
[----:B------:R0:W-:Y:S01]  /*39b60*/  STL [R1+0xd14], R8 ;  /* 0x000d140801007387 */ /* 0x0001e20000100800 */
[----:B------:R-:W-:Y:S01]  /*39b70*/  LOP3.LUT R191, R191, 0xffffffbf, RZ, 0xc0, !PT ;  /* 0xffffffbfbfbf7812 */ /* 0x000fe200078ec0ff */
[----:B------:R-:W-:-:S08]  /*39b80*/  ULDC UR49, c[0x0][0x228] ;  /* 0x00008a0000317ab9 */ /* 0x000fd00000000800 */
[----:B------:R-:W-:Y:S01]  /*39b90*/  @P1 LOP3.LUT R191, R191, 0x40, RZ, 0xfc, !PT ;  /* 0x00000040bfbf1812 */ /* 0x000fe200078efcff */
[----:B0-----:R-:W-:-:S03]  /*39ba0*/  VIADD R8, R8, UR36 ;  /* 0x0000002408087c36 */ /* 0x001fc60008000000 */
[----:B------:R-:W-:Y:S02]  /*39bb0*/  LOP3.LUT R191, R191, 0xffffffdf, RZ, 0xc0, !PT ;  /* 0xffffffdfbfbf7812 */ /* 0x000fe400078ec0ff */
[----:B------:R0:W-:Y:S02]  /*39bc0*/  STL [R1+0xd04], R8 ;  /* 0x000d040801007387 */ /* 0x0001e40000100800 */
[----:B------:R-:W-:Y:S02]  /*39bd0*/  @P0 LOP3.LUT R191, R191, 0x20, RZ, 0xfc, !PT ;  /* 0x00000020bfbf0812 */ /* 0x000fe400078efcff */
[----:B------:R-:W-:Y:S01]  /*39be0*/  ISETP.GE.AND P0, PT, R25, UR15, PT ;  /* 0x0000000f19007c0c */ /* 0x000fe2000bf06270 */
[----:B------:R-:W-:Y:S01]  /*39bf0*/  ULDC.64 UR14, c[0x0][0x228] ;  /* 0x00008a00000e7ab9 */ /* 0x000fe20000000a00 */
[----:B0-----:R-:W-:Y:S01]  /*39c00*/  VIADD R8, R8, UR37 ;  /* 0x0000002508087c36 */ /* 0x001fe20008000000 */
[----:B------:R-:W-:Y:S01]  /*39c10*/  ULDC.64 UR36, c[0x0][0x228] ;  /* 0x00008a0000247ab9 */ /* 0x000fe20000000a00 */
[----:B------:R-:W4:Y:S01]  /*39c20*/  LDL.LU R26, [R1+0x1448] ;  /* 0x00144800011a7983 */ /* 0x000f220000300800 */
[----:B------:R-:W-:-:S02]  /*39c30*/  ISETP.LT.AND P1, PT, R5, UR36, !P0 ;  /* 0x0000002405007c0c */ /* 0x000fc4000c721270 */
[----:B------:R-:W-:Y:S01]  /*39c40*/  ISETP.LT.AND P0, PT, R4, UR49, !P0 ;  /* 0x0000003104007c0c */ /* 0x000fe2000c701270 */
[----:B------:R-:W-:Y:S01]  /*39c50*/  ULDC UR49, c[0x0][0x228] ;  /* 0x00008a0000317ab9 */ /* 0x000fe20000000800 */
[----:B------:R-:W-:-:S09]  /*39c60*/  LOP3.LUT R191, R191, 0xffffffef, RZ, 0xc0, !PT ;  /* 0xffffffefbfbf7812 */ /* 0x000fd200078ec0ff */
[----:B------:R-:W-:-:S04]  /*39c70*/  @P1 LOP3.LUT R191, R191, 0x10, RZ, 0xfc, !PT ;  /* 0x00000010bfbf1812 */ /* 0x000fc800078efcff */
[----:B------:R-:W-:-:S04]  /*39c80*/  LOP3.LUT R191, R191, 0xfffffff7, RZ, 0xc0, !PT ;  /* 0xfffffff7bfbf7812 */ /* 0x000fc800078ec0ff */
[----:B------:R-:W-:Y:S02]  /*39c90*/  @P0 LOP3.LUT R191, R191, 0x8, RZ, 0xfc, !PT ;  /* 0x00000008bfbf0812 */ /* 0x000fe400078efcff */
[----:B------:R-:W-:Y:S01]  /*39ca0*/  ISETP.GE.AND P0, PT, R24, UR17, PT ;  /* 0x0000001118007c0c */ /* 0x000fe2000bf06270 */
[----:B------:R-:W-:-:S03]  /*39cb0*/  ULDC.64 UR16, c[0x0][0x228] ;  /* 0x00008a0000107ab9 */ /* 0x000fc60000000a00 */
[----:B------:R-:W-:Y:S02]  /*39cc0*/  ISETP.LT.AND P1, PT, R5, UR40, !P0 ;  /* 0x0000002805007c0c */ /* 0x000fe4000c721270 */
[----:B------:R-:W-:Y:S01]  /*39cd0*/  ISETP.LT.AND P0, PT, R4, UR49, !P0 ;  /* 0x0000003104007c0c */ /* 0x000fe2000c701270 */
[----:B------:R-:W-:Y:S01]  /*39ce0*/  ULDC UR49, c[0x0][0x228] ;  /* 0x00008a0000317ab9 */ /* 0x000fe20000000800 */
[----:B------:R-:W-:-:S09]  /*39cf0*/  LOP3.LUT R191, R191, 0xfffffffb, RZ, 0xc0, !PT ;  /* 0xfffffffbbfbf7812 */ /* 0x000fd200078ec0ff */
[----:B------:R-:W-:-:S04]  /*39d00*/  @P1 LOP3.LUT R191, R191, 0x4, RZ, 0xfc, !PT ;  /* 0x00000004bfbf1812 */ /* 0x000fc800078efcff */
[----:B------:R-:W-:-:S04]  /*39d10*/  LOP3.LUT R191, R191, 0xfffffffd, RZ, 0xc0, !PT ;  /* 0xfffffffdbfbf7812 */ /* 0x000fc800078ec0ff */
[----:B------:R-:W-:Y:S02]  /*39d20*/  @P0 LOP3.LUT R191, R191, 0x2, RZ, 0xfc, !PT ;  /* 0x00000002bfbf0812 */ /* 0x000fe400078efcff */
[----:B------:R-:W-:Y:S01]  /*39d30*/  ISETP.GE.AND P0, PT, R23, UR21, PT ;  /* 0x0000001517007c0c */ /* 0x000fe2000bf06270 */
[----:B------:R0:W-:Y:S01]  /*39d40*/  STL [R1+0xcfc], R8 ;  /* 0x000cfc0801007387 */ /* 0x0001e20000100800 */
[----:B------:R-:W-:Y:S01]  /*39d50*/  LOP3.LUT R191, R191, 0xfffffffe, RZ, 0xc0, !PT ;  /* 0xfffffffebfbf7812 */ /* 0x000fe200078ec0ff */
[----:B------:R-:W-:Y:S01]  /*39d60*/  ULDC.64 UR20, c[0x0][0x228] ;  /* 0x00008a0000147ab9 */ /* 0x000fe20000000a00 */
[----:B------:R-:W-:Y:S02]  /*39d70*/  ISETP.LT.AND P1, PT, R5, UR44, !P0 ;  /* 0x0000002c05007c0c */ /* 0x000fe4000c721270 */
[----:B------:R-:W-:Y:S01]  /*39d80*/  ISETP.LT.AND P0, PT, R4, UR49, !P0 ;  /* 0x0000003104007c0c */ /* 0x000fe2000c701270 */
[----:B------:R-:W-:-:S12]  /*39d90*/  ULDC UR49, c[0x0][0x228] ;  /* 0x00008a0000317ab9 */ /* 0x000fd80000000800 */
[----:B------:R-:W-:Y:S02]  /*39da0*/  @P0 LOP3.LUT R192, R192, 0x80000000, RZ, 0xfc, !PT ;  /* 0x80000000c0c00812 */ /* 0x000fe400078efcff */
[----:B------:R-:W-:Y:S01]  /*39db0*/  ISETP.GE.AND P0, PT, R22, UR25, PT ;  /* 0x0000001916007c0c */ /* 0x000fe2000bf06270 */
[----:B0-----:R-:W-:Y:S01]  /*39dc0*/  VIADD R8, R8, UR39 ;  /* 0x0000002708087c36 */ /* 0x001fe20008000000 */
[----:B------:R-:W-:Y:S01]  /*39dd0*/  @P1 LOP3.LUT R191, R191, 0x1, RZ, 0xfc, !PT ;  /* 0x00000001bfbf1812 */ /* 0x000fe200078efcff */
[----:B------:R-:W-:Y:S01]  /*39de0*/  ULDC.64 UR24, c[0x0][0x228] ;  /* 0x00008a0000187ab9 */ /* 0x000fe20000000a00 */
[----:B------:R-:W-:Y:S01]  /*39df0*/  ISETP.LT.AND P1, PT, R5, UR14, !P0 ;  /* 0x0000000e05007c0c */ /* 0x000fe2000c721270 */
[----:B------:R-:W-:Y:S01]  /*39e00*/  ULDC UR14, c[0x0][0x228] ;  /* 0x00008a00000e7ab9 */ /* 0x000fe20000000800 */
        /* <DEDUP_REMOVED lines=10> */
[----:B------:R-:W-:Y:S01]  /*39eb0*/  ISETP.LT.AND P1, PT, R5, UR16, !P0 ;  /* 0x0000001005007c0c */ /* 0x000fe2000c721270 */
[----:B------:R-:W4:Y:S01]  /*39ec0*/  LDL.LU R25, [R1+0x1444] ;  /* 0x0014440001197983 */ /* 0x000f220000300800 */
[----:B------:R-:W-:Y:S01]  /*39ed0*/  ISETP.LT.AND P0, PT, R4, UR49, !P0 ;  /* 0x0000003104007c0c */ /* 0x000fe2000c701270 */
[----:B------:R-:W-:Y:S01]  /*39ee0*/  ULDC UR49, c[0x0][0x228] ;  /* 0x00008a0000317ab9 */ /* 0x000fe20000000800 */
[----:B------:R-:W-:Y:S01]  /*39ef0*/  ULDC UR16, c[0x0][0x228] ;  /* 0x00008a0000107ab9 */ /* 0x000fe20000000800 */
[----:B0-----:R-:W-:-:S08]  /*39f00*/  VIADD R8, R8, UR35 ;  /* 0x0000002308087c36 */ /* 0x001fd00008000000 */
[----:B------:R-:W-:-:S04]  /*39f10*/  @P1 LOP3.LUT R192, R192, 0x10000000, RZ, 0xfc, !PT ;  /* 0x10000000c0c01812 */ /* 0x000fc800078efcff */
[----:B------:R-:W-:Y:S01]  /*39f20*/  LOP3.LUT R192, R192, 0xf7ffffff, RZ, 0xc0, !PT ;  /* 0xf7ffffffc0c07812 */ /* 0x000fe200078ec0ff */
[----:B------:R0:W-:Y:S03]  /*39f30*/  STL [R1+0xcdc], R8 ;  /* 0x000cdc0801007387 */ /* 0x0001e60000100800 */
[----:B------:R-:W-:Y:S01]  /*39f40*/  @P0 LOP3.LUT R192, R192, 0x8000000, RZ, 0xfc, !PT ;  /* 0x08000000c0c00812 */ /* 0x000fe200078efcff */
[----:B------:R-:W4:Y:S01]  /*39f50*/  LDL.LU R24, [R1+0x1440] ;  /* 0x0014400001187983 */ /* 0x000f220000300800 */
[----:B------:R-:W-:Y:S01]  /*39f60*/  ISETP.GE.AND P0, PT, R20, UR33, PT ;  /* 0x0000002114007c0c */ /* 0x000fe2000bf06270 */
[----:B------:R-:W-:Y:S01]  /*39f70*/  ULDC.64 UR32, c[0x0][0x228] ;  /* 0x00008a0000207ab9 */ /* 0x000fe20000000a00 */
[----:B0-----:R-:W-:Y:S01]  /*39f80*/  VIADD R8, R8, UR18 ;  /* 0x0000001208087c36 */ /* 0x001fe20008000000 */
[----:B------:R-:W-:Y:S02]  /*39f90*/  ULDC.64 UR18, c[0x0][0x228] ;  /* 0x00008a0000127ab9 */ /* 0x000fe40000000a00 */
[----:B------:R-:W-:-:S02]  /*39fa0*/  ISETP.LT.AND P1, PT, R5, UR18, !P0 ;  /* 0x0000001205007c0c */ /* 0x000fc4000c721270 */
[----:B------:R-:W-:Y:S01]  /*39fb0*/  ISETP.LT.AND P0, PT, R4, UR49, !P0 ;  /* 0x0000003104007c0c */ /* 0x000fe2000c701270 */
[----:B------:R-:W-:Y:S01]  /*39fc0*/  ULDC UR49, c[0x0][0x228] ;  /* 0x00008a0000317ab9 */ /* 0x000fe20000000800 */
[----:B------:R-:W-:-:S04]  /*39fd0*/  LOP3.LUT R192, R192, 0xfdffffff, RZ, 0xc0, !PT ;  /* 0xfdffffffc0c07812 */ /* 0x000fc800078ec0ff */
[----:B------:R-:W-:-:S05]  /*39fe0*/  LOP3.LUT R192, R192, 0xfbffffff, RZ, 0xc0, !PT ;  /* 0xfbffffffc0c07812 */ /* 0x000fca00078ec0ff */
[----:B------:R-:W-:-:S04]  /*39ff0*/  @P1 LOP3.LUT R192, R192, 0x4000000, RZ, 0xfc, !PT ;  /* 0x04000000c0c01812 */ /* 0x000fc800078efcff */
        /* <DEDUP_REMOVED lines=8> */
[----:B------:R-:W-:-:S10]  /*3a080*/  ULDC UR49, c[0x0][0x228] ;  /* 0x00008a0000317ab9 */ /* 0x000fd40000000800 */
[----:B------:R-:W-:-:S04]  /*3a090*/  @P1 LOP3.LUT R192, R192, 0x1000000, RZ, 0xfc, !PT ;  /* 0x01000000c0c01812 */ /* 0x000fc800078efcff */
[----:B------:R-:W-:Y:S01]  /*3a0a0*/  LOP3.LUT R192, R192, 0xff7fffff, RZ, 0xc0, !PT ;  /* 0xff7fffffc0c07812 */ /* 0x000fe200078ec0ff */
[----:B0-----:R-:W-:Y:S01]  /*3a0b0*/  VIADD R8, R8, UR22 ;  /* 0x0000001608087c36 */ /* 0x001fe20008000000 */
[----:B------:R-:W-:Y:S02]  /*3a0c0*/  ULDC.64 UR22, c[0x0][0x228] ;  /* 0x00008a0000167ab9 */ /* 0x000fe40000000a00 */
        /* <DEDUP_REMOVED lines=10> */
[----:B------:R-:W-:-:S04]  /*3a170*/  LOP3.LUT R192, R192, 0xffdfffff, RZ, 0xc0, !PT ;  /* 0xffdfffffc0c07812 */ /* 0x000fc800078ec0ff */
[----:B------:R-:W-:Y:S02]  /*3a180*/  @P0 LOP3.LUT R192, R192, 0x200000, RZ, 0xfc, !PT ;  /* 0x00200000c0c00812 */ /* 0x000fe400078efcff */
[----:B------:R-:W-:Y:S01]  /*3a190*/  ISETP.GE.AND P0, PT, R17, UR45, PT ;  /* 0x0000002d11007c0c */ /* 0x000fe2000bf06270 */
[----:B0-----:R-:W-:Y:S01]  /*3a1a0*/  VIADD R8, R8, UR26 ;  /* 0x0000001a08087c36 */ /* 0x001fe20008000000 */
[----:B------:R-:W-:Y:S01]  /*3a1b0*/  LOP3.LUT R192, R192, 0xffefffff, RZ, 0xc0, !PT ;  /* 0xffefffffc0c07812 */ /* 0x000fe200078ec0ff */
[----:B------:R-:W-:Y:S01]  /*3a1c0*/  ULDC.64 UR26, c[0x0][0x228] ;  /* 0x00008a00001a7ab9 */ /* 0x000fe20000000a00 */
[----:B------:R-:W-:Y:S01]  /*3a1d0*/  ISETP.LT.AND P1, PT, R5, UR24, !P0 ;  /* 0x0000001805007c0c */ /* 0x000fe2000c721270 */
[----:B------:R-:W-:Y:S01]  /*3a1e0*/  VIADD R194, R3, 0x7 ;  /* 0x0000000703c27836 */ /* 0x000fe20000000000 */
[----:B------:R-:W-:Y:S01]  /*3a1f0*/  ISETP.LT.AND P0, PT, R4, UR49, !P0 ;  /* 0x0000003104007c0c */ /* 0x000fe2000c701270 */
[----:B------:R-:W-:-:S10]  /*3a200*/  ULDC.64 UR44, c[0x0][0x228] ;  /* 0x00008a00002c7ab9 */ /* 0x000fd40000000a00 */
[----:B------:R-:W-:-:S04]  /*3a210*/  @P1 LOP3.LUT R192, R192, 0x100000, RZ, 0xfc, !PT ;  /* 0x00100000c0c01812 */ /* 0x000fc800078efcff */
[----:B------:R-:W-:-:S04]  /*3a220*/  LOP3.LUT R192, R192, 0xfff7ffff, RZ, 0xc0, !PT ;  /* 0xfff7ffffc0c07812 */ /* 0x000fc800078ec0ff */
[----:B------:R-:W-:Y:S02]  /*3a230*/  @P0 LOP3.LUT R192, R192, 0x80000, RZ, 0xfc, !PT ;  /* 0x00080000c0c00812 */ /* 0x000fe400078efcff */
[----:B------:R-:W-:-:S04]  /*3a240*/  ISETP.GE.AND P0, PT, R16, UR15, PT ;  /* 0x0000000f10007c0c */ /* 0x000fc8000bf06270 */
[----:B------:R-:W-:Y:S02]  /*3a250*/  ISETP.LT.AND P1, PT, R5, UR26, !P0 ;  /* 0x0000001a05007c0c */ /* 0x000fe4000c721270 */
[----:B------:R-:W-:Y:S01]  /*3a260*/  ISETP.LT.AND P0, PT, R4, UR14, !P0 ;  /* 0x0000000e04007c0c */ /* 0x000fe2000c701270 */
[----:B------:R-:W-:Y:S01]  /*3a270*/  ULDC UR14, c[0x0][0x228] ;  /* 0x00008a00000e7ab9 */ /* 0x000fe20000000800 */
[----:B------:R-:W-:-:S09]  /*3a280*/  LOP3.LUT R192, R192, 0xfffbffff, RZ, 0xc0, !PT ;  /* 0xfffbffffc0c07812 */ /* 0x000fd200078ec0ff */
[----:B------:R-:W-:-:S04]  /*3a290*/  @P1 LOP3.LUT R192, R192, 0x40000, RZ, 0xfc, !PT ;  /* 0x00040000c0c01812 */ /* 0x000fc800078efcff */
[----:B------:R-:W-:-:S04]  /*3a2a0*/  LOP3.LUT R192, R192, 0xfffdffff, RZ, 0xc0, !PT ;  /* 0xfffdffffc0c07812 */ /* 0x000fc800078ec0ff */
[----:B------:R-:W-:Y:S02]  /*3a2b0*/  @P0 LOP3.LUT R192, R192, 0x20000, RZ, 0xfc, !PT ;  /* 0x00020000c0c00812 */ /* 0x000fe400078efcff */
[----:B------:R-:W-:-:S04]  /*3a2c0*/  ISETP.GE.AND P0, PT, R15, UR17, PT ;  /* 0x000000110f007c0c */ /* 0x000fc8000bf06270 */
[----:B------:R-:W-:Y:S02]  /*3a2d0*/  ISETP.LT.AND P1, PT, R5, UR28, !P0 ;  /* 0x0000001c05007c0c */ /* 0x000fe4000c721270 */
[----:B------:R-:W-:Y:S01]  /*3a2e0*/  ISETP.LT.AND P0, PT, R4, UR14, !P0 ;  /* 0x0000000e04007c0c */ /* 0x000fe2000c701270 */
[----:B------:R0:W-:Y:S01]  /*3a2f0*/  STL [R1+0xcb4], R8 ;  /* 0x000cb40801007387 */ /* 0x0001e20000100800 */
[----:B------:R-:W-:Y:S01]  /*3a300*/  LOP3.LUT R192, R192, 0xfffeffff, RZ, 0xc0, !PT ;  /* 0xfffeffffc0c07812 */ /* 0x000fe200078ec0ff */
[----:B------:R-:W-:Y:S02]  /*3a310*/  ULDC UR14, c[0x0][0x228] ;  /* 0x00008a00000e7ab9 */ /* 0x000fe40000000800 */
[----:B------:R-:W4:Y:S06]  /*3a320*/  LDL.LU R21, [R1+0x1434] ;  /* 0x0014340001157983 */ /* 0x000f2c0000300800 */
        /* <DEDUP_REMOVED lines=19> */
[----:B------:R-:W4:Y:S04]  /*3a460*/  LDL.LU R20, [R1+0x1430] ;  /* 0x0014300001147983 */ /* 0x000f280000300800 */
[----:B------:R-:W4:Y:S02]  /*3a470*/  LDL.LU R19, [R1+0x142c] ;  /* 0x00142c0001137983 */ /* 0x000f240000300800 */
[----:B------:R-:W-:-:S04]  /*3a480*/  @P1 LOP3.LUT R192, R192, 0x1000, RZ, 0xfc, !PT ;  /* 0x00001000c0c01812 */ /* 0x000fc800078efcff */
[----:B------:R-:W-:Y:S01]  /*3a490*/  LOP3.LUT R192, R192, 0xfffff7ff, RZ, 0xc0, !PT ;  /* 0xfffff7ffc0c07812 */ /* 0x000fe200078ec0ff */
[----:B0-----:R-:W-:Y:S01]  /*3a4a0*/  VIADD R8, R8, UR34 ;  /* 0x0000002208087c36 */ /* 0x001fe20008000000 */
[----:B------:R-:W-:Y:S02]  /*3a4b0*/  ULDC.64 UR34, c[0x0][0x228] ;  /* 0x00008a0000227ab9 */ /* 0x000fe40000000a00 */
[----:B------:R-:W-:Y:S02]  /*3a4c0*/  @P0 LOP3.LUT R192, R192, 0x800, RZ, 0xfc, !PT ;  /* 0x00000800c0c00812 */ /* 0x000fe400078efcff */
[----:B------:R-:W-:-:S04]  /*3a4d0*/  ISETP.GE.AND P0, PT, R12, UR23, PT ;  /* 0x000000170c007c0c */ /* 0x000fc8000bf06270 */
[----:B------:R-:W-:Y:S01]  /*3a4e0*/  ISETP.LT.AND P1, PT, R5, UR34, !P0 ;  /* 0x0000002205007c0c */ /* 0x000fe2000c721270 */
[----:B------:R0:W-:Y:S01]  /*3a4f0*/  STL [R1+0xca0], R8 ;  /* 0x000ca00801007387 */ /* 0x0001e20000100800 */
[----:B------:R-:W-:Y:S02]  /*3a500*/  ISETP.LT.AND P0, PT, R4, UR14, !P0 ;  /* 0x0000000e04007c0c */ /* 0x000fe4000c701270 */
[----:B------:R-:W-:Y:S01]  /*3a510*/  LOP3.LUT R192, R192, 0xfffffbff, RZ, 0xc0, !PT ;  /* 0xfffffbffc0c07812 */ /* 0x000fe200078ec0ff */
[----:B0-----:R-:W-:Y:S01]  /*3a520*/  VIADD R8, R8, UR38 ;  /* 0x0000002608087c36 */ /* 0x001fe20008000000 */
[----:B------:R-:W-:-:S07]  /*3a530*/  ULDC.64 UR38, c[0x0][0x228] ;  /* 0x00008a0000267ab9 */ /* 0x000fce0000000a00 */
[----:B------:R-:W-:Y:S01]  /*3a540*/  @P1 LOP3.LUT R192, R192, 0x400, RZ, 0xfc, !PT ;  /* 0x00000400c0c01812 */ /* 0x000fe200078efcff */
[----:B------:R0:W-:Y:S03]  /*3a550*/  STL [R1+0xc94], R8 ;  /* 0x000c940801007387 */ /* 0x0001e60000100800 */
[----:B------:R-:W-:Y:S01]  /*3a560*/  LOP3.LUT R192, R192, 0xfffffdff, RZ, 0xc0, !PT ;  /* 0xfffffdffc0c07812 */ /* 0x000fe200078ec0ff */
[----:B------:R-:W4:Y:S01]  /*3a570*/  LDL.LU R18, [R1+0x1428] ;  /* 0x0014280001127983 */ /* 0x000f220000300800 */
[----:B0-----:R-:W-:Y:S02]  /*3a580*/  VIADD R8, R8, UR42 ;  /* 0x0000002a08087c36 */ /* 0x001fe40008000000 */
[----:B------:R-:W-:Y:S01]  /*3a590*/  @P0 LOP3.LUT R192, R192, 0x200, RZ, 0xfc, !PT ;  /* 0x00000200c0c00812 */ /* 0x000fe200078efcff */
[----:B------:R-:W-:Y:S01]  /*3a5a0*/  ULDC.64 UR42, c[0x0][0x228] ;  /* 0x00008a00002a7ab9 */ /* 0x000fe20000000a00 */
[----:B------:R-:W-:Y:S01]  /*3a5b0*/  ISETP.GE.AND P0, PT, R10, UR25, PT ;  /* 0x000000190a007c0c */ /* 0x000fe2000bf06270 */
[----:B------:R0:W-:Y:S03]  /*3a5c0*/  STL [R1+0xc88], R8 ;  /* 0x000c880801007387 */ /* 0x0001e60000100800 */
[----:B------:R-:W-:Y:S01]  /*3a5d0*/  ISETP.LT.AND P2, PT, R5, UR36, !P0 ;  /* 0x0000002405007c0c */ /* 0x000fe2000c741270 */
[----:B------:R-:W4:Y:S01]  /*3a5e0*/  LDL.LU R17, [R1+0x1424] ;  /* 0x0014240001117983 */ /* 0x000f220000300800 */
[----:B0-----:R-:W-:Y:S01]  /*3a5f0*/  VIADD R8, R8, UR46 ;  /* 0x0000002e08087c36 */ /* 0x001fe20008000000 */
[----:B------:R-:W-:Y:S01]  /*3a600*/  ISETP.LT.AND P1, PT, R4, UR16, !P0 ;  /* 0x0000001004007c0c */ /* 0x000fe2000c721270 */
[C---:B------:R-:W-:Y:S01]  /*3a610*/  VIADD R193, R3.reuse, 0x6 ;  /* 0x0000000603c17836 */ /* 0x040fe20000000000 */
[----:B------:R-:W-:Y:S01]  /*3a620*/  LOP3.LUT R192, R192, 0xfffffeff, RZ, 0xc0, !PT ;  /* 0xfffffeffc0c07812 */ /* 0x000fe200078ec0ff */
[----:B------:R-:W-:Y:S01]  /*3a630*/  VIADD R2, R3, 0x5 ;  /* 0x0000000503027836 */ /* 0x000fe20000000000 */
[----:B------:R0:W-:Y:S01]  /*3a640*/  STL [R1+0xc78], R8 ;  /* 0x000c780801007387 */ /* 0x0001e20000100800 */
[----:B------:R-:W-:Y:S01]  /*3a650*/  R2UR UR14, R11 ;  /* 0x000000000b0e72ca */ /* 0x000fe200000e0000 */
[----:B------:R-:W-:-:S02]  /*3a660*/  ULDC.64 UR46, c[0x0][0x228] ;  /* 0x00008a00002e7ab9 */ /* 0x000fc40000000a00 */
[----:B------:R-:W4:Y:S01]  /*3a670*/  LDL.LU R16, [R1+0x1420] ;  /* 0x0014200001107983 */ /* 0x000f220000300800 */
[----:B0-----:R-:W-:Y:S01]  /*3a680*/  VIADD R8, R8, UR48 ;  /* 0x0000003008087c36 */ /* 0x001fe20008000000 */
[----:B------:R-:W-:Y:S01]  /*3a690*/  ISETP.GE.AND P0, PT, R9, UR27, PT ;  /* 0x0000001b09007c0c */ /* 0x000fe2000bf06270 */
[----:B------:R-:W-:-:S03]  /*3a6a0*/  ULDC.64 UR48, c[0x0][0x228] ;  /* 0x00008a0000307ab9 */ /* 0x000fc60000000a00 */
[----:B------:R0:W-:Y:S01]  /*3a6b0*/  STL [R1+0xc70], R8 ;  /* 0x000c700801007387 */ /* 0x0001e20000100800 */
[----:B------:R-:W-:-:S03]  /*3a6c0*/  @P2 LOP3.LUT R192, R192, 0x100, RZ, 0xfc, !PT ;  /* 0x00000100c0c02812 */ /* 0x000fc600078efcff */
[----:B------:R-:W4:Y:S01]  /*3a6d0*/  LDL.LU R15, [R1+0x141c] ;  /* 0x00141c00010f7983 */ /* 0x000f220000300800 */
[----:B0-----:R-:W-:Y:S01]  /*3a6e0*/  VIADD R8, R8, UR53 ;  /* 0x0000003508087c36 */ /* 0x001fe20008000000 */
[----:B------:R-:W-:-:S04]  /*3a6f0*/  ISETP.LT.AND P2, PT, R5, UR38, !P0 ;  /* 0x0000002605007c0c */ /* 0x000fc8000c741270 */
[----:B------:R0:W-:Y:S01]  /*3a700*/  STL [R1+0xc68], R8 ;  /* 0x000c680801007387 */ /* 0x0001e20000100800 */
[----:B------:R-:W-:-:S03]  /*3a710*/  LOP3.LUT R192, R192, 0xffffff7f, RZ, 0xc0, !PT ;  /* 0xffffff7fc0c07812 */ /* 0x000fc600078ec0ff */
[----:B------:R-:W4:Y:S01]  /*3a720*/  LDL.LU R14, [R1+0x1418] ;  /* 0x00141800010e7983 */ /* 0x000f220000300800 */
[----:B0-----:R-:W-:Y:S01]  /*3a730*/  VIADD R8, R8, UR5 ;  /* 0x0000000508087c36 */ /* 0x001fe20008000000 */
[----:B------:R-:W-:-:S04]  /*3a740*/  @P1 LOP3.LUT R192, R192, 0x80, RZ, 0xfc, !PT ;  /* 0x00000080c0c01812 */ /* 0x000fc800078efcff */
[----:B------:R0:W-:Y:S01]  /*3a750*/  STL [R1+0xc5c], R8 ;  /* 0x000c5c0801007387 */ /* 0x0001e20000100800 */
[----:B------:R-:W-:-:S03]  /*3a760*/  ISETP.LT.AND P1, PT, R4, UR61, !P0 ;  /* 0x0000003d04007c0c */ /* 0x000fc6000c721270 */
[----:B------:R-:W4:Y:S01]  /*3a770*/  LDL.LU R13, [R1+0x1414] ;  /* 0x00141400010d7983 */ /* 0x000f220000300800 */
[----:B0-----:R-:W-:Y:S01]  /*3a780*/  VIADD R8, R8, UR6 ;  /* 0x0000000608087c36 */ /* 0x001fe20008000000 */
[----:B------:R-:W-:-:S04]  /*3a790*/  LOP3.LUT R192, R192, 0xffffffbf, RZ, 0xc0, !PT ;  /* 0xffffffbfc0c07812 */ /* 0x000fc800078ec0ff */
[----:B------:R0:W-:Y:S01]  /*3a7a0*/  STL [R1+0xc54], R8 ;  /* 0x000c540801007387 */ /* 0x0001e20000100800 */
[----:B------:R-:W-:-:S03]  /*3a7b0*/  @P2 LOP3.LUT R192, R192, 0x40, RZ, 0xfc, !PT ;  /* 0x00000040c0c02812 */ /* 0x000fc600078efcff */
[----:B------:R-:W4:Y:S01]  /*3a7c0*/  LDL.LU R12, [R1+0x1410] ;  /* 0x00141000010c7983 */ /* 0x000f220000300800 */
[----:B0-----:R-:W-:Y:S01]  /*3a7d0*/  VIADD R8, R8, UR7 ;  /* 0x0000000708087c36 */ /* 0x001fe20008000000 */
[----:B------:R-:W-:-:S04]  /*3a7e0*/  LOP3.LUT R192, R192, 0xffffffdf, RZ, 0xc0, !PT ;  /* 0xffffffdfc0c07812 */ /* 0x000fc800078ec0ff */
[----:B------:R0:W-:Y:S01]  /*3a7f0*/  STL [R1+0xc4c], R8 ;  /* 0x000c4c0801007387 */ /* 0x0001e20000100800 */
[----:B------:R-:W-:-:S03]  /*3a800*/  ISETP.GE.AND P0, PT, R252, UR29, PT ;  /* 0x0000001dfc007c0c */ /* 0x000fc6000bf06270 */
[----:B------:R-:W4:Y:S01]  /*3a810*/  LDL.LU R11, [R1+0x140c] ;  /* 0x00140c00010b7983 */ /* 0x000f220000300800 */
[----:B------:R-:W-:-:S03]  /*3a820*/  @P1 LOP3.LUT R192, R192, 0x20, RZ, 0xfc, !PT ;  /* 0x00000020c0c01812 */ /* 0x000fc600078efcff */
[----:B------:R-:W4:Y:S01]  /*3a830*/  LDL.LU R10, [R1+0x1408] ;  /* 0x00140800010a7983 */ /* 0x000f220000300800 */
[----:B0-----:R-:W-:Y:S01]  /*3a840*/  VIADD R8, R8, UR8 ;  /* 0x0000000808087c36 */ /* 0x001fe20008000000 */
[----:B------:R-:W-:-:S04]  /*3a850*/  ISETP.LT.AND P1, PT, R5, UR40, !P0 ;  /* 0x0000002805007c0c */ /* 0x000fc8000c721270 */
[----:B------:R0:W-:Y:S01]  /*3a860*/  STL [R1+0xc3c], R8 ;  /* 0x000c3c0801007387 */ /* 0x0001e20000100800 */
[----:B------:R-:W-:-:S03]  /*3a870*/  ISETP.LT.AND P0, PT, R4, UR60, !P0 ;  /* 0x0000003c04007c0c */ /* 0x000fc6000c701270 */
[----:B------:R-:W4:Y:S01]  /*3a880*/  LDL.LU R9, [R1+0x1404] ;  /* 0x0014040001097983 */ /* 0x000f220000300800 */
[----:B0-----:R-:W-:Y:S01]  /*3a890*/  VIADD R8, R8, UR9 ;  /* 0x0000000908087c36 */ /* 0x001fe20008000000 */
[----:B------:R-:W-:-:S04]  /*3a8a0*/  LOP3.LUT R192, R192, 0xfffffff7, RZ, 0xc0, !PT ;  /* 0xfffffff7c0c07812 */ /* 0x000fc800078ec0ff */
[----:B------:R0:W-:Y:S01]  /*3a8b0*/  STL [R1+0xc30], R8 ;  /* 0x000c300801007387 */ /* 0x0001e20000100800 */
[----:B------:R-:W-:Y:S01]  /*3a8c0*/  LOP3.LUT R192, R192, 0xffffffef, RZ, 0xc0, !PT ;  /* 0xffffffefc0c07812 */ /* 0x000fe200078ec0ff */
[----:B0-----:R-:W-:-:S04]  /*3a8d0*/  VIADD R8, R8, UR10 ;  /* 0x0000000a08087c36 */ /* 0x001fc80008000000 */
[----:B------:R-:W-:Y:S01]  /*3a8e0*/  VIADD R252, R8, UR11 ;  /* 0x0000000b08fc7c36 */ /* 0x000fe20008000000 */
[----:B------:R0:W-:Y:S01]  /*3a8f0*/  STL [R1+0xc20], R8 ;  /* 0x000c200801007387 */ /* 0x0001e20000100800 */
[----:B------:R-:W-:-:S04]  /*3a900*/  @P1 LOP3.LUT R192, R192, 0x10, RZ, 0xfc, !PT ;  /* 0x00000010c0c01812 */ /* 0x000fc800078efcff */
[----:B------:R-:W-:Y:S01]  /*3a910*/  @P0 LOP3.LUT R192, R192, 0x8, RZ, 0xfc, !PT ;  /* 0x00000008c0c00812 */ /* 0x000fe200078efcff */
[----:B0-----:R-:W4:Y:S04]  /*3a920*/  LDL.LU R8, [R1+0x1400] ;  /* 0x0014000001087983 */ /* 0x001f280000300800 */
[----:B------:R0:W-:Y:S01]  /*3a930*/  STL [R1+0xc18], R252 ;  /* 0x000c18fc01007387 */ /* 0x0001e20000100800 */
[----:B------:R-:W-:Y:S01]  /*3a940*/  ISETP.GE.AND P0, PT, R195, UR31, PT ;  /* 0x0000001fc3007c0c */ /* 0x000fe2000bf06270 */
[----:B0-----:R-:W-:-:S04]  /*3a950*/  VIADD R252, R252, UR12 ;  /* 0x0000000cfcfc7c36 */ /* 0x001fc80008000000 */
[----:B------:R-:W-:Y:S01]  /*3a960*/  VIADD R195, R252, UR13 ;  /* 0x0000000dfcc37c36 */ /* 0x000fe20008000000 */
[----:B------:R0:W-:Y:S01]  /*3a970*/  STL [R1+0xc08], R252 ;  /* 0x000c08fc01007387 */ /* 0x0001e20000100800 */
[----:B------:R-:W-:-:S03]  /*3a980*/  ISETP.LT.AND P2, PT, R5, UR42, !P0 ;  /* 0x0000002a05007c0c */ /* 0x000fc6000c741270 */
[----:B------:R1:W-:Y:S01]  /*3a990*/  STL [R1+0xc00], R195 ;  /* 0x000c00c301007387 */ /* 0x0003e20000100800 */
[----:B0-----:R-:W0:Y:S01]  /*3a9a0*/  S2R R252, SR_TID.X ;  /* 0x0000000000fc7919 */ /* 0x001e220000002100 */
[----:B-1----:R-:W-:Y:S01]  /*3a9b0*/  VIADD R195, R195, UR50 ;  /* 0x00000032c3c37c36 */ /* 0x002fe20008000000 */
[----:B------:R-:W-:-:S04]  /*3a9c0*/  ISETP.LT.AND P1, PT, R4, UR57, !P0 ;  /* 0x0000003904007c0c */ /* 0x000fc8000c721270 */
[----:B------:R1:W-:Y:S01]  /*3a9d0*/  STL [R1+0xadc], R195 ;  /* 0x000adcc301007387 */ /* 0x0003e20000100800 */
[----:B------:R-:W-:Y:S01]  /*3a9e0*/  LOP3.LUT R192, R192, 0xfffffffb, RZ, 0xc0, !PT ;  /* 0xfffffffbc0c07812 */ /* 0x000fe200078ec0ff */
[----:B-1----:R-:W-:-:S03]  /*3a9f0*/  VIADD R195, R195, UR51 ;  /* 0x00000033c3c37c36 */ /* 0x002fc60008000000 */
[----:B------:R-:W-:Y:S02]  /*3aa00*/  @P2 LOP3.LUT R192, R192, 0x4, RZ, 0xfc, !PT ;  /* 0x00000004c0c02812 */ /* 0x000fe400078efcff */
[----:B------:R1:W-:Y:S02]  /*3aa10*/  STL [R1+0xad4], R195 ;  /* 0x000ad4c301007387 */ /* 0x0003e40000100800 */
[----:B------:R-:W-:Y:S02]  /*3aa20*/  LOP3.LUT R192, R192, 0xfffffffd, RZ, 0xc0, !PT ;  /* 0xfffffffdc0c07812 */ /* 0x000fe400078ec0ff */
[----:B------:R-:W-:Y:S01]  /*3aa30*/  ISETP.GE.AND P0, PT, R194, UR33, PT ;  /* 0x00000021c2007c0c */ /* 0x000fe2000bf06270 */
[----:B-1----:R-:W-:Y:S01]  /*3aa40*/  VIADD R195, R195, UR52 ;  /* 0x00000034c3c37c36 */ /* 0x002fe20008000000 */
[----:B------:R-:W-:-:S04]  /*3aa50*/  @P1 LOP3.LUT R192, R192, 0x2, RZ, 0xfc, !PT ;  /* 0x00000002c0c01812 */ /* 0x000fc800078efcff */
[----:B------:R1:W-:Y:S01]  /*3aa60*/  STL [R1+0x110c], R195 ;  /* 0x00110cc301007387 */ /* 0x0003e20000100800 */
[----:B------:R-:W-:Y:S01]  /*3aa70*/  ISETP.LT.AND P1, PT, R5, UR44, !P0 ;  /* 0x0000002c05007c0c */ /* 0x000fe2000c721270 */
[C---:B0-----:R-:W-:Y:S01]  /*3aa80*/  IMAD.SHL.U32 R194, R252.reuse, 0x40, RZ ;  /* 0x00000040fcc27824 */ /* 0x041fe200078e00ff */
[----:B------:R-:W-:Y:S01]  /*3aa90*/  ISETP.GE.AND P2, PT, R193, UR35, PT ;  /* 0x00000023c1007c0c */ /* 0x000fe2000bf46270 */
[----:B------:R-:W-:Y:S01]  /*3aaa0*/  IMAD.SHL.U32 R193, R252, 0x10, RZ ;  /* 0x00000010fcc17824 */ /* 0x000fe200078e00ff */
[----:B------:R-:W-:Y:S01]  /*3aab0*/  LOP3.LUT R192, R192, 0xfffffffe, RZ, 0xc0, !PT ;  /* 0xfffffffec0c07812 */ /* 0x000fe200078ec0ff */
[----:B------:R-:W-:Y:S01]  /*3aac0*/  IMAD.SHL.U32 R252, R252, 0x8, RZ ;  /* 0x00000008fcfc7824 */ /* 0x000fe200078e00ff */
[----:B------:R-:W-:Y:S02]  /*3aad0*/  ISETP.GE.AND P4, PT, R2, UR37, PT ;  /* 0x0000002502007c0c */ /* 0x000fe4000bf86270 */
[----:B------:R-:W-:Y:S02]  /*3aae0*/  LOP3.LUT R2, R194, 0x400, RZ, 0xc0, !PT ;  /* 0x00000400c2027812 */ /* 0x000fe400078ec0ff */
[----:B------:R-:W-:-:S03]  /*3aaf0*/  ISETP.LT.AND P3, PT, R5, UR55, !P4 ;  /* 0x0000003705007c0c */ /* 0x000fc6000e761270 */
[----:B------:R-:W-:Y:S02]  /*3ab00*/  @P1 LOP3.LUT R192, R192, 0x1, RZ, 0xfc, !PT ;  /* 0x00000001c0c01812 */ /* 0x000fe400078efcff */
[----:B------:R-:W-:Y:S02]  /*3ab10*/  ISETP.LT.AND P1, PT, R5, UR46, !P2 ;  /* 0x0000002e05007c0c */ /* 0x000fe4000d721270 */
[C---:B------:R-:W-:Y:S02]  /*3ab20*/  ISETP.LT.AND P0, PT, R4.reuse, UR56, !P0 ;  /* 0x0000003804007c0c */ /* 0x040fe4000c701270 */
[C---:B------:R-:W-:Y:S02]  /*3ab30*/  ISETP.LT.AND P2, PT, R4.reuse, UR48, !P2 ;  /* 0x0000003004007c0c */ /* 0x040fe4000d741270 */
[----:B------:R-:W-:Y:S02]  /*3ab40*/  ISETP.LT.AND P4, PT, R4, UR54, !P4 ;  /* 0x0000003604007c0c */ /* 0x000fe4000e781270 */
[----:B------:R-:W-:-:S02]  /*3ab50*/  LOP3.LUT R193, R193, 0xf0, RZ, 0xc0, !PT ;  /* 0x000000f0c1c17812 */ /* 0x000fc400078ec0ff */
[----:B------:R-:W-:Y:S02]  /*3ab60*/  LOP3.LUT R194, R252, 0x300, RZ, 0xc0, !PT ;  /* 0x00000300fcc27812 */ /* 0x000fe400078ec0ff */
[----:B------:R-:W-:Y:S01]  /*3ab70*/  ISETP.GE.AND P5, PT, R4, UR14, PT ;  /* 0x0000000e04007c0c */ /* 0x000fe2000bfa6270 */
[----:B------:R-:W-:Y:S01]  /*3ab80*/  BAR.SYNC.DEFER_BLOCKING 0x0 ;  /* 0x0000000000007b1d */ /* 0x000fe20000010000 */
[----:B------:R-:W-:-:S05]  /*3ab90*/  IADD3 R2, R2, UR4, R193 ;  /* 0x0000000402027c10 */ /* 0x000fca000fffe0c1 */
[----:B------:R-:W0:Y:S01]  /*3aba0*/  S2R R252, SR_TID.X ;  /* 0x0000000000fc7919 */ /* 0x000e220000002100 */
[----:B------:R-:W-:Y:S01]  /*3abb0*/  IMAD.IADD R2, R2, 0x1, R194 ;  /* 0x0000000102027824 */ /* 0x000fe200078e02c2 */
[----:B-1----:R-:W2:Y:S01]  /*3abc0*/  LDL R195, [R1+0x910] ;  /* 0x0009100001c37983 */ /* 0x002ea20000100800 */
[----:B------:R-:W-:Y:S01]  /*3abd0*/  ISETP.LT.AND P5, PT, R3, UR49, !P5 ;  /* 0x0000003103007c0c */ /* 0x000fe2000efa1270 */
[----:B------:R-:W-:Y:S01]  /*3abe0*/  ULDC UR5, c[0x0][0x228] ;  /* 0x00008a0000057ab9 */ /* 0x000fe20000000800 */
[----:B------:R-:W-:Y:S01]  /*3abf0*/  ULDC UR6, c[0x0][0x22c] ;  /* 0x00008b0000067ab9 */ /* 0x000fe20000000800 */
[----:B------:R-:W-:Y:S04]  /*3ac00*/  STL [R1+0x1480], R192 ;  /* 0x001480c001007387 */ /* 0x000fe80000100800 */
[----:B------:R-:W-:Y:S04]  /*3ac10*/  STL [R1+0x1478], R191 ;  /* 0x001478bf01007387 */ /* 0x000fe80000100800 */
[----:B------:R-:W-:Y:S04]  /*3ac20*/  STSM.16.M88.4 [R2], R156 ;  /* 0x0000009c02007844 */ /* 0x000fe80000000200 */
[----:B------:R-:W-:Y:S04]  /*3ac30*/  STL [R1+0x1474], R190 ;  /* 0x001474be01007387 */ /* 0x000fe80000100800 */
[----:B------:R-:W-:Y:S04]  /*3ac40*/  STL [R1+0x1464], R189 ;  /* 0x001464bd01007387 */ /* 0x000fe80000100800 */
[----:B------:R-:W-:Y:S04]  /*3ac50*/  STL [R1+0x1460], R188 ;  /* 0x001460bc01007387 */ /* 0x000fe80000100800 */
[----:B------:R-:W-:Y:S01]  /*3ac60*/  STL [R1+0x1458], R59 ;  /* 0x0014583b01007387 */ /* 0x000fe20000100800 */
[----:B0-----:R-:W-:-:S03]  /*3ac70*/  LOP3.LUT R252, R252, 0x7f, RZ, 0xc0, !PT ;  /* 0x0000007ffcfc7812 */ /* 0x001fc600078ec0ff */
[----:B------:R-:W-:Y:S01]  /*3ac80*/  STL [R1+0x1454], R58 ;  /* 0x0014543a01007387 */ /* 0x000fe20000100800 */
[----:B------:R-:W-:Y:S01]  /*3ac90*/  LEA R252, R252, UR4, 0x4 ;  /* 0x00000004fcfc7c11 */ /* 0x000fe2000f8e20ff */
[----:B------:R-:W-:Y:S02]  /*3aca0*/  ULDC UR4, c[0x0][0x228] ;  /* 0x00008a0000047ab9 */ /* 0x000fe40000000800 */
        /* <DEDUP_REMOVED lines=12> */
[----:B------:R-:W-:Y:S06]  /*3ad70*/  BAR.SYNC.DEFER_BLOCKING 0x0 ;  /* 0x0000000000007b1d */ /* 0x000fec0000010000 */
[----:B------:R-:W-:Y:S04]  /*3ad80*/  STL [R1+0x1400], R6 ;  /* 0x0014000601007387 */ /* 0x000fe80000100800 */
[----:B------:R-:W-:Y:S04]  /*3ad90*/  STL [R1+0x1484], R193 ;  /* 0x001484c101007387 */ /* 0x000fe80000100800 */
[----:B------:R-:W0:Y:S01]  /*3ada0*/  LDS.128 R48, [R252] ;  /* 0x00000000fc307984 */ /* 0x000e220000000c00 */
[----:B------:R-:W-:Y:S06]  /*3adb0*/  BAR.SYNC.DEFER_BLOCKING 0x0 ;  /* 0x0000000000007b1d */ /* 0x000fec0000010000 */
[----:B------:R-:W-:Y:S04]  /*3adc0*/  STSM.16.M88.4 [R2], R148 ;  /* 0x0000009402007844 */ /* 0x000fe80000000200 */
[----:B0-----:R-:W-:Y:S01]  /*3add0*/  STL [R1+0x4c0], R48 ;  /* 0x0004c03001007387 */ /* 0x001fe20000100800 */
[----:B------:R-:W-:-:S03]  /*3ade0*/  IMAD.MOV.U32 R193, RZ, RZ, R49 ;  /* 0x000000ffffc17224 */ /* 0x000fc600078e0031 */
[----:B------:R-:W-:Y:S01]  /*3adf0*/  STL.64 [R1+0x4c8], R50 ;  /* 0x0004c83201007387 */ /* 0x000fe20000100a00 */
[----:B------:R-:W-:Y:S06]  /*3ae00*/  BAR.SYNC.DEFER_BLOCKING 0x0 ;  /* 0x0000000000007b1d */ /* 0x000fec0000010000 */
[----:B------:R-:W0:Y:S02]  /*3ae10*/  LDS.128 R48, [R252] ;  /* 0x00000000fc307984 */ /* 0x000e240000000c00 */
        /* <DEDUP_REMOVED lines=9> */
[----:B0-----:R-:W-:Y:S04]  /*3aeb0*/  STL.64 [R1+0x4a0], R48 ;  /* 0x0004a03001007387 */ /* 0x001fe80000100a00 */
[----:B------:R-:W-:Y:S01]  /*3aec0*/  STL.64 [R1+0x4a8], R50 ;  /* 0x0004a83201007387 */ /* 0x000fe20000100a00 */
[----:B------:R-:W-:Y:S01]  /*3aed0*/  BAR.SYNC.DEFER_BLOCKING 0x0 ;  /* 0x0000000000007b1d */ /* 0x000fe20000010000 */
[----:B--2---:R-:W-:-:S05]  /*3aee0*/  IMAD.WIDE R194, R195, 0x2, R66 ;  /* 0x00000002c3c27825 */ /* 0x004fca00078e0242 */
[----:B------:R-:W0:Y:S02]  /*3aef0*/  LDS.128 R48, [R252] ;  /* 0x00000000fc307984 */ /* 0x000e240000000c00 */
[----:B------:R-:W-:Y:S06]  /*3af00*/  BAR.SYNC.DEFER_BLOCKING 0x0 ;  /* 0x0000000000007b1d */ /* 0x000fec0000010000 */
[----:B------:R-:W-:Y:S04]  /*3af10*/  STSM.16.M88.4 [R2], R124 ;  /* 0x0000007c02007844 */ /* 0x000fe80000000200 */
[----:B0-----:R-:W-:Y:S04]  /*3af20*/  STL.64 [R1+0x490], R48 ;  /* 0x0004903001007387 */ /* 0x001fe80000100a00 */
        /* <DEDUP_REMOVED lines=9> */
[----:B------:R-:W-:Y:S04]  /*3afc0*/  STL [R1+0x147c], R191 ;  /* 0x00147cbf01007387 */ /* 0x000fe80000100800 */
[----:B------:R-:W0:Y:S01]  /*3afd0*/  LDS.128 R48, [R252] ;  /* 0x00000000fc307984 */ /* 0x000e220000000c00 */
[----:B------:R-:W-:Y:S06]  /*3afe0*/  BAR.SYNC.DEFER_BLOCKING 0x0 ;  /* 0x0000000000007b1d */ /* 0x000fec0000010000 */
[----:B------:R-:W-:Y:S04]  /*3aff0*/  STSM.16.M88.4 [R2], R108 ;  /* 0x0000006c02007844 */ /* 0x000fe80000000200 */
[----:B0-----:R-:W-:Y:S04]  /*3b000*/  STL.64 [R1+0x470], R48 ;  /* 0x0004703001007387 */ /* 0x001fe80000100a00 */
[----:B------:R-:W-:Y:S01]  /*3b010*/  STL.64 [R1+0x478], R50 ;  /* 0x0004783201007387 */ /* 0x000fe20000100a00 */
[----:B------:R-:W-:Y:S06]  /*3b020*/  BAR.SYNC.DEFER_BLOCKING 0x0 ;  /* 0x0000000000007b1d */ /* 0x000fec0000010000 */
[----:B------:R-:W0:Y:S02]  /*3b030*/  LDS.128 R48, [R252] ;  /* 0x00000000fc307984 */ /* 0x000e240000000c00 */
[----:B------:R-:W-:Y:S06]  /*3b040*/  BAR.SYNC.DEFER_BLOCKING 0x0 ;  /* 0x0000000000007b1d */ /* 0x000fec0000010000 */
[----:B------:R-:W-:Y:S02]  /*3b050*/  STSM.16.M88.4 [R2], R100 ;  /* 0x0000006402007844 */ /* 0x000fe40000000200 */
[----:B------:R-:W-:Y:S06]  /*3b060*/  BAR.SYNC.DEFER_BLOCKING 0x0 ;  /* 0x0000000000007b1d */ /* 0x000fec0000010000 */
[----:B0-----:R-:W-:Y:S04]  /*3b070*/  STL.64 [R1+0x460], R48 ;  /* 0x0004603001007387 */ /* 0x001fe80000100a00 */
[----:B------:R-:W-:Y:S04]  /*3b080*/  STL.64 [R1+0x468], R50 ;  /* 0x0004683201007387 */ /* 0x000fe80000100a00 */
[----:B------:R-:W0:Y:S01]  /*3b090*/  LDS.128 R48, [R252] ;  /* 0x00000000fc307984 */ /* 0x000e220000000c00 */
        /* <DEDUP_REMOVED lines=9> */
[----:B0-----:R-:W-:Y:S01]  /*3b130*/  STL [R1+0x440], R48 ;  /* 0x0004403001007387 */ /* 0x001fe20000100800 */
[----:B------:R-:W-:-:S03]  /*3b140*/  IMAD.MOV.U32 R190, RZ, RZ, R49 ;  /* 0x000000ffffbe7224 */ /* 0x000fc600078e0031 */
        /* <DEDUP_REMOVED lines=27> */
[----:B---3--:R-:W-:Y:S02]  /*3b300*/  STSM.16.M88.4 [R2], R60 ;  /* 0x0000003c02007844 */ /* 0x008fe40000000200 */
[----:B------:R-:W-:Y:S06]  /*3b310*/  BAR.SYNC.DEFER_BLOCKING 0x0 ;  /* 0x0000000000007b1d */ /* 0x000fec0000010000 */
[----:B0-----:R-:W-:Y:S01]  /*3b320*/  STL [R1+0x3f0], R48 ;  /* 0x0003f03001007387 */ /* 0x001fe20000100800 */
[----:B------:R-:W-:-:S03]  /*3b330*/  IMAD.MOV.U32 R189, RZ, RZ, R49 ;  /* 0x000000ffffbd7224 */ /* 0x000fc600078e0031 */
[----:B------:R-:W-:Y:S04]  /*3b340*/  STL.64 [R1+0x3f8], R50 ;  /* 0x0003f83201007387 */ /* 0x000fe80000100a00 */
[----:B------:R-:W-:Y:S04]  /*3b350*/  STL [R1+0x1468], R189 ;  /* 0x001468bd01007387 */ /* 0x000fe80000100800 */
[----:B------:R-:W0:Y:S01]  /*3b360*/  LDS.128 R48, [R252] ;  /* 0x00000000fc307984 */ /* 0x000e220000000c00 */
[----:B------:R-:W-:Y:S06]  /*3b370*/  BAR.SYNC.DEFER_BLOCKING 0x0 ;  /* 0x0000000000007b1d */ /* 0x000fec0000010000 */
[----:B----4-:R-:W-:Y:S02]  /*3b380*/  STSM.16.M88.4 [R2], R44 ;  /* 0x0000002c02007844 */ /* 0x010fe40000000200 */
        /* <DEDUP_REMOVED lines=12> */
[----:B------:R-:W-:Y:S01]  /*3b450*/  BAR.SYNC.DEFER_BLOCKING 0x0 ;  /* 0x0000000000007b1d */ /* 0x000fe20000010000 */
[----:B0-----:R-:W-:-:S05]  /*3b460*/  IMAD.MOV.U32 R188, RZ, RZ, R45 ;  /* 0x000000ffffbc7224 */ /* 0x001fca00078e002d */
[----:B------:R-:W-:Y:S04]  /*3b470*/  STL [R1+0x3a0], R44 ;  /* 0x0003a02c01007387 */ /* 0x000fe80000100800 */
[----:B------:R-:W-:Y:S04]  /*3b480*/  STL.64 [R1+0x3a8], R46 ;  /* 0x0003a82e01007387 */ /* 0x000fe80000100a00 */
[----:B------:R-:W-:Y:S04]  /*3b490*/  STL [R1+0x146c], R188 ;  /* 0x00146cbc01007387 */ /* 0x000fe80000100800 */
        /* <DEDUP_REMOVED lines=214> */
[----:B------:R-:W2:Y:S04]  /*3c200*/  LDL.LU R156, [R1+0x330] ;  /* 0x00033000019c7983 */ /* 0x000ea80000300800 */
[----:B------:R-:W0:Y:S01]  /*3c210*/  LDS.128 R8, [R252] ;  /* 0x00000000fc087984 */ /* 0x000e220000000c00 */
[----:B------:R-:W-:Y:S06]  /*3c220*/  BAR.SYNC.DEFER_BLOCKING 0x0 ;  /* 0x0000000000007b1d */ /* 0x000fec0000010000 */
[----:B0-----:R-:W-:Y:S04]  /*3c230*/  STL.64 [R1+0x150], R8 ;  /* 0x0001500801007387 */ /* 0x001fe80000100a00 */
[----:B------:R-:W-:Y:S04]  /*3c240*/  STL.64 [R1+0x158], R10 ;  /* 0x0001580a01007387 */ /* 0x000fe80000100a00 */
[----:B------:R-:W2:Y:S04]  /*3c250*/  LDL.LU R157, [R1+0x334] ;  /* 0x00033400019d7983 */ /* 0x000ea80000300800 */
[----:B------:R-:W2:Y:S04]  /*3c260*/  LDL.LU R158, [R1+0x338] ;  /* 0x00033800019e7983 */ /* 0x000ea80000300800 */
[----:B------:R-:W2:Y:S04]  /*3c270*/  LDL.LU R159, [R1+0x33c] ;  /* 0x00033c00019f7983 */ /* 0x000ea80000300800 */
[----:B------:R-:W-:Y:S01]  /*3c280*/  STSM.16.M88.4 [R2], R236 ;  /* 0x000000ec02007844 */ /* 0x000fe20000000200 */
        /* <DEDUP_REMOVED lines=9> */
[----:B0-----:R-:W-:Y:S04]  /*3c320*/  STL [R1+0x130], R8 ;  /* 0x0001300801007387 */ /* 0x001fe80000100800 */
[----:B------:R-:W-:Y:S04]  /*3c330*/  STL.64 [R1+0x138], R10 ;  /* 0x0001380a01007387 */ /* 0x000fe80000100a00 */
[----:B------:R-:W3:Y:S04]  /*3c340*/  LDL.LU R124, [R1+0x360] ;  /* 0x00036000017c7983 */ /* 0x000ee80000300800 */
[----:B------:R-:W3:Y:S04]  /*3c350*/  LDL.LU R125, [R1+0x364] ;  /* 0x00036400017d7983 */ /* 0x000ee80000300800 */
[----:B------:R-:W3:Y:S04]  /*3c360*/  LDL.LU R126, [R1+0x368] ;  /* 0x00036800017e7983 */ /* 0x000ee80000300800 */
[----:B------:R-:W3:Y:S04]  /*3c370*/  LDL.LU R127, [R1+0x36c] ;  /* 0x00036c00017f7983 */ /* 0x000ee80000300800 */
[----:B------:R-:W-:Y:S01]  /*3c380*/  STSM.16.M88.4 [R2], R244 ;  /* 0x000000f402007844 */ /* 0x000fe20000000200 */
[----:B------:R-:W-:Y:S06]  /*3c390*/  BAR.SYNC.DEFER_BLOCKING 0x0 ;  /* 0x0000000000007b1d */ /* 0x000fec0000010000 */
[----:B------:R-:W4:Y:S04]  /*3c3a0*/  LDL.LU R132, [R1+0x390] ;  /* 0x0003900001847983 */ /* 0x000f280000300800 */
[----:B------:R-:W4:Y:S04]  /*3c3b0*/  LDL.LU R133, [R1+0x394] ;  /* 0x0003940001857983 */ /* 0x000f280000300800 */
[----:B------:R-:W4:Y:S04]  /*3c3c0*/  LDL.LU R134, [R1+0x398] ;  /* 0x0003980001867983 */ /* 0x000f280000300800 */
[----:B------:R-:W4:Y:S01]  /*3c3d0*/  LDL.LU R135, [R1+0x39c] ;  /* 0x00039c0001877983 */ /* 0x000f220000300800 */
[----:B------:R-:W-:-:S03]  /*3c3e0*/  IMAD.MOV.U32 R51, RZ, RZ, R9 ;  /* 0x000000ffff337224 */ /* 0x000fc600078e0009 */
[----:B------:R-:W0:Y:S01]  /*3c3f0*/  LDS.128 R8, [R252] ;  /* 0x00000000fc087984 */ /* 0x000e220000000c00 */
[----:B------:R-:W-:Y:S06]  /*3c400*/  BAR.SYNC.DEFER_BLOCKING 0x0 ;  /* 0x0000000000007b1d */ /* 0x000fec0000010000 */
[----:B------:R-:W4:Y:S04]  /*3c410*/  LDL.LU R148, [R1+0x3c0] ;  /* 0x0003c00001947983 */ /* 0x000f280000300800 */
[----:B------:R-:W4:Y:S04]  /*3c420*/  LDL.LU R149, [R1+0x3c4] ;  /* 0x0003c40001957983 */ /* 0x000f280000300800 */
[----:B------:R-:W4:Y:S04]  /*3c430*/  LDL.LU R150, [R1+0x3c8] ;  /* 0x0003c80001967983 */ /* 0x000f280000300800 */
[----:B------:R-:W4:Y:S04]  /*3c440*/  LDL.LU R151, [R1+0x3cc] ;  /* 0x0003cc0001977983 */ /* 0x000f280000300800 */
[----:B------:R-:W-:Y:S01]  /*3c450*/  STSM.16.M88.4 [R2], R248 ;  /* 0x000000f802007844 */ /* 0x000fe20000000200 */
[----:B------:R-:W-:Y:S06]  /*3c460*/  BAR.SYNC.DEFER_BLOCKING 0x0 ;  /* 0x0000000000007b1d */ /* 0x000fec0000010000 */
[----:B0-----:R-:W-:Y:S04]  /*3c470*/  STL.64 [R1+0x120], R8 ;  /* 0x0001200801007387 */ /* 0x001fe80000100a00 */
[----:B------:R-:W-:Y:S04]  /*3c480*/  STL.64 [R1+0x128], R10 ;  /* 0x0001280a01007387 */ /* 0x000fe80000100a00 */
[----:B------:R-:W0:Y:S01]  /*3c490*/  LDS.128 R8, [R252] ;  /* 0x00000000fc087984 */ /* 0x000e220000000c00 */
[----:B------:R-:W-:Y:S06]  /*3c4a0*/  BAR.SYNC.DEFER_BLOCKING 0x0 ;  /* 0x0000000000007b1d */ /* 0x000fec0000010000 */
[----:B0-----:R-:W-:Y:S04]  /*3c4b0*/  STL [R1+0x110], R8 ;  /* 0x0001100801007387 */ /* 0x001fe80000100800 */
[----:B--2---:R-:W-:Y:S01]  /*3c4c0*/  STSM.16.M88.4 [R2], R156 ;  /* 0x0000009c02007844 */ /* 0x004fe20000000200 */
[----:B------:R-:W-:-:S03]  /*3c4d0*/  IMAD.MOV.U32 R7, RZ, RZ, R9 ;  /* 0x000000ffff077224 */ /* 0x000fc600078e0009 */
[----:B------:R-:W-:Y:S01]  /*3c4e0*/  STL.64 [R1+0x118], R10 ;  /* 0x0001180a01007387 */ /* 0x000fe20000100a00 */
[----:B------:R-:W-:Y:S06]  /*3c4f0*/  BAR.SYNC.DEFER_BLOCKING 0x0 ;  /* 0x0000000000007b1d */ /* 0x000fec0000010000 */
        /* <DEDUP_REMOVED lines=8> */
[----:B------:R-:W2:Y:S04]  /*3c580*/  LDL.LU R156, [R1+0x5f0] ;  /* 0x0005f000019c7983 */ /* 0x000ea80000300800 */
[----:B------:R-:W2:Y:S04]  /*3c590*/  LDL.LU R157, [R1+0x5f4] ;  /* 0x0005f400019d7983 */ /* 0x000ea80000300800 */
[----:B------:R-:W2:Y:S04]  /*3c5a0*/  LDL.LU R158, [R1+0x5f8] ;  /* 0x0005f800019e7983 */ /* 0x000ea80000300800 */
[----:B------:R-:W2:Y:S04]  /*3c5b0*/  LDL.LU R159, [R1+0x5fc] ;  /* 0x0005fc00019f7983 */ /* 0x000ea80000300800 */
[----:B---3--:R-:W-:Y:S01]  /*3c5c0*/  STSM.16.M88.4 [R2], R124 ;  /* 0x0000007c02007844 */ /* 0x008fe20000000200 */
[----:B------:R-:W-:Y:S06]  /*3c5d0*/  BAR.SYNC.DEFER_BLOCKING 0x0 ;  /* 0x0000000000007b1d */ /* 0x000fec0000010000 */
[----:B------:R-:W0:Y:S02]  /*3c5e0*/  LDS.128 R8, [R252] ;  /* 0x00000000fc087984 */ /* 0x000e240000000c00 */
[----:B------:R-:W-:Y:S06]  /*3c5f0*/  BAR.SYNC.DEFER_BLOCKING 0x0 ;  /* 0x0000000000007b1d */ /* 0x000fec0000010000 */
[----:B----4-:R-:W-:Y:S04]  /*3c600*/  STSM.16.M88.4 [R2], R132 ;  /* 0x0000008402007844 */ /* 0x010fe80000000200 */
[----:B0-----:R-:W-:Y:S04]  /*3c610*/  STL.64 [R1+0xf0], R8 ;  /* 0x0000f00801007387 */ /* 0x001fe80000100a00 */
[----:B------:R-:W-:Y:S01]  /*3c620*/  STL.64 [R1+0xf8], R10 ;  /* 0x0000f80a01007387 */ /* 0x000fe20000100a00 */
[----:B------:R-:W-:Y:S06]  /*3c630*/  BAR.SYNC.DEFER_BLOCKING 0x0 ;  /* 0x0000000000007b1d */ /* 0x000fec0000010000 */
[----:B------:R-:W0:Y:S02]  /*3c640*/  LDS.128 R8, [R252] ;  /* 0x00000000fc087984 */ /* 0x000e240000000c00 */
[----:B------:R-:W-:Y:S06]  /*3c650*/  BAR.SYNC.DEFER_BLOCKING 0x0 ;  /* 0x0000000000007b1d */ /* 0x000fec0000010000 */
[----:B0-----:R-:W-:Y:S04]  /*3c660*/  STL.64 [R1+0xe0], R8 ;  /* 0x0000e00801007387 */ /* 0x001fe80000100a00 */
[----:B------:R-:W-:Y:S04]  /*3c670*/  STL.64 [R1+0xe8], R10 ;  /* 0x0000e80a01007387 */ /* 0x000fe80000100a00 */
[----:B------:R-:W3:Y:S04]  /*3c680*/  LDL.LU R124, [R1+0x600] ;  /* 0x00060000017c7983 */ /* 0x000ee80000300800 */
[----:B------:R-:W3:Y:S04]  /*3c690*/  LDL.LU R125, [R1+0x604] ;  /* 0x00060400017d7983 */ /* 0x000ee80000300800 */
[----:B------:R-:W3:Y:S04]  /*3c6a0*/  LDL.LU R126, [R1+0x608] ;  /* 0x00060800017e7983 */ /* 0x000ee80000300800 */
[----:B------:R-:W3:Y:S04]  /*3c6b0*/  LDL.LU R127, [R1+0x60c] ;  /* 0x00060c00017f7983 */ /* 0x000ee80000300800 */
[----:B------:R0:W-:Y:S01]  /*3c6c0*/  STSM.16.M88.4 [R2], R148 ;  /* 0x0000009402007844 */ /* 0x0001e20000000200 */
[----:B------:R-:W-:Y:S06]  /*3c6d0*/  BAR.SYNC.DEFER_BLOCKING 0x0 ;  /* 0x0000000000007b1d */ /* 0x000fec0000010000 */
[----:B------:R-:W4:Y:S04]  /*3c6e0*/  LDL.LU R132, [R1+0x610] ;  /* 0x0006100001847983 */ /* 0x000f280000300800 */
[----:B------:R-:W4:Y:S04]  /*3c6f0*/  LDL.LU R133, [R1+0x614] ;  /* 0x0006140001857983 */ /* 0x000f280000300800 */
[----:B------:R-:W4:Y:S04]  /*3c700*/  LDL.LU R134, [R1+0x618] ;  /* 0x0006180001867983 */ /* 0x000f280000300800 */
[----:B------:R-:W4:Y:S04]  /*3c710*/  LDL.LU R135, [R1+0x61c] ;  /* 0x00061c0001877983 */ /* 0x000f280000300800 */
[----:B------:R-:W1:Y:S01]  /*3c720*/  LDS.128 R8, [R252] ;  /* 0x00000000fc087984 */ /* 0x000e620000000c00 */
[----:B------:R-:W-:Y:S06]  /*3c730*/  BAR.SYNC.DEFER_BLOCKING 0x0 ;  /* 0x0000000000007b1d */ /* 0x000fec0000010000 */
[----:B0-----:R-:W4:Y:S04]  /*3c740*/  LDL.LU R148, [R1+0x620] ;  /* 0x0006200001947983 */ /* 0x001f280000300800 */
[----:B------:R-:W4:Y:S04]  /*3c750*/  LDL.LU R149, [R1+0x624] ;  /* 0x0006240001957983 */ /* 0x000f280000300800 */
[----:B------:R-:W4:Y:S04]  /*3c760*/  LDL.LU R150, [R1+0x628] ;  /* 0x0006280001967983 */ /* 0x000f280000300800 */
[----:B------:R-:W4:Y:S04]  /*3c770*/  LDL.LU R151, [R1+0x62c] ;  /* 0x00062c0001977983 */ /* 0x000f280000300800 */
[----:B--2---:R-:W-:Y:S01]  /*3c780*/  STSM.16.M88.4 [R2], R140 ;  /* 0x0000008c02007844 */ /* 0x004fe20000000200 */
[----:B-1----:R-:W-:-:S03]  /*3c790*/  IMAD.MOV.U32 R50, RZ, RZ, R9 ;  /* 0x000000ffff327224 */ /* 0x002fc600078e0009 */
[----:B------:R-:W-:Y:S04]  /*3c7a0*/  STL [R1+0xd0], R8 ;  /* 0x0000d00801007387 */ /* 0x000fe80000100800 */
[----:B------:R-:W-:Y:S01]  /*3c7b0*/  STL.64 [R1+0xd8], R10 ;  /* 0x0000d80a01007387 */ /* 0x000fe20000100a00 */
[----:B------:R-:W-:Y:S06]  /*3c7c0*/  BAR.SYNC.DEFER_BLOCKING 0x0 ;  /* 0x0000000000007b1d */ /* 0x000fec0000010000 */
[----:B------:R-:W0:Y:S02]  /*3c7d0*/  LDS.128 R8, [R252] ;  /* 0x00000000fc087984 */ /* 0x000e240000000c00 */
[----:B------:R-:W-:Y:S06]  /*3c7e0*/  BAR.SYNC.DEFER_BLOCKING 0x0 ;  /* 0x0000000000007b1d */ /* 0x000fec0000010000 */
[----:B0-----:R-:W-:Y:S04]  /*3c7f0*/  STL.64 [R1+0xc0], R8 ;  /* 0x0000c00801007387 */ /* 0x001fe80000100a00 */
[----:B------:R-:W-:Y:S04]  /*3c800*/  STL.64 [R1+0xc8], R10 ;  /* 0x0000c80a01007387 */ /* 0x000fe80000100a00 */
[----:B------:R-:W2:Y:S04]  /*3c810*/  LDL.LU R140, [R1+0x630] ;  /* 0x00063000018c7983 */ /* 0x000ea80000300800 */
[----:B------:R-:W2:Y:S04]  /*3c820*/  LDL.LU R141, [R1+0x634] ;  /* 0x00063400018d7983 */ /* 0x000ea80000300800 */
[----:B------:R-:W2:Y:S04]  /*3c830*/  LDL.LU R142, [R1+0x638] ;  /* 0x00063800018e7983 */ /* 0x000ea80000300800 */
[----:B------:R-:W2:Y:S04]  /*3c840*/  LDL.LU R143, [R1+0x63c] ;  /* 0x00063c00018f7983 */ /* 0x000ea80000300800 */
[----:B------:R-:W-:Y:S01]  /*3c850*/  STSM.16.M88.4 [R2], R156 ;  /* 0x0000009c02007844 */ /* 0x000fe20000000200 */
[----:B------:R-:W-:Y:S06]  /*3c860*/  BAR.SYNC.DEFER_BLOCKING 0x0 ;  /* 0x0000000000007b1d */ /* 0x000fec0000010000 */
[----:B------:R-:W0:Y:S02]  /*3c870*/  LDS.128 R8, [R252] ;  /* 0x00000000fc087984 */ /* 0x000e240000000c00 */
[----:B------:R-:W-:Y:S06]  /*3c880*/  BAR.SYNC.DEFER_BLOCKING 0x0 ;  /* 0x0000000000007b1d */ /* 0x000fec0000010000 */
[----:B0-----:R-:W-:Y:S01]  /*3c890*/  STL [R1+0xb0], R8 ;  /* 0x0000b00801007387 */ /* 0x001fe20000100800 */
[----:B------:R-:W-:-:S02]  /*3c8a0*/  IMAD.MOV.U32 R0, RZ, RZ, R9 ;  /* 0x000000ffff007224 */ /* 0x000fc400078e0009 */
[----:B------:R-:W-:Y:S01]  /*3c8b0*/  IMAD.MOV.U32 R49, RZ, RZ, R10 ;  /* 0x000000ffff317224 */ /* 0x000fe200078e000a */
[----:B------:R-:W-:Y:S04]  /*3c8c0*/  STL [R1+0xbc], R11 ;  /* 0x0000bc0b01007387 */ /* 0x000fe80000100800 */
        /* <DEDUP_REMOVED lines=9> */
[----:B------:R1:W-:Y:S04]  /*3c960*/  STL [R1+0x1414], R49 ;  /* 0x0014143101007387 */ /* 0x0003e80000100800 */
[----:B0-----:R-:W-:Y:S01]  /*3c970*/  STL [R1+0xa4], R9 ;  /* 0x0000a40901007387 */ /* 0x001fe20000100800 */
[----:B-1----:R-:W-:-:S03]  /*3c980*/  IMAD.MOV.U32 R49, RZ, RZ, R8 ;  /* 0x000000ffff317224 */ /* 0x002fc600078e0008 */
[----:B------:R-:W-:Y:S01]  /*3c990*/  STL.64 [R1+0xa8], R10 ;  /* 0x0000a80a01007387 */ /* 0x000fe20000100a00 */
[----:B------:R-:W-:Y:S06]  /*3c9a0*/  BAR.SYNC.DEFER_BLOCKING 0x0 ;  /* 0x0000000000007b1d */ /* 0x000fec0000010000 */
[----:B------:R-:W0:Y:S02]  /*3c9b0*/  LDS.128 R8, [R252] ;  /* 0x00000000fc087984 */ /* 0x000e240000000c00 */
[----:B------:R-:W-:Y:S06]  /*3c9c0*/  BAR.SYNC.DEFER_BLOCKING 0x0 ;  /* 0x0000000000007b1d */ /* 0x000fec0000010000 */
[----:B------:R1:W-:Y:S04]  /*3c9d0*/  STSM.16.M88.4 [R2], R148 ;  /* 0x0000009402007844 */ /* 0x0003e80000000200 */
[----:B0-----:R-:W-:Y:S04]  /*3c9e0*/  STL.64 [R1+0x90], R8 ;  /* 0x0000900801007387 */ /* 0x001fe80000100a00 */
[----:B------:R-:W-:Y:S01]  /*3c9f0*/  STL.64 [R1+0x98], R10 ;  /* 0x0000980a01007387 */ /* 0x000fe20000100a00 */
[----:B------:R-:W-:Y:S06]  /*3ca00*/  BAR.SYNC.DEFER_BLOCKING 0x0 ;  /* 0x0000000000007b1d */ /* 0x000fec0000010000 */
[----:B------:R-:W3:Y:S04]  /*3ca10*/  LDL.LU R116, [R1+0x650] ;  /* 0x0006500001747983 */ /* 0x000ee80000300800 */
[----:B------:R-:W3:Y:S04]  /*3ca20*/  LDL.LU R117, [R1+0x654] ;  /* 0x0006540001757983 */ /* 0x000ee80000300800 */
[----:B------:R-:W3:Y:S04]  /*3ca30*/  LDL.LU R118, [R1+0x658] ;  /* 0x0006580001767983 */ /* 0x000ee80000300800 */
[----:B------:R-:W3:Y:S04]  /*3ca40*/  LDL.LU R119, [R1+0x65c] ;  /* 0x00065c0001777983 */ /* 0x000ee80000300800 */
[----:B------:R-:W0:Y:S01]  /*3ca50*/  LDS.128 R8, [R252] ;  /* 0x00000000fc087984 */ /* 0x000e220000000c00 */
[----:B------:R-:W-:Y:S06]  /*3ca60*/  BAR.SYNC.DEFER_BLOCKING 0x0 ;  /* 0x0000000000007b1d */ /* 0x000fec0000010000 */
[----:B-1----:R-:W4:Y:S04]  /*3ca70*/  LDL.LU R148, [R1+0x660] ;  /* 0x0006600001947983 */ /* 0x002f280000300800 */
[----:B--2---:R-:W-:Y:S04]  /*3ca80*/  STSM.16.M88.4 [R2], R140 ;  /* 0x0000008c02007844 */ /* 0x004fe80000000200 */
[----:B0-----:R-:W-:Y:S04]  /*3ca90*/  STL.64 [R1+0x80], R8 ;  /* 0x0000800801007387 */ /* 0x001fe80000100a00 */
[----:B------:R-:W-:Y:S01]  /*3caa0*/  STL.64 [R1+0x88], R10 ;  /* 0x0000880a01007387 */ /* 0x000fe20000100a00 */
[----:B------:R-:W-:Y:S06]  /*3cab0*/  BAR.SYNC.DEFER_BLOCKING 0x0 ;  /* 0x0000000000007b1d */ /* 0x000fec0000010000 */
[----:B------:R-:W4:Y:S04]  /*3cac0*/  LDL.LU R149, [R1+0x664] ;  /* 0x0006640001957983 */ /* 0x000f280000300800 */
[----:B------:R-:W4:Y:S04]  /*3cad0*/  LDL.LU R150, [R1+0x668] ;  /* 0x0006680001967983 */ /* 0x000f280000300800 */
[----:B------:R-:W4:Y:S04]  /*3cae0*/  LDL.LU R151, [R1+0x66c] ;  /* 0x00066c0001977983 */ /* 0x000f280000300800 */
        /* <DEDUP_REMOVED lines=16> */
[----:B------:R0:W-:Y:S01]  /*3cbf0*/  STSM.16.M88.4 [R2], R156 ;  /* 0x0000009c02007844 */ /* 0x0001e20000000200 */
[----:B------:R-:W-:Y:S06]  /*3cc00*/  BAR.SYNC.DEFER_BLOCKING 0x0 ;  /* 0x0000000000007b1d */ /* 0x000fec0000010000 */
[----:B0-----:R-:W2:Y:S04]  /*3cc10*/  LDL.LU R156, [R1+0x6a0] ;  /* 0x0006a000019c7983 */ /* 0x001ea80000300800 */
[----:B------:R-:W2:Y:S04]  /*3cc20*/  LDL.LU R157, [R1+0x6a4] ;  /* 0x0006a400019d7983 */ /* 0x000ea80000300800 */
[----:B------:R-:W2:Y:S04]  /*3cc30*/  LDL.LU R158, [R1+0x6a8] ;  /* 0x0006a800019e7983 */ /* 0x000ea80000300800 */
[----:B------:R-:W0:Y:S01]  /*3cc40*/  LDS.128 R8, [R252] ;  /* 0x00000000fc087984 */ /* 0x000e220000000c00 */
[----:B------:R-:W-:Y:S06]  /*3cc50*/  BAR.SYNC.DEFER_BLOCKING 0x0 ;  /* 0x0000000000007b1d */ /* 0x000fec0000010000 */
[----:B------:R-:W2:Y:S04]  /*3cc60*/  LDL.LU R159, [R1+0x6ac] ;  /* 0x0006ac00019f7983 */ /* 0x000ea80000300800 */
[----:B0-----:R-:W-:Y:S04]  /*3cc70*/  STL.64 [R1+0x60], R8 ;  /* 0x0000600801007387 */ /* 0x001fe80000100a00 */
[----:B------:R-:W-:Y:S04]  /*3cc80*/  STL.64 [R1+0x68], R10 ;  /* 0x0000680a01007387 */ /* 0x000fe80000100a00 */
[----:B---3--:R-:W-:Y:S01]  /*3cc90*/  STSM.16.M88.4 [R2], R116 ;  /* 0x0000007402007844 */ /* 0x008fe20000000200 */
[----:B------:R-:W-:Y:S06]  /*3cca0*/  BAR.SYNC.DEFER_BLOCKING 0x0 ;  /* 0x0000000000007b1d */ /* 0x000fec0000010000 */
[----:B------:R-:W0:Y:S02]  /*3ccb0*/  LDS.128 R8, [R252] ;  /* 0x00000000fc087984 */ /* 0x000e240000000c00 */
[----:B------:R-:W-:Y:S06]  /*3ccc0*/  BAR.SYNC.DEFER_BLOCKING 0x0 ;  /* 0x0000000000007b1d */ /* 0x000fec0000010000 */
[----:B----4-:R1:W-:Y:S01]  /*3ccd0*/  STSM.16.M88.4 [R2], R148 ;  /* 0x0000009402007844 */ /* 0x0103e20000000200 */
[----:B0-----:R-:W-:-:S03]  /*3cce0*/  IMAD.MOV.U32 R48, RZ, RZ, R9 ;  /* 0x000000ffff307224 */ /* 0x001fc600078e0009 */
[----:B------:R-:W-:Y:S04]  /*3ccf0*/  STL [R1+0x50], R8 ;  /* 0x0000500801007387 */ /* 0x000fe80000100800 */
[----:B------:R-:W-:Y:S01]  /*3cd00*/  STL.64 [R1+0x58], R10 ;  /* 0x0000580a01007387 */ /* 0x000fe20000100a00 */
[----:B------:R-:W-:Y:S06]  /*3cd10*/  BAR.SYNC.DEFER_BLOCKING 0x0 ;  /* 0x0000000000007b1d */ /* 0x000fec0000010000 */
[----:B-1----:R-:W3:Y:S04]  /*3cd20*/  LDL.LU R148, [R1+0x6b0] ;  /* 0x0006b00001947983 */ /* 0x002ee80000300800 */
[----:B------:R-:W3:Y:S04]  /*3cd30*/  LDL.LU R149, [R1+0x6b4] ;  /* 0x0006b40001957983 */ /* 0x000ee80000300800 */
[----:B------:R-:W3:Y:S04]  /*3cd40*/  LDL.LU R150, [R1+0x6b8] ;  /* 0x0006b80001967983 */ /* 0x000ee80000300800 */
[----:B------:R-:W3:Y:S04]  /*3cd50*/  LDL.LU R151, [R1+0x6bc] ;  /* 0x0006bc0001977983 */ /* 0x000ee80000300800 */
[----:B------:R-:W0:Y:S01]  /*3cd60*/  LDS.128 R8, [R252] ;  /* 0x00000000fc087984 */ /* 0x000e220000000c00 */
[----:B------:R-:W-:Y:S06]  /*3cd70*/  BAR.SYNC.DEFER_BLOCKING 0x0 ;  /* 0x0000000000007b1d */ /* 0x000fec0000010000 */
[----:B--2---:R-:W-:Y:S04]  /*3cd80*/  STSM.16.M88.4 [R2], R124 ;  /* 0x0000007c02007844 */ /* 0x004fe80000000200 */
[----:B0-----:R-:W-:Y:S04]  /*3cd90*/  STL.64 [R1+0x40], R8 ;  /* 0x0000400801007387 */ /* 0x001fe80000100a00 */
[----:B------:R-:W-:Y:S01]  /*3cda0*/  STL.64 [R1+0x48], R10 ;  /* 0x0000480a01007387 */ /* 0x000fe20000100a00 */
[----:B------:R-:W-:Y:S06]  /*3cdb0*/  BAR.SYNC.DEFER_BLOCKING 0x0 ;  /* 0x0000000000007b1d */ /* 0x000fec0000010000 */
[----:B------:R-:W0:Y:S02]  /*3cdc0*/  LDS.128 R8, [R252] ;  /* 0x00000000fc087984 */ /* 0x000e240000000c00 */
[----:B------:R-:W-:Y:S06]  /*3cdd0*/  BAR.SYNC.DEFER_BLOCKING 0x0 ;  /* 0x0000000000007b1d */ /* 0x000fec0000010000 */
[----:B------:R-:W-:Y:S04]  /*3cde0*/  STSM.16.M88.4 [R2], R132 ;  /* 0x0000008402007844 */ /* 0x000fe80000000200 */
[----:B0-----:R-:W-:Y:S01]  /*3cdf0*/  STL.64 [R1+0x30], R8 ;  /* 0x0000300801007387 */ /* 0x001fe20000100a00 */
[----:B------:R-:W-:-:S03]  /*3ce00*/  IMAD.MOV.U32 R6, RZ, RZ, R10 ;  /* 0x000000ffff067224 */ /* 0x000fc600078e000a */
[----:B------:R-:W-:Y:S01]  /*3ce10*/  STL [R1+0x3c], R11 ;  /* 0x00003c0b01007387 */ /* 0x000fe20000100800 */
[----:B------:R-:W-:Y:S06]  /*3ce20*/  BAR.SYNC.DEFER_BLOCKING 0x0 ;  /* 0x0000000000007b1d */ /* 0x000fec0000010000 */
[----:B------:R-:W0:Y:S02]  /*3ce30*/  LDS.128 R8, [R252] ;  /* 0x00000000fc087984 */ /* 0x000e240000000c00 */
[----:B------:R-:W-:Y:S06]  /*3ce40*/  BAR.SYNC.DEFER_BLOCKING 0x0 ;  /* 0x0000000000007b1d */ /* 0x000fec0000010000 */
[----:B------:R-:W-:Y:S04]  /*3ce50*/  STSM.16.M88.4 [R2], R140 ;  /* 0x0000008c02007844 */ /* 0x000fe80000000200 */
[----:B------:R1:W-:Y:S04]  /*3ce60*/  STL [R1+0x1404], R6 ;  /* 0x0014040601007387 */ /* 0x0003e80000100800 */
[----:B0-----:R-:W-:Y:S01]  /*3ce70*/  STL [R1+0x24], R9 ;  /* 0x0000240901007387 */ /* 0x001fe20000100800 */
[----:B-1----:R-:W-:-:S03]  /*3ce80*/  IMAD.MOV.U32 R6, RZ, RZ, R8 ;  /* 0x000000ffff067224 */ /* 0x002fc600078e0008 */
        /* <DEDUP_REMOVED lines=10> */
[----:B------:R0:W-:Y:S01]  /*3cf30*/  STSM.16.M88.4 [R2], R156 ;  /* 0x0000009c02007844 */ /* 0x0001e20000000200 */
[----:B------:R-:W-:Y:S06]  /*3cf40*/  BAR.SYNC.DEFER_BLOCKING 0x0 ;  /* 0x0000000000007b1d */ /* 0x000fec0000010000 */
[----:B0-----:R-:W4:Y:S04]  /*3cf50*/  LDL.LU R156, [R1+0x6d0] ;  /* 0x0006d000019c7983 */ /* 0x001f280000300800 */
[----:B------:R-:W4:Y:S04]  /*3cf60*/  LDL.LU R157, [R1+0x6d4] ;  /* 0x0006d400019d7983 */ /* 0x000f280000300800 */
[----:B------:R-:W4:Y:S04]  /*3cf70*/  LDL.LU R158, [R1+0x6d8] ;  /* 0x0006d800019e7983 */ /* 0x000f280000300800 */
[----:B------:R-:W4:Y:S04]  /*3cf80*/  LDL.LU R159, [R1+0x6dc] ;  /* 0x0006dc00019f7983 */ /* 0x000f280000300800 */
[----:B------:R-:W0:Y:S01]  /*3cf90*/  LDS.128 R8, [R252] ;  /* 0x00000000fc087984 */ /* 0x000e220000000c00 */
[----:B------:R-:W-:Y:S06]  /*3cfa0*/  BAR.SYNC.DEFER_BLOCKING 0x0 ;  /* 0x0000000000007b1d */ /* 0x000fec0000010000 */
[----:B0-----:R-:W-:Y:S04]  /*3cfb0*/  STL.64 [R1], R8 ;  /* 0x0000000801007387 */ /* 0x001fe80000100a00 */
[----:B------:R-:W-:Y:S04]  /*3cfc0*/  STL.64 [R1+0x8], R10 ;  /* 0x0000080a01007387 */ /* 0x000fe80000100a00 */
        /* <DEDUP_REMOVED lines=15> */
[----:B---3--:R0:W-:Y:S04]  /*3d0c0*/  STSM.16.M88.4 [R2], R148 ;  /* 0x0000009402007844 */ /* 0x0081e80000000200 */
[----:B------:R-:W3:Y:S01]  /*3d0d0*/  LDL.LU R143, [R1+0x71c] ;  /* 0x00071c00018f7983 */ /* 0x000ee20000300800 */
[----:B------:R-:W-:Y:S06]  /*3d0e0*/  BAR.SYNC.DEFER_BLOCKING 0x0 ;  /* 0x0000000000007b1d */ /* 0x000fec0000010000 */
[----:B0-----:R-:W3:Y:S04]  /*3d0f0*/  LDL.LU R148, [R1+0x720] ;  /* 0x0007200001947983 */ /* 0x001ee80000300800 */
[----:B------:R-:W3:Y:S04]  /*3d100*/  LDL.LU R149, [R1+0x724] ;  /* 0x0007240001957983 */ /* 0x000ee80000300800 */
[----:B------:R-:W3:Y:S04]  /*3d110*/  LDL.LU R150, [R1+0x728] ;  /* 0x0007280001967983 */ /* 0x000ee80000300800 */
[----:B------:R-:W3:Y:S04]  /*3d120*/  LDL.LU R151, [R1+0x72c] ;  /* 0x00072c0001977983 */ /* 0x000ee80000300800 */
[----:B------:R-:W0:Y:S01]  /*3d130*/  LDS.128 R248, [R252] ;  /* 0x00000000fcf87984 */ /* 0x000e220000000c00 */
[----:B------:R-:W-:Y:S06]  /*3d140*/  BAR.SYNC.DEFER_BLOCKING 0x0 ;  /* 0x0000000000007b1d */ /* 0x000fec0000010000 */
[----:B--2---:R-:W-:Y:S02]  /*3d150*/  STSM.16.M88.4 [R2], R108 ;  /* 0x0000006c02007844 */ /* 0x004fe40000000200 */
[----:B------:R-:W-:Y:S06]  /*3d160*/  BAR.SYNC.DEFER_BLOCKING 0x0 ;  /* 0x0000000000007b1d */ /* 0x000fec0000010000 */
[----:B------:R-:W1:Y:S02]  /*3d170*/  LDS.128 R244, [R252] ;  /* 0x00000000fcf47984 */ /* 0x000e640000000c00 */
[----:B------:R-:W-:Y:S06]  /*3d180*/  BAR.SYNC.DEFER_BLOCKING 0x0 ;  /* 0x0000000000007b1d */ /* 0x000fec0000010000 */
[----:B----4-:R2:W-:Y:S02]  /*3d190*/  STSM.16.M88.4 [R2], R156 ;  /* 0x0000009c02007844 */ /* 0x0105e40000000200 */
[----:B------:R-:W-:Y:S06]  /*3d1a0*/  BAR.SYNC.DEFER_BLOCKING 0x0 ;  /* 0x0000000000007b1d */ /* 0x000fec0000010000 */
[----:B--2---:R-:W2:Y:S04]  /*3d1b0*/  LDL.LU R156, [R1+0x730] ;  /* 0x00073000019c7983 */ /* 0x004ea80000300800 */
[----:B------:R-:W2:Y:S04]  /*3d1c0*/  LDL.LU R157, [R1+0x734] ;  /* 0x00073400019d7983 */ /* 0x000ea80000300800 */
[----:B------:R-:W2:Y:S04]  /*3d1d0*/  LDL.LU R158, [R1+0x738] ;  /* 0x00073800019e7983 */ /* 0x000ea80000300800 */
[----:B------:R-:W4:Y:S01]  /*3d1e0*/  LDS.128 R240, [R252] ;  /* 0x00000000fcf07984 */ /* 0x000f220000000c00 */
[----:B------:R-:W-:Y:S06]  /*3d1f0*/  BAR.SYNC.DEFER_BLOCKING 0x0 ;  /* 0x0000000000007b1d */ /* 0x000fec0000010000 */
[----:B------:R-:W2:Y:S04]  /*3d200*/  LDL.LU R159, [R1+0x73c] ;  /* 0x00073c00019f7983 */ /* 0x000ea80000300800 */
[----:B------:R-:W4:Y:S04]  /*3d210*/  LDL.LU R108, [R1+0x740] ;  /* 0x00074000016c7983 */ /* 0x000f280000300800 */
[----:B------:R-:W4:Y:S04]  /*3d220*/  LDL.LU R109, [R1+0x744] ;  /* 0x00074400016d7983 */ /* 0x000f280000300800 */
[----:B------:R-:W4:Y:S04]  /*3d230*/  LDL.LU R110, [R1+0x748] ;  /* 0x00074800016e7983 */ /* 0x000f280000300800 */
[----:B------:R-:W-:Y:S01]  /*3d240*/  STSM.16.M88.4 [R2], R116 ;  /* 0x0000007402007844 */ /* 0x000fe20000000200 */
[----:B------:R-:W-:Y:S06]  /*3d250*/  BAR.SYNC.DEFER_BLOCKING 0x0 ;  /* 0x0000000000007b1d */ /* 0x000fec0000010000 */
[----:B------:R-:W4:Y:S04]  /*3d260*/  LDL.LU R111, [R1+0x74c] ;  /* 0x00074c00016f7983 */ /* 0x000f280000300800 */
[----:B------:R-:W1:Y:S01]  /*3d270*/  LDS.128 R236, [R252] ;  /* 0x00000000fcec7984 */ /* 0x000e620000000c00 */
[----:B------:R-:W-:Y:S06]  /*3d280*/  BAR.SYNC.DEFER_BLOCKING 0x0 ;  /* 0x0000000000007b1d */ /* 0x000fec0000010000 */
[----:B------:R-:W-:Y:S02]  /*3d290*/  STSM.16.M88.4 [R2], R124 ;  /* 0x0000007c02007844 */ /* 0x000fe40000000200 */
[----:B------:R-:W-:Y:S06]  /*3d2a0*/  BAR.SYNC.DEFER_BLOCKING 0x0 ;  /* 0x0000000000007b1d */ /* 0x000fec0000010000 */
[----:B------:R-:W1:Y:S02]  /*3d2b0*/  LDS.128 R232, [R252] ;  /* 0x00000000fce87984 */ /* 0x000e640000000c00 */
[----:B------:R-:W-:Y:S06]  /*3d2c0*/  BAR.SYNC.DEFER_BLOCKING 0x0 ;  /* 0x0000000000007b1d */ /* 0x000fec0000010000 */
[----:B------:R-:W-:Y:S02]  /*3d2d0*/  STSM.16.M88.4 [R2], R132 ;  /* 0x0000008402007844 */ /* 0x000fe40000000200 */
[----:B------:R-:W-:Y:S06]  /*3d2e0*/  BAR.SYNC.DEFER_BLOCKING 0x0 ;  /* 0x0000000000007b1d */ /* 0x000fec0000010000 */
[----:B------:R-:W1:Y:S02]  /*3d2f0*/  LDS.128 R228, [R252] ;  /* 0x00000000fce47984 */ /* 0x000e640000000c00 */
[----:B------:R-:W-:Y:S06]  /*3d300*/  BAR.SYNC.DEFER_BLOCKING 0x0 ;  /* 0x0000000000007b1d */ /* 0x000fec0000010000 */
[----:B---3--:R-:W-:Y:S02]  /*3d310*/  STSM.16.M88.4 [R2], R140 ;  /* 0x0000008c02007844 */ /* 0x008fe40000000200 */
[----:B------:R-:W-:Y:S06]  /*3d320*/  BAR.SYNC.DEFER_BLOCKING 0x0 ;  /* 0x0000000000007b1d */ /* 0x000fec0000010000 */
[----:B------:R-:W3:Y:S02]  /*3d330*/  LDS.128 R224, [R252] ;  /* 0x00000000fce07984 */ /* 0x000ee40000000c00 */
[----:B------:R-:W-:Y:S06]  /*3d340*/  BAR.SYNC.DEFER_BLOCKING 0x0 ;  /* 0x0000000000007b1d */ /* 0x000fec0000010000 */
[----:B------:R0:W-:Y:S02]  /*3d350*/  STSM.16.M88.4 [R2], R148 ;  /* 0x0000009402007844 */ /* 0x0001e40000000200 */
[----:B------:R-:W-:Y:S06]  /*3d360*/  BAR.SYNC.DEFER_BLOCKING 0x0 ;  /* 0x0000000000007b1d */ /* 0x000fec0000010000 */
[----:B0-----:R-:W3:Y:S04]  /*3d370*/  LDL.LU R148, [R1+0x750] ;  /* 0x0007500001947983 */ /* 0x001ee80000300800 */
[----:B------:R-:W3:Y:S04]  /*3d380*/  LDL.LU R149, [R1+0x754] ;  /* 0x0007540001957983 */ /* 0x000ee80000300800 */
        /* <DEDUP_REMOVED lines=14> */
[----:B------:R-:W0:Y:S01]  /*3d470*/  LDS.128 R220, [R252] ;  /* 0x00000000fcdc7984 */ /* 0x000e220000000c00 */
[----:B------:R-:W-:Y:S06]  /*3d480*/  BAR.SYNC.DEFER_BLOCKING 0x0 ;  /* 0x0000000000007b1d */ /* 0x000fec0000010000 */
[----:B------:R-:W3:Y:S04]  /*3d490*/  LDL.LU R140, [R1+0x790] ;  /* 0x00079000018c7983 */ /* 0x000ee80000300800 */
[----:B------:R-:W3:Y:S04]  /*3d4a0*/  LDL.LU R141, [R1+0x794] ;  /* 0x00079400018d7983 */ /* 0x000ee80000300800 */
[----:B------:R-:W3:Y:S04]  /*3d4b0*/  LDL.LU R142, [R1+0x798] ;  /* 0x00079800018e7983 */ /* 0x000ee80000300800 */
[----:B------:R-:W3:Y:S04]  /*3d4c0*/  LDL.LU R143, [R1+0x79c] ;  /* 0x00079c00018f7983 */ /* 0x000ee80000300800 */
[----:B--2---:R2:W-:Y:S01]  /*3d4d0*/  STSM.16.M88.4 [R2], R156 ;  /* 0x0000009c02007844 */ /* 0x0045e20000000200 */
[----:B------:R-:W-:Y:S06]  /*3d4e0*/  BAR.SYNC.DEFER_BLOCKING 0x0 ;  /* 0x0000000000007b1d */ /* 0x000fec0000010000 */
[----:B--2---:R-:W2:Y:S04]  /*3d4f0*/  LDL.LU R156, [R1+0x7a0] ;  /* 0x0007a000019c7983 */ /* 0x004ea80000300800 */
[----:B------:R-:W2:Y:S04]  /*3d500*/  LDL.LU R157, [R1+0x7a4] ;  /* 0x0007a400019d7983 */ /* 0x000ea80000300800 */
[----:B------:R-:W2:Y:S04]  /*3d510*/  LDL.LU R158, [R1+0x7a8] ;  /* 0x0007a800019e7983 */ /* 0x000ea80000300800 */
[----:B------:R-:W0:Y:S01]  /*3d520*/  LDS.128 R216, [R252] ;  /* 0x00000000fcd87984 */ /* 0x000e220000000c00 */
[----:B------:R-:W-:Y:S06]  /*3d530*/  BAR.SYNC.DEFER_BLOCKING 0x0 ;  /* 0x0000000000007b1d */ /* 0x000fec0000010000 */
[----:B------:R-:W2:Y:S04]  /*3d540*/  LDL.LU R159, [R1+0x7ac] ;  /* 0x0007ac00019f7983 */ /* 0x000ea80000300800 */
[----:B----4-:R-:W-:Y:S01]  /*3d550*/  STSM.16.M88.4 [R2], R108 ;  /* 0x0000006c02007844 */ /* 0x010fe20000000200 */
[----:B------:R-:W-:Y:S06]  /*3d560*/  BAR.SYNC.DEFER_BLOCKING 0x0 ;  /* 0x0000000000007b1d */ /* 0x000fec0000010000 */
[----:B------:R-:W4:Y:S02]  /*3d570*/  LDS.128 R212, [R252] ;  /* 0x00000000fcd47984 */ /* 0x000f240000000c00 */
[----:B------:R-:W-:Y:S06]  /*3d580*/  BAR.SYNC.DEFER_BLOCKING 0x0 ;  /* 0x0000000000007b1d */ /* 0x000fec0000010000 */
[----:B---3--:R3:W-:Y:S02]  /*3d590*/  STSM.16.M88.4 [R2], R148 ;  /* 0x0000009402007844 */ /* 0x0087e40000000200 */
[----:B------:R-:W-:Y:S06]  /*3d5a0*/  BAR.SYNC.DEFER_BLOCKING 0x0 ;  /* 0x0000000000007b1d */ /* 0x000fec0000010000 */
[----:B---3--:R-:W3:Y:S04]  /*3d5b0*/  LDL.LU R148, [R1+0x7b0] ;  /* 0x0007b00001947983 */ /* 0x008ee80000300800 */
[----:B------:R-:W3:Y:S04]  /*3d5c0*/  LDL.LU R149, [R1+0x7b4] ;  /* 0x0007b40001957983 */ /* 0x000ee80000300800 */
[----:B------:R-:W3:Y:S04]  /*3d5d0*/  LDL.LU R150, [R1+0x7b8] ;  /* 0x0007b80001967983 */ /* 0x000ee80000300800 */
[----:B------:R-:W4:Y:S01]  /*3d5e0*/  LDS.128 R208, [R252] ;  /* 0x00000000fcd07984 */ /* 0x000f220000000c00 */
[----:B------:R-:W-:Y:S06]  /*3d5f0*/  BAR.SYNC.DEFER_BLOCKING 0x0 ;  /* 0x0000000000007b1d */ /* 0x000fec0000010000 */
[----:B------:R-:W3:Y:S04]  /*3d600*/  LDL.LU R151, [R1+0x7bc] ;  /* 0x0007bc0001977983 */ /* 0x000ee80000300800 */
[----:B------:R-:W4:Y:S04]  /*3d610*/  LDL.LU R108, [R1+0x7c0] ;  /* 0x0007c000016c7983 */ /* 0x000f280000300800 */
[----:B------:R-:W4:Y:S04]  /*3d620*/  LDL.LU R109, [R1+0x7c4] ;  /* 0x0007c400016d7983 */ /* 0x000f280000300800 */
[----:B------:R-:W4:Y:S04]  /*3d630*/  LDL.LU R110, [R1+0x7c8] ;  /* 0x0007c800016e7983 */ /* 0x000f280000300800 */
[----:B------:R-:W-:Y:S01]  /*3d640*/  STSM.16.M88.4 [R2], R116 ;  /* 0x0000007402007844 */ /* 0x000fe20000000200 */
[----:B------:R-:W-:Y:S06]  /*3d650*/  BAR.SYNC.DEFER_BLOCKING 0x0 ;  /* 0x0000000000007b1d */ /* 0x000fec0000010000 */
[----:B------:R-:W4:Y:S04]  /*3d660*/  LDL.LU R111, [R1+0x7cc] ;  /* 0x0007cc00016f7983 */ /* 0x000f280000300800 */
[----:B------:R-:W0:Y:S01]  /*3d670*/  LDS.128 R204, [R252] ;  /* 0x00000000fccc7984 */ /* 0x000e220000000c00 */
[----:B------:R-:W-:Y:S06]  /*3d680*/  BAR.SYNC.DEFER_BLOCKING 0x0 ;  /* 0x0000000000007b1d */ /* 0x000fec0000010000 */
[----:B------:R-:W-:Y:S02]  /*3d690*/  STSM.16.M88.4 [R2], R124 ;  /* 0x0000007c02007844 */ /* 0x000fe40000000200 */
[----:B------:R-:W-:Y:S06]  /*3d6a0*/  BAR.SYNC.DEFER_BLOCKING 0x0 ;  /* 0x0000000000007b1d */ /* 0x000fec0000010000 */
[----:B------:R-:W0:Y:S02]  /*3d6b0*/  LDS.128 R200, [R252] ;  /* 0x00000000fcc87984 */ /* 0x000e240000000c00 */
        /* <DEDUP_REMOVED lines=9> */
[----:B--2---:R2:W-:Y:S02]  /*3d750*/  STSM.16.M88.4 [R2], R156 ;  /* 0x0000009c02007844 */ /* 0x0045e40000000200 */
[----:B------:R-:W-:Y:S06]  /*3d760*/  BAR.SYNC.DEFER_BLOCKING 0x0 ;  /* 0x0000000000007b1d */ /* 0x000fec0000010000 */
[----:B--2---:R-:W2:Y:S04]  /*3d770*/  LDL.LU R156, [R1+0x7d0] ;  /* 0x0007d000019c7983 */ /* 0x004ea80000300800 */
        /* <DEDUP_REMOVED lines=15> */
[----:B------:R-:W0:Y:S01]  /*3d870*/  LDS.128 R12, [R252] ;  /* 0x00000000fc0c7984 */ /* 0x000e220000000c00 */
[----:B------:R-:W-:Y:S06]  /*3d880*/  BAR.SYNC.DEFER_BLOCKING 0x0 ;  /* 0x0000000000007b1d */ /* 0x000fec0000010000 */
[----:B------:R-:W2:Y:S04]  /*3d890*/  LDL.LU R140, [R1+0xb00] ;  /* 0x000b0000018c7983 */ /* 0x000ea80000300800 */
[----:B------:R-:W2:Y:S04]  /*3d8a0*/  LDL.LU R141, [R1+0xb04] ;  /* 0x000b0400018d7983 */ /* 0x000ea80000300800 */
[----:B------:R-:W2:Y:S04]  /*3d8b0*/  LDL.LU R142, [R1+0xb08] ;  /* 0x000b0800018e7983 */ /* 0x000ea80000300800 */
[----:B------:R-:W2:Y:S04]  /*3d8c0*/  LDL.LU R143, [R1+0xb0c] ;  /* 0x000b0c00018f7983 */ /* 0x000ea80000300800 */
[----:B---3--:R3:W-:Y:S01]  /*3d8d0*/  STSM.16.M88.4 [R2], R148 ;  /* 0x0000009402007844 */ /* 0x0087e20000000200 */
[----:B------:R-:W-:Y:S06]  /*3d8e0*/  BAR.SYNC.DEFER_BLOCKING 0x0 ;  /* 0x0000000000007b1d */ /* 0x000fec0000010000 */
[----:B---3--:R-:W3:Y:S04]  /*3d8f0*/  LDL.LU R148, [R1+0xb10] ;  /* 0x000b100001947983 */ /* 0x008ee80000300800 */
[----:B------:R-:W3:Y:S04]  /*3d900*/  LDL.LU R149, [R1+0xb14] ;  /* 0x000b140001957983 */ /* 0x000ee80000300800 */
[----:B------:R-:W3:Y:S04]  /*3d910*/  LDL.LU R150, [R1+0xb18] ;  /* 0x000b180001967983 */ /* 0x000ee80000300800 */
[----:B------:R-:W0:Y:S01]  /*3d920*/  LDS.128 R16, [R252] ;  /* 0x00000000fc107984 */ /* 0x000e220000000c00 */
[----:B------:R-:W-:Y:S06]  /*3d930*/  BAR.SYNC.DEFER_BLOCKING 0x0 ;  /* 0x0000000000007b1d */ /* 0x000fec0000010000 */
[----:B------:R-:W3:Y:S04]  /*3d940*/  LDL.LU R151, [R1+0xb1c] ;  /* 0x000b1c0001977983 */ /* 0x000ee80000300800 */
[----:B----4-:R-:W-:Y:S01]  /*3d950*/  STSM.16.M88.4 [R2], R108 ;  /* 0x0000006c02007844 */ /* 0x010fe20000000200 */
[----:B------:R-:W-:Y:S06]  /*3d960*/  BAR.SYNC.DEFER_BLOCKING 0x0 ;  /* 0x0000000000007b1d */ /* 0x000fec0000010000 */
[----:B------:R-:W4:Y:S02]  /*3d970*/  LDS.128 R20, [R252] ;  /* 0x00000000fc147984 */ /* 0x000f240000000c00 */
[----:B------:R-:W-:Y:S06]  /*3d980*/  BAR.SYNC.DEFER_BLOCKING 0x0 ;  /* 0x0000000000007b1d */ /* 0x000fec0000010000 */
[----:B--2---:R2:W-:Y:S02]  /*3d990*/  STSM.16.M88.4 [R2], R156 ;  /* 0x0000009c02007844 */ /* 0x0045e40000000200 */
        /* <DEDUP_REMOVED lines=27> */
[----:B---3--:R3:W-:Y:S02]  /*3db50*/  STSM.16.M88.4 [R2], R148 ;  /* 0x0000009402007844 */ /* 0x0087e40000000200 */
[----:B------:R-:W-:Y:S06]  /*3db60*/  BAR.SYNC.DEFER_BLOCKING 0x0 ;  /* 0x0000000000007b1d */ /* 0x000fec0000010000 */
[----:B---3--:R-:W3:Y:S04]  /*3db70*/  LDL.LU R148, [R1+0xb40] ;  /* 0x000b400001947983 */ /* 0x008ee80000300800 */
        /* <DEDUP_REMOVED lines=105> */
[----:B------:R-:W-:Y:S01]  /*3e210*/  STSM.16.M88.4 [R2], R116 ;  /* 0x0000007402007844 */ /* 0x000fe20000000200 */
[----:B------:R-:W-:Y:S06]  /*3e220*/  BAR.SYNC.DEFER_BLOCKING 0x0 ;  /* 0x0000000000007b1d */ /* 0x000fec0000010000 */
[----:B------:R-:W4:Y:S02]  /*3e230*/  LDS.128 R108, [R252] ;  /* 0x00000000fc6c7984 */ /* 0x000f240000000c00 */
[----:B------:R-:W-:Y:S06]  /*3e240*/  BAR.SYNC.DEFER_BLOCKING 0x0 ;  /* 0x0000000000007b1d */ /* 0x000fec0000010000 */
[----:B------:R-:W-:Y:S02]  /*3e250*/  STSM.16.M88.4 [R2], R124 ;  /* 0x0000007c02007844 */ /* 0x000fe40000000200 */
[----:B------:R-:W-:Y:S06]  /*3e260*/  BAR.SYNC.DEFER_BLOCKING 0x0 ;  /* 0x0000000000007b1d */ /* 0x000fec0000010000 */
[----:B------:R-:W4:Y:S02]  /*3e270*/  LDS.128 R112, [R252] ;  /* 0x00000000fc707984 */ /* 0x000f240000000c00 */
[----:B------:R-:W-:Y:S06]  /*3e280*/  BAR.SYNC.DEFER_BLOCKING 0x0 ;  /* 0x0000000000007b1d */ /* 0x000fec0000010000 */
[----:B------:R1:W-:Y:S02]  /*3e290*/  STSM.16.M88.4 [R2], R132 ;  /* 0x0000008402007844 */ /* 0x0003e40000000200 */
[----:B------:R-:W-:Y:S06]  /*3e2a0*/  BAR.SYNC.DEFER_BLOCKING 0x0 ;  /* 0x0000000000007b1d */ /* 0x000fec0000010000 */
[----:B-1----:R-:W4:Y:S04]  /*3e2b0*/  LDL.LU R132, [R1+0xe30] ;  /* 0x000e300001847983 */ /* 0x002f280000300800 */
[----:B------:R-:W4:Y:S04]  /*3e2c0*/  LDL.LU R133, [R1+0xe34] ;  /* 0x000e340001857983 */ /* 0x000f280000300800 */
[----:B------:R-:W4:Y:S04]  /*3e2d0*/  LDL.LU R134, [R1+0xe38] ;  /* 0x000e380001867983 */ /* 0x000f280000300800 */
[----:B------:R-:W4:Y:S04]  /*3e2e0*/  LDL.LU R135, [R1+0xe3c] ;  /* 0x000e3c0001877983 */ /* 0x000f280000300800 */
[----:B------:R-:W4:Y:S04]  /*3e2f0*/  LDL.LU R136, [R1+0xe40] ;  /* 0x000e400001887983 */ /* 0x000f280000300800 */
[----:B------:R-:W4:Y:S04]  /*3e300*/  LDL.LU R137, [R1+0xe44] ;  /* 0x000e440001897983 */ /* 0x000f280000300800 */
[----:B------:R-:W4:Y:S04]  /*3e310*/  LDL.LU R138, [R1+0xe48] ;  /* 0x000e4800018a7983 */ /* 0x000f280000300800 */
[----:B------:R-:W4:Y:S04]  /*3e320*/  LDL.LU R139, [R1+0xe4c] ;  /* 0x000e4c00018b7983 */ /* 0x000f280000300800 */
[----:B------:R-:W1:Y:S01]  /*3e330*/  LDS.128 R116, [R252] ;  /* 0x00000000fc747984 */ /* 0x000e620000000c00 */
[----:B------:R-:W-:Y:S06]  /*3e340*/  BAR.SYNC.DEFER_BLOCKING 0x0 ;  /* 0x0000000000007b1d */ /* 0x000fec0000010000 */
[----:B------:R0:W-:Y:S02]  /*3e350*/  STSM.16.M88.4 [R2], R140 ;  /* 0x0000008c02007844 */ /* 0x0001e40000000200 */
[----:B------:R-:W-:Y:S06]  /*3e360*/  BAR.SYNC.DEFER_BLOCKING 0x0 ;  /* 0x0000000000007b1d */ /* 0x000fec0000010000 */
        /* <DEDUP_REMOVED lines=8> */
[----:B------:R-:W0:Y:S01]  /*3e3f0*/  LDS.128 R120, [R252] ;  /* 0x00000000fc787984 */ /* 0x000e220000000c00 */
[----:B------:R-:W-:Y:S06]  /*3e400*/  BAR.SYNC.DEFER_BLOCKING 0x0 ;  /* 0x0000000000007b1d */ /* 0x000fec0000010000 */
[----:B---3--:R3:W-:Y:S02]  /*3e410*/  STSM.16.M88.4 [R2], R148 ;  /* 0x0000009402007844 */ /* 0x0087e40000000200 */
[----:B------:R-:W-:Y:S06]  /*3e420*/  BAR.SYNC.DEFER_BLOCKING 0x0 ;  /* 0x0000000000007b1d */ /* 0x000fec0000010000 */
[----:B---3--:R-:W3:Y:S04]  /*3e430*/  LDL.LU R148, [R1+0xe70] ;  /* 0x000e700001947983 */ /* 0x008ee80000300800 */
        /* <DEDUP_REMOVED lines=20> */
[----:B------:R-:W2:Y:S04]  /*3e580*/  LDL.LU R163, [R1+0xeac] ;  /* 0x000eac0001a37983 */ /* 0x000ea80000300800 */
[----:B----4-:R-:W-:Y:S01]  /*3e590*/  STSM.16.M88.4 [R2], R132 ;  /* 0x0000008402007844 */ /* 0x010fe20000000200 */
[----:B------:R-:W-:Y:S06]  /*3e5a0*/  BAR.SYNC.DEFER_BLOCKING 0x0 ;  /* 0x0000000000007b1d */ /* 0x000fec0000010000 */
[----:B------:R-:W4:Y:S02]  /*3e5b0*/  LDS.128 R132, [R252] ;  /* 0x00000000fc847984 */ /* 0x000f240000000c00 */
[----:B------:R-:W-:Y:S06]  /*3e5c0*/  BAR.SYNC.DEFER_BLOCKING 0x0 ;  /* 0x0000000000007b1d */ /* 0x000fec0000010000 */
[----:B------:R-:W-:Y:S02]  /*3e5d0*/  STSM.16.M88.4 [R2], R136 ;  /* 0x0000008802007844 */ /* 0x000fe40000000200 */
        /* <DEDUP_REMOVED lines=11> */
[----:B---3--:R-:W-:Y:S02]  /*3e690*/  STSM.16.M88.4 [R2], R148 ;  /* 0x0000009402007844 */ /* 0x008fe40000000200 */
[----:B------:R-:W-:Y:S06]  /*3e6a0*/  BAR.SYNC.DEFER_BLOCKING 0x0 ;  /* 0x0000000000007b1d */ /* 0x000fec0000010000 */
[----:B------:R-:W3:Y:S02]  /*3e6b0*/  LDS.128 R148, [R252] ;  /* 0x00000000fc947984 */ /* 0x000ee40000000c00 */
[----:B------:R-:W-:Y:S06]  /*3e6c0*/  BAR.SYNC.DEFER_BLOCKING 0x0 ;  /* 0x0000000000007b1d */ /* 0x000fec0000010000 */
[----:B------:R1:W-:Y:S02]  /*3e6d0*/  STSM.16.M88.4 [R2], R56 ;  /* 0x0000003802007844 */ /* 0x0003e40000000200 */
[----:B------:R-:W-:Y:S06]  /*3e6e0*/  BAR.SYNC.DEFER_BLOCKING 0x0 ;  /* 0x0000000000007b1d */ /* 0x000fec0000010000 */
[----:B-1----:R-:W4:Y:S04]  /*3e6f0*/  LDL.LU R56, [R1+0xeb0] ;  /* 0x000eb00001387983 */ /* 0x002f280000300800 */
[----:B------:R-:W4:Y:S04]  /*3e700*/  LDL.LU R57, [R1+0xeb4] ;  /* 0x000eb40001397983 */ /* 0x000f280000300800 */
[----:B------:R-:W4:Y:S04]  /*3e710*/  LDL.LU R58, [R1+0xeb8] ;  /* 0x000eb800013a7983 */ /* 0x000f280000300800 */
[----:B------:R-:W4:Y:S04]  /*3e720*/  LDL.LU R59, [R1+0xebc] ;  /* 0x000ebc00013b7983 */ /* 0x000f280000300800 */
        /* <DEDUP_REMOVED lines=12> */
[----:B------:R-:W1:Y:S01]  /*3e7f0*/  LDS.128 R152, [R252] ;  /* 0x00000000fc987984 */ /* 0x000e620000000c00 */
[----:B------:R-:W-:Y:S06]  /*3e800*/  BAR.SYNC.DEFER_BLOCKING 0x0 ;  /* 0x0000000000007b1d */ /* 0x000fec0000010000 */
[----:B------:R-:W3:Y:S04]  /*3e810*/  LDL.LU R180, [R1+0xef0] ;  /* 0x000ef00001b47983 */ /* 0x000ee80000300800 */
[----:B------:R-:W3:Y:S04]  /*3e820*/  LDL.LU R181, [R1+0xef4] ;  /* 0x000ef40001b57983 */ /* 0x000ee80000300800 */
[----:B------:R-:W3:Y:S04]  /*3e830*/  LDL.LU R182, [R1+0xef8] ;  /* 0x000ef80001b67983 */ /* 0x000ee80000300800 */
[----:B------:R-:W3:Y:S04]  /*3e840*/  LDL.LU R183, [R1+0xefc] ;  /* 0x000efc0001b77983 */ /* 0x000ee80000300800 */
[----:B--2---:R-:W-:Y:S01]  /*3e850*/  STSM.16.M88.4 [R2], R156 ;  /* 0x0000009c02007844 */ /* 0x004fe20000000200 */
[----:B------:R-:W-:Y:S06]  /*3e860*/  BAR.SYNC.DEFER_BLOCKING 0x0 ;  /* 0x0000000000007b1d */ /* 0x000fec0000010000 */
[----:B------:R-:W2:Y:S04]  /*3e870*/  LDL.LU R184, [R1+0xf00] ;  /* 0x000f000001b87983 */ /* 0x000ea80000300800 */
[----:B------:R-:W2:Y:S04]  /*3e880*/  LDL.LU R185, [R1+0xf04] ;  /* 0x000f040001b97983 */ /* 0x000ea80000300800 */
[----:B------:R-:W2:Y:S04]  /*3e890*/  LDL.LU R186, [R1+0xf08] ;  /* 0x000f080001ba7983 */ /* 0x000ea80000300800 */
[----:B------:R-:W2:Y:S04]  /*3e8a0*/  LDL.LU R187, [R1+0xf0c] ;  /* 0x000f0c0001bb7983 */ /* 0x000ea80000300800 */
[----:B------:R-:W1:Y:S01]  /*3e8b0*/  LDS.128 R156, [R252] ;  /* 0x00000000fc9c7984 */ /* 0x000e620000000c00 */
[----:B------:R-:W-:Y:S06]  /*3e8c0*/  BAR.SYNC.DEFER_BLOCKING 0x0 ;  /* 0x0000000000007b1d */ /* 0x000fec0000010000 */
[----:B------:R-:W2:Y:S04]  /*3e8d0*/  LDL.LU R52, [R1+0xf10] ;  /* 0x000f100001347983 */ /* 0x000ea80000300800 */
[----:B------:R-:W2:Y:S04]  /*3e8e0*/  LDL.LU R53, [R1+0xf14] ;  /* 0x000f140001357983 */ /* 0x000ea80000300800 */
[----:B------:R-:W2:Y:S04]  /*3e8f0*/  LDL.LU R54, [R1+0xf18] ;  /* 0x000f180001367983 */ /* 0x000ea80000300800 */
[----:B------:R-:W2:Y:S04]  /*3e900*/  LDL.LU R55, [R1+0xf1c] ;  /* 0x000f1c0001377983 */ /* 0x000ea80000300800 */
[----:B------:R-:W-:Y:S01]  /*3e910*/  STSM.16.M88.4 [R2], R160 ;  /* 0x000000a002007844 */ /* 0x000fe20000000200 */
[----:B------:R-:W-:Y:S06]  /*3e920*/  BAR.SYNC.DEFER_BLOCKING 0x0 ;  /* 0x0000000000007b1d */ /* 0x000fec0000010000 */
[----:B------:R-:W1:Y:S02]  /*3e930*/  LDS.128 R160, [R252] ;  /* 0x00000000fca07984 */ /* 0x000e640000000c00 */
[----:B------:R-:W-:Y:S06]  /*3e940*/  BAR.SYNC.DEFER_BLOCKING 0x0 ;  /* 0x0000000000007b1d */ /* 0x000fec0000010000 */
[----:B----4-:R4:W-:Y:S02]  /*3e950*/  STSM.16.M88.4 [R2], R56 ;  /* 0x0000003802007844 */ /* 0x0109e40000000200 */
[----:B------:R-:W-:Y:S06]  /*3e960*/  BAR.SYNC.DEFER_BLOCKING 0x0 ;  /* 0x0000000000007b1d */ /* 0x000fec0000010000 */
[----:B----4-:R-:W4:Y:S04]  /*3e970*/  LDL.LU R57, [R1+0x4c0] ;  /* 0x0004c00001397983 */ /* 0x010f280000300800 */
[----:B------:R-:W4:Y:S04]  /*3e980*/  LDL.LU R58, [R1+0x910] ;  /* 0x00091000013a7983 */ /* 0x000f280000300800 */
[----:B------:R-:W4:Y:S04]  /*3e990*/  LDL.LU R188, [R1+0x81c] ;  /* 0x00081c0001bc7983 */ /* 0x000f280000300800 */
[----:B------:R-:W1:Y:S01]  /*3e9a0*/  LDS.128 R164, [R252] ;  /* 0x00000000fca47984 */ /* 0x000e620000000c00 */
[----:B------:R-:W-:Y:S06]  /*3e9b0*/  BAR.SYNC.DEFER_BLOCKING 0x0 ;  /* 0x0000000000007b1d */ /* 0x000fec0000010000 */
[----:B------:R-:W4:Y:S04]  /*3e9c0*/  LDL.LU R59, [R1+0x4b0] ;  /* 0x0004b000013b7983 */ /* 0x000f280000300800 */
[----:B------:R-:W4:Y:S04]  /*3e9d0*/  LDL.LU R189, [R1+0x55c] ;  /* 0x00055c0001bd7983 */ /* 0x000f280000300800 */
[----:B------:R-:W4:Y:S04]  /*3e9e0*/  LDL.LU R191, [R1+0x4d0] ;  /* 0x0004d00001bf7983 */ /* 0x000f280000300800 */
[----:B---3--:R-:W-:Y:S01]  /*3e9f0*/  STSM.16.M88.4 [R2], R168 ;  /* 0x000000a802007844 */ /* 0x008fe20000000200 */
[----:B------:R-:W-:Y:S06]  /*3ea00*/  BAR.SYNC.DEFER_BLOCKING 0x0 ;  /* 0x0000000000007b1d */ /* 0x000fec0000010000 */
[----:B------:R-:W3:Y:S02]  /*3ea10*/  LDS.128 R168, [R252] ;  /* 0x00000000fca87984 */ /* 0x000ee40000000c00 */
[----:B------:R-:W-:Y:S06]  /*3ea20*/  BAR.SYNC.DEFER_BLOCKING 0x0 ;  /* 0x0000000000007b1d */ /* 0x000fec0000010000 */
[----:B------:R-:W-:Y:S02]  /*3ea30*/  STSM.16.M88.4 [R2], R172 ;  /* 0x000000ac02007844 */ /* 0x000fe40000000200 */
        /* <DEDUP_REMOVED lines=11> */
[----:B--2---:R-:W-:Y:S02]  /*3eaf0*/  STSM.16.M88.4 [R2], R184 ;  /* 0x000000b802007844 */ /* 0x004fe40000000200 */
[----:B------:R-:W-:Y:S06]  /*3eb00*/  BAR.SYNC.DEFER_BLOCKING 0x0 ;  /* 0x0000000000007b1d */ /* 0x000fec0000010000 */
[----:B------:R-:W2:Y:S02]  /*3eb10*/  LDS.128 R184, [R252] ;  /* 0x00000000fcb87984 */ /* 0x000ea40000000c00 */
[----:B------:R-:W-:Y:S06]  /*3eb20*/  BAR.SYNC.DEFER_BLOCKING 0x0 ;  /* 0x0000000000007b1d */ /* 0x000fec0000010000 */
[----:B------:R0:W-:Y:S02]  /*3eb30*/  STSM.16.M88.4 [R2], R52 ;  /* 0x0000003402007844 */ /* 0x0001e40000000200 */
[----:B------:R-:W-:Y:S06]  /*3eb40*/  BAR.SYNC.DEFER_BLOCKING 0x0 ;  /* 0x0000000000007b1d */ /* 0x000fec0000010000 */
[----:B----4-:R4:W-:Y:S01]  /*3eb50*/  @P5 STG.E.U16 desc[UR58][R194.64], R57 ;  /* 0x00000039c2005986 */ /* 0x0109e2000c10153a */
[----:B------:R-:W-:-:S04]  /*3eb60*/  ISETP.GE.AND P5, PT, R3, UR47, PT ;  /* 0x0000002f03007c0c */ /* 0x000fc8000bfa6270 */
[----:B------:R-:W-:Y:S02]  /*3eb70*/  ISETP.LT.AND P5, PT, R5, UR4, !P5 ;  /* 0x0000000405007c0c */ /* 0x000fe4000efa1270 */
[----:B0-----:R-:W-:Y:S01]  /*3eb80*/  PRMT R2, R57, 0x7632, R2 ;  /* 0x0000763239027816 */ /* 0x001fe20000000002 */
[----:B----4-:R-:W-:Y:S01]  /*3eb90*/  IMAD.WIDE R194, R58, 0x2, R64 ;  /* 0x000000023ac27825 */ /* 0x010fe200078e0240 */
[----:B------:R-:W4:Y:S04]  /*3eba0*/  LDL.LU R57, [R1+0x4c8] ;  /* 0x0004c80001397983 */ /* 0x000f280000300800 */
[----:B------:R-:W3:Y:S05]  /*3ebb0*/  LDL.LU R58, [R1+0x4d4] ;  /* 0x0004d400013a7983 */ /* 0x000eea0000300800 */
[----:B------:R0:W-:Y:S02]  /*3ebc0*/  @P5 STG.E.U16 desc[UR58][R194.64], R2 ;  /* 0x00000002c2005986 */ /* 0x0001e4000c10153a */
[----:B0-----:R-:W-:-:S05]  /*3ebd0*/  VIADD R2, R3, 0x1 ;  /* 0x0000000103027836 */ /* 0x001fca0000000000 */
[----:B------:R-:W-:-:S04]  /*3ebe0*/  ISETP.GE.AND P5, PT, R2, UR45, PT ;  /* 0x0000002d02007c0c */ /* 0x000fc8000bfa6270 */
[----:B------:R-:W-:Y:S01]  /*3ebf0*/  ISETP.LT.AND P6, PT, R4, UR5, !P5 ;  /* 0x0000000504007c0c */ /* 0x000fe2000efc1270 */
[----:B------:R-:W-:Y:S02]  /*3ec00*/  ULDC UR5, c[0x0][0x228] ;  /* 0x00008a0000057ab9 */ /* 0x000fe40000000800 */
[----:B------:R-:W-:Y:S01]  /*3ec10*/  ISETP.LT.AND P5, PT, R5, UR5, !P5 ;  /* 0x0000000505007c0c */ /* 0x000fe2000efa1270 */
[----:B------:R-:W-:Y:S01]  /*3ec20*/  IMAD.WIDE R194, R188, 0x2, R66 ;  /* 0x00000002bcc27825 */ /* 0x000fe200078e0242 */
[----:B------:R-:W-:Y:S01]  /*3ec30*/  PRMT R2, R59, 0x7632, R2 ;  /* 0x000076323b027816 */ /* 0x000fe20000000002 */
[----:B------:R-:W-:-:S07]  /*3ec40*/  ULDC UR5, c[0x0][0x228] ;  /* 0x00008a0000057ab9 */ /* 0x000fce0000000800 */
[----:B------:R0:W-:Y:S02]  /*3ec50*/  @P6 STG.E.U16 desc[UR58][R194.64], R59 ;  /* 0x0000003bc2006986 */ /* 0x0001e4000c10153a */
[----:B0-----:R-:W-:-:S05]  /*3ec60*/  IMAD.WIDE R194, R188, 0x2, R64 ;  /* 0x00000002bcc27825 */ /* 0x001fca00078e0240 */
        /* <DEDUP_REMOVED lines=10> */
[----:B0-----:R-:W-:Y:S02]  /*3ed10*/  IMAD.WIDE R194, R189, 0x2, R64 ;  /* 0x00000002bdc27825 */ /* 0x001fe400078e0240 */
[----:B------:R-:W2:Y:S04]  /*3ed20*/  LDL.LU R193, [R1+0x1484] ;  /* 0x0014840001c17983 */ /* 0x000ea80000300800 */
[----:B------:R0:W-:Y:S02]  /*3ed30*/  @P5 STG.E.U16 desc[UR58][R194.64], R2 ;  /* 0x00000002c2005986 */ /* 0x0001e4000c10153a */
[----:B0-----:R-:W-:-:S05]  /*3ed40*/  VIADD R2, R3, 0x3 ;  /* 0x0000000303027836 */ /* 0x001fca0000000000 */
[----:B------:R-:W-:-:S04]  /*3ed50*/  ISETP.GE.AND P5, PT, R2, UR41, PT ;  /* 0x0000002902007c0c */ /* 0x000fc8000bfa6270 */
[----:B------:R-:W-:Y:S01]  /*3ed60*/  ISETP.LT.AND P6, PT, R4, UR5, !P5 ;  /* 0x0000000504007c0c */ /* 0x000fe2000efc1270 */
[----:B------:R-:W-:Y:S01]  /*3ed70*/  IMAD.WIDE R194, R191, 0x2, R66 ;  /* 0x00000002bfc27825 */ /* 0x000fe200078e0242 */
[----:B------:R-:W-:Y:S01]  /*3ed80*/  PRMT R2, R192, 0x7632, R2 ;  /* 0x00007632c0027816 */ /* 0x000fe20000000002 */
[----:B------:R-:W-:-:S10]  /*3ed90*/  ULDC UR5, c[0x0][0x228] ;  /* 0x00008a0000057ab9 */ /* 0x000fd40000000800 */
[----:B------:R0:W-:Y:S04]  /*3eda0*/  @P6 STG.E.U16 desc[UR58][R194.64], R192 ;  /* 0x000000c0c2006986 */ /* 0x0001e8000c10153a */
[----:B0-----:R-:W2:Y:S04]  /*3edb0*/  LDL.LU R192, [R1+0x1480] ;  /* 0x0014800001c07983 */ /* 0x001ea80000300800 */
[----:B------:R-:W2:Y:S01]  /*3edc0*/  LDL.LU R188, [R1+0x4dc] ;  /* 0x0004dc0001bc7983 */ /* 0x000ea20000300800 */
[----:B------:R-:W-:-:S03]  /*3edd0*/  IMAD.WIDE R194, R191, 0x2, R64 ;  /* 0x00000002bfc27825 */ /* 0x000fc600078e0240 */
[----:B------:R-:W2:Y:S04]  /*3ede0*/  LDL.LU R191, [R1+0x4b8] ;  /* 0x0004b80001bf7983 */ /* 0x000ea80000300800 */
[----:B------:R-:W2:Y:S04]  /*3edf0*/  LDL.LU R54, [R1+0x4e4] ;  /* 0x0004e40001367983 */ /* 0x000ea80000300800 */
[----:B------:R-:W2:Y:S04]  /*3ee00*/  LDL.LU R189, [R1+0x4cc] ;  /* 0x0004cc0001bd7983 */ /* 0x000ea80000300800 */
[----:B------:R-:W2:Y:S01]  /*3ee10*/  LDL.LU R56, [R1+0x4ec] ;  /* 0x0004ec0001387983 */ /* 0x000ea20000300800 */
[----:B------:R-:W-:Y:S01]  /*3ee20*/  ISETP.LT.AND P5, PT, R5, UR5, !P5 ;  /* 0x0000000505007c0c */ /* 0x000fe2000efa1270 */
[----:B------:R-:W-:-:S02]  /*3ee30*/  ULDC UR5, c[0x0][0x228] ;  /* 0x00008a0000057ab9 */ /* 0x000fc40000000800 */
[----:B------:R-:W2:Y:S04]  /*3ee40*/  LDL.LU R59, [R1+0x4bc] ;  /* 0x0004bc00013b7983 */ /* 0x000ea80000300800 */
[----:B------:R-:W2:Y:S04]  /*3ee50*/  LDL.LU R52, [R1+0x4f0] ;  /* 0x0004f00001347983 */ /* 0x000ea80000300800 */
[----:B------:R-:W2:Y:S04]  /*3ee60*/  LDL.LU R53, [R1+0x4a0] ;  /* 0x0004a00001357983 */ /* 0x000ea80000300800 */
[----:B------:R0:W-:Y:S04]  /*3ee70*/  @P5 STG.E.U16 desc[UR58][R194.64], R2 ;  /* 0x00000002c2005986 */ /* 0x0001e8000c10153a */
[----:B------:R-:W2:Y:S01]  /*3ee80*/  LDL.LU R55, [R1+0x4f4] ;  /* 0x0004f40001377983 */ /* 0x000ea20000300800 */
[----:B0-----:R-:W-:-:S05]  /*3ee90*/  VIADD R2, R3, 0x4 ;  /* 0x0000000403027836 */ /* 0x001fca0000000000 */
[----:B------:R-:W-:-:S04]  /*3eea0*/  ISETP.GE.AND P5, PT, R2, UR39, PT ;  /* 0x0000002702007c0c */ /* 0x000fc8000bfa6270 */
[----:B------:R-:W-:Y:S01]  /*3eeb0*/  ISETP.LT.AND P6, PT, R4, UR5, !P5 ;  /* 0x0000000504007c0c */ /* 0x000fe2000efc1270 */
[----:B------:R-:W-:Y:S02]  /*3eec0*/  ULDC UR5, c[0x0][0x228] ;  /* 0x00008a0000057ab9 */ /* 0x000fe40000000800 */
[----:B------:R-:W-:Y:S01]  /*3eed0*/  ISETP.LT.AND P5, PT, R5, UR5, !P5 ;  /* 0x0000000505007c0c */ /* 0x000fe2000efa1270 */
[----:B------:R-:W-:Y:S01]  /*3eee0*/  ULDC UR5, c[0x0][0x22c] ;  /* 0x00008b0000057ab9 */ /* 0x000fe20000000800 */
[----:B---3--:R-:W-:Y:S01]  /*3eef0*/  IMAD.WIDE R194, R58, 0x2, R66 ;  /* 0x000000023ac27825 */ /* 0x008fe200078e0242 */
[----:B----4-:R-:W-:-:S07]  /*3ef00*/  PRMT R2, R57, 0x7632, R2 ;  /* 0x0000763239027816 */ /* 0x010fce0000000002 */
[----:B------:R0:W-:Y:S02]  /*3ef10*/  @P6 STG.E.U16 desc[UR58][R194.64], R57 ;  /* 0x00000039c2006986 */ /* 0x0001e4000c10153a */
[----:B0-----:R-:W-:Y:S02]  /*3ef20*/  IMAD.WIDE R194, R58, 0x2, R64 ;  /* 0x000000023ac27825 */ /* 0x001fe400078e0240 */
[----:B------:R-:W3:Y:S04]  /*3ef30*/  LDL.LU R57, [R1+0x490] ;  /* 0x0004900001397983 */ /* 0x000ee80000300800 */
[----:B------:R2:W-:Y:S04]  /*3ef40*/  @P5 STG.E.U16 desc[UR58][R194.64], R2 ;  /* 0x00000002c2005986 */ /* 0x0005e8000c10153a */
[----:B------:R-:W4:Y:S01]  /*3ef50*/  LDL.LU R58, [R1+0x4f8] ;  /* 0x0004f800013a7983 */ /* 0x000f220000300800 */
[----:B--2---:R-:W-:-:S05]  /*3ef60*/  IMAD.WIDE R194, R188, 0x2, R66 ;  /* 0x00000002bcc27825 */ /* 0x004fca00078e0242 */
[----:B------:R0:W-:Y:S02]  /*3ef70*/  @P4 STG.E.U16 desc[UR58][R194.64], R191 ;  /* 0x000000bfc2004986 */ /* 0x0001e4000c10153a */
[----:B0-----:R-:W-:Y:S02]  /*3ef80*/  IMAD.WIDE R194, R188, 0x2, R64 ;  /* 0x00000002bcc27825 */ /* 0x001fe400078e0240 */
[----:B------:R-:W2:Y:S01]  /*3ef90*/  LDL.LU R188, [R1+0x4a4] ;  /* 0x0004a40001bc7983 */ /* 0x000ea20000300800 */
[----:B------:R-:W-:Y:S02]  /*3efa0*/  LOP3.LUT P6, RZ, R192, 0x20, RZ, 0xc0, !PT ;  /* 0x00000020c0ff7812 */ /* 0x000fe400078cc0ff */
[----:B------:R-:W-:Y:S02]  /*3efb0*/  LOP3.LUT R193, R193, 0xffdfffff, RZ, 0xc0, !PT ;  /* 0xffdfffffc1c17812 */ /* 0x000fe400078ec0ff */
[----:B------:R-:W-:Y:S02]  /*3efc0*/  PRMT R2, R191, 0x7632, R2 ;  /* 0x00007632bf027816 */ /* 0x000fe40000000002 */
[----:B------:R-:W2:Y:S07]  /*3efd0*/  LDL.LU R191, [R1+0x147c] ;  /* 0x00147c0001bf7983 */ /* 0x000eae0000300800 */
[----:B------:R-:W-:-:S02]  /*3efe0*/  @P6 LOP3.LUT R193, R193, 0x200000, RZ, 0xfc, !PT ;  /* 0x00200000c1c16812 */ /* 0x000fc400078efcff */
[----:B------:R-:W-:Y:S01]  /*3eff0*/  LOP3.LUT P6, RZ, R192, 0x4, RZ, 0xc0, !PT ;  /* 0x00000004c0ff7812 */ /* 0x000fe200078cc0ff */
[----:B------:R0:W-:Y:S01]  /*3f000*/  @P3 STG.E.U16 desc[UR58][R194.64], R2 ;  /* 0x00000002c2003986 */ /* 0x0001e2000c10153a */
[----:B------:R-:W-:Y:S01]  /*3f010*/  LOP3.LUT R193, R193, 0xffbfffff, RZ, 0xc0, !PT ;  /* 0xffbfffffc1c17812 */ /* 0x000fe200078ec0ff */
[----:B0-----:R-:W-:Y:S01]  /*3f020*/  IMAD.WIDE R194, R54, 0x2, R66 ;  /* 0x0000000236c27825 */ /* 0x001fe200078e0242 */
[----:B------:R-:W-:-:S09]  /*3f030*/  PRMT R2, R189, 0x7632, R2 ;  /* 0x00007632bd027816 */ /* 0x000fd20000000002 */
[----:B------:R-:W-:Y:S01]  /*3f040*/  @P6 LOP3.LUT R193, R193, 0x400000, RZ, 0xfc, !PT ;  /* 0x00400000c1c16812 */ /* 0x000fe200078efcff */
[----:B------:R0:W-:Y:S01]  /*3f050*/  @P2 STG.E.U16 desc[UR58][R194.64], R189 ;  /* 0x000000bdc2002986 */ /* 0x0001e2000c10153a */
[----:B------:R-:W-:-:S03]  /*3f060*/  LOP3.LUT P6, RZ, R192, 0x2, RZ, 0xc0, !PT ;  /* 0x00000002c0ff7812 */ /* 0x000fc600078cc0ff */
[----:B0-----:R-:W2:Y:S01]  /*3f070*/  LDL.LU R189, [R1+0x4fc] ;  /* 0x0004fc0001bd7983 */ /* 0x001ea20000300800 */
[----:B------:R-:W-:-:S03]  /*3f080*/  IMAD.WIDE R194, R54, 0x2, R64 ;  /* 0x0000000236c27825 */ /* 0x000fc600078e0240 */
[----:B------:R-:W2:Y:S01]  /*3f090*/  LDL.LU R54, [R1+0x494] ;  /* 0x0004940001367983 */ /* 0x000ea20000300800 */
[----:B------:R-:W-:-:S05]  /*3f0a0*/  LOP3.LUT R193, R193, 0xff7fffff, RZ, 0xc0, !PT ;  /* 0xff7fffffc1c17812 */ /* 0x000fca00078ec0ff */
[----:B------:R-:W-:Y:S01]  /*3f0b0*/  @P6 LOP3.LUT R193, R193, 0x800000, RZ, 0xfc, !PT ;  /* 0x00800000c1c16812 */ /* 0x000fe200078efcff */
[----:B------:R0:W-:Y:S01]  /*3f0c0*/  @P1 STG.E.U16 desc[UR58][R194.64], R2 ;  /* 0x00000002c2001986 */ /* 0x0001e2000c10153a */
[----:B------:R-:W-:Y:S01]  /*3f0d0*/  LOP3.LUT P6, RZ, R192, 0x1, RZ, 0xc0, !PT ;  /* 0x00000001c0ff7812 */ /* 0x000fe200078cc0ff */
[----:B0-----:R-:W-:Y:S01]  /*3f0e0*/  IMAD.WIDE R194, R56, 0x2, R66 ;  /* 0x0000000238c27825 */ /* 0x001fe200078e0242 */
[----:B------:R-:W-:-:S04]  /*3f0f0*/  PRMT R2, R59, 0x7632, R2 ;  /* 0x000076323b027816 */ /* 0x000fc80000000002 */
[----:B------:R0:W-:Y:S02]  /*3f100*/  @P0 STG.E.U16 desc[UR58][R194.64], R59 ;  /* 0x0000003bc2000986 */ /* 0x0001e4000c10153a */
[----:B0-----:R-:W-:Y:S01]  /*3f110*/  IMAD.WIDE R194, R56, 0x2, R64 ;  /* 0x0000000238c27825 */ /* 0x001fe200078e0240 */
[C---:B------:R-:W-:Y:S01]  /*3f120*/  LOP3.LUT P0, RZ, R192.reuse, 0x8, RZ, 0xc0, !PT ;  /* 0x00000008c0ff7812 */ /* 0x040fe2000780c0ff */
[----:B------:R-:W2:Y:S04]  /*3f130*/  LDL.LU R56, [R1+0x4d8] ;  /* 0x0004d80001387983 */ /* 0x000ea80000300800 */
[----:B------:R0:W-:Y:S01]  /*3f140*/  @P6 STG.E.U16 desc[UR58][R194.64], R2 ;  /* 0x00000002c2006986 */ /* 0x0001e2000c10153a */
[----:B------:R-:W-:Y:S02]  /*3f150*/  LOP3.LUT P6, RZ, R193, 0x800000, RZ, 0xc0, !PT ;  /* 0x00800000c1ff7812 */ /* 0x000fe400078cc0ff */
[----:B------:R-:W-:Y:S01]  /*3f160*/  LOP3.LUT P3, RZ, R192, 0x10, RZ, 0xc0, !PT ;  /* 0x00000010c0ff7812 */ /* 0x000fe2000786c0ff */
[----:B------:R-:W2:Y:S01]  /*3f170*/  LDL.LU R59, [R1+0x4a8] ;  /* 0x0004a800013b7983 */ /* 0x000ea20000300800 */
[----:B0-----:R-:W-:-:S09]  /*3f180*/  IMAD.WIDE R194, R52, 0x2, R66 ;  /* 0x0000000234c27825 */ /* 0x001fd200078e0242 */
[----:B------:R0:W-:Y:S01]  /*3f190*/  @P6 STG.E.U16 desc[UR58][R194.64], R53 ;  /* 0x00000035c2006986 */ /* 0x0001e2000c10153a */
[----:B------:R-:W-:Y:S02]  /*3f1a0*/  LOP3.LUT P6, RZ, R193, 0x400000, RZ, 0xc0, !PT ;  /* 0x00400000c1ff7812 */ /* 0x000fe400078cc0ff */
[----:B------:R-:W-:Y:S01]  /*3f1b0*/  PRMT R2, R53, 0x7632, R2 ;  /* 0x0000763235027816 */ /* 0x000fe20000000002 */
[----:B0-----:R-:W-:-:S10]  /*3f1c0*/  IMAD.WIDE R194, R52, 0x2, R64 ;  /* 0x0000000234c27825 */ /* 0x001fd400078e0240 */
[----:B------:R0:W-:Y:S01]  /*3f1d0*/  @P6 STG.E.U16 desc[UR58][R194.64], R2 ;  /* 0x00000002c2006986 */ /* 0x0001e2000c10153a */
[----:B------:R-:W-:Y:S01]  /*3f1e0*/  LOP3.LUT P6, RZ, R193, 0x200000, RZ, 0xc0, !PT ;  /* 0x00200000c1ff7812 */ /* 0x000fe200078cc0ff */
[----:B0-----:R-:W-:-:S05]  /*3f1f0*/  IMAD.WIDE R194, R55, 0x2, R66 ;  /* 0x0000000237c27825 */ /* 0x001fca00078e0242 */
[----:B---3--:R0:W-:Y:S01]  /*3f200*/  @P0 STG.E.U16 desc[UR58][R194.64], R57 ;  /* 0x00000039c2000986 */ /* 0x0081e2000c10153a */
[----:B------:R-:W-:Y:S01]  /*3f210*/  PRMT R2, R57, 0x7632, R2 ;  /* 0x0000763239027816 */ /* 0x000fe20000000002 */
[----:B0-----:R-:W-:-:S05]  /*3f220*/  IMAD.WIDE R194, R55, 0x2, R64 ;  /* 0x0000000237c27825 */ /* 0x001fca00078e0240 */
[----:B------:R4:W-:Y:S02]  /*3f230*/  @P3 STG.E.U16 desc[UR58][R194.64], R2 ;  /* 0x00000002c2003986 */ /* 0x0009e4000c10153a */
[----:B----4-:R-:W-:-:S05]  /*3f240*/  IMAD.WIDE R194, R58, 0x2, R66 ;  /* 0x000000023ac27825 */ /* 0x010fca00078e0242 */
[----:B--2---:R0:W-:Y:S01]  /*3f250*/  @P6 STG.E.U16 desc[UR58][R194.64], R188 ;  /* 0x000000bcc2006986 */ /* 0x0041e2000c10153a */
[----:B------:R-:W-:-:S03]  /*3f260*/  PRMT R2, R188, 0x7632, R2 ;  /* 0x00007632bc027816 */ /* 0x000fc60000000002 */
[----:B0-----:R-:W2:Y:S04]  /*3f270*/  LDL.LU R188, [R1+0x4e0] ;  /* 0x0004e00001bc7983 */ /* 0x001ea80000300800 */
[----:B------:R-:W3:Y:S01]  /*3f280*/  LDL.LU R52, [R1+0x498] ;  /* 0x0004980001347983 */ /* 0x000ee20000300800 */
[C---:B------:R-:W-:Y:S02]  /*3f290*/  LOP3.LUT P1, RZ, R192.reuse, 0x40, RZ, 0xc0, !PT ;  /* 0x00000040c0ff7812 */ /* 0x040fe4000782c0ff */
[----:B------:R-:W-:Y:S01]  /*3f2a0*/  LOP3.LUT P4, RZ, R192, 0x80, RZ, 0xc0, !PT ;  /* 0x00000080c0ff7812 */ /* 0x000fe2000788c0ff */
[----:B------:R-:W-:Y:S01]  /*3f2b0*/  IMAD.WIDE R194, R58, 0x2, R64 ;  /* 0x000000023ac27825 */ /* 0x000fe200078e0240 */
[----:B------:R-:W4:Y:S09]  /*3f2c0*/  LDL.LU R55, [R1+0x4e8] ;  /* 0x0004e80001377983 */ /* 0x000f320000300800 */
[----:B------:R0:W-:Y:S02]  /*3f2d0*/  @P1 STG.E.U16 desc[UR58][R194.64], R2 ;  /* 0x00000002c2001986 */ /* 0x0001e4000c10153a */
[----:B0-----:R-:W-:-:S05]  /*3f2e0*/  IMAD.WIDE R194, R189, 0x2, R66 ;  /* 0x00000002bdc27825 */ /* 0x001fca00078e0242 */
[----:B------:R0:W-:Y:S02]  /*3f2f0*/  @P4 STG.E.U16 desc[UR58][R194.64], R54 ;  /* 0x00000036c2004986 */ /* 0x0001e4000c10153a */
[----:B0-----:R-:W-:Y:S02]  /*3f300*/  IMAD.WIDE R194, R189, 0x2, R64 ;  /* 0x00000002bdc27825 */ /* 0x001fe400078e0240 */
[----:B------:R-:W4:Y:S04]  /*3f310*/  LDL.LU R189, [R1+0x4ac] ;  /* 0x0004ac0001bd7983 */ /* 0x000f280000300800 */
[----:B------:R-:W4:Y:S04]  /*3f320*/  LDL.LU R57, [R1+0x500] ;  /* 0x0005000001397983 */ /* 0x000f280000300800 */
[----:B------:R-:W4:Y:S04]  /*3f330*/  LDL.LU R58, [R1+0x49c] ;  /* 0x00049c00013a7983 */ /* 0x000f280000300800 */
[----:B------:R-:W4:Y:S01]  /*3f340*/  LDL.LU R53, [R1+0x504] ;  /* 0x0005040001357983 */ /* 0x000f220000300800 */
[----:B------:R-:W-:-:S03]  /*3f350*/  PRMT R2, R54, 0x7632, R2 ;  /* 0x0000763236027816 */ /* 0x000fc60000000002 */
[----:B------:R-:W4:Y:S01]  /*3f360*/  LDL.LU R54, [R1+0x480] ;  /* 0x0004800001367983 */ /* 0x000f220000300800 */
[C---:B------:R-:W-:Y:S02]  /*3f370*/  LOP3.LUT P2, RZ, R192.reuse, 0x100, RZ, 0xc0, !PT ;  /* 0x00000100c0ff7812 */ /* 0x040fe4000784c0ff */
[C---:B------:R-:W-:Y:S02]  /*3f380*/  LOP3.LUT P5, RZ, R192.reuse, 0x200, RZ, 0xc0, !PT ;  /* 0x00000200c0ff7812 */ /* 0x040fe400078ac0ff */
[C---:B------:R-:W-:Y:S02]  /*3f390*/  LOP3.LUT P6, RZ, R192.reuse, 0x400, RZ, 0xc0, !PT ;  /* 0x00000400c0ff7812 */ /* 0x040fe400078cc0ff */
[----:B------:R-:W-:-:S07]  /*3f3a0*/  LOP3.LUT P3, RZ, R192, 0x800, RZ, 0xc0, !PT ;  /* 0x00000800c0ff7812 */ /* 0x000fce000786c0ff */
[----:B------:R0:W-:Y:S02]  /*3f3b0*/  @P2 STG.E.U16 desc[UR58][R194.64], R2 ;  /* 0x00000002c2002986 */ /* 0x0001e4000c10153a */
[----:B0-----:R-:W-:Y:S01]  /*3f3c0*/  IMAD.WIDE R194, R56, 0x2, R66 ;  /* 0x0000000238c27825 */ /* 0x001fe200078e0242 */
[----:B------:R-:W-:-:S04]  /*3f3d0*/  PRMT R2, R59, 0x7632, R2 ;  /* 0x000076323b027816 */ /* 0x000fc80000000002 */
[----:B------:R0:W-:Y:S02]  /*3f3e0*/  @P5 STG.E.U16 desc[UR58][R194.64], R59 ;  /* 0x0000003bc2005986 */ /* 0x0001e4000c10153a */
[----:B0-----:R-:W-:Y:S02]  /*3f3f0*/  IMAD.WIDE R194, R56, 0x2, R64 ;  /* 0x0000000238c27825 */ /* 0x001fe400078e0240 */
[----:B------:R-:W4:Y:S04]  /*3f400*/  LDL.LU R56, [R1+0x508] ;  /* 0x0005080001387983 */ /* 0x000f280000300800 */
[----:B------:R2:W-:Y:S04]  /*3f410*/  @P6 STG.E.U16 desc[UR58][R194.64], R2 ;  /* 0x00000002c2006986 */ /* 0x0005e8000c10153a */
[----:B------:R-:W4:Y:S01]  /*3f420*/  LDL.LU R59, [R1+0x470] ;  /* 0x00047000013b7983 */ /* 0x000f220000300800 */
[----:B------:R-:W-:Y:S01]  /*3f430*/  LOP3.LUT P0, RZ, R192, 0x80000, RZ, 0xc0, !PT ;  /* 0x00080000c0ff7812 */ /* 0x000fe2000780c0ff */
[----:B--2---:R-:W-:-:S05]  /*3f440*/  IMAD.WIDE R194, R188, 0x2, R66 ;  /* 0x00000002bcc27825 */ /* 0x004fca00078e0242 */
[----:B---3--:R0:W-:Y:S02]  /*3f450*/  @P3 STG.E.U16 desc[UR58][R194.64], R52 ;  /* 0x00000034c2003986 */ /* 0x0081e4000c10153a */
[----:B0-----:R-:W-:Y:S02]  /*3f460*/  IMAD.WIDE R194, R188, 0x2, R64 ;  /* 0x00000002bcc27825 */ /* 0x001fe400078e0240 */
[----:B------:R-:W2:Y:S01]  /*3f470*/  LDL.LU R188, [R1+0x50c] ;  /* 0x00050c0001bc7983 */ /* 0x000ea20000300800 */
[----:B------:R-:W-:-:S04]  /*3f480*/  LOP3.LUT R193, R193, 0xfffdffff, RZ, 0xc0, !PT ;  /* 0xfffdffffc1c17812 */ /* 0x000fc800078ec0ff */
[----:B------:R-:W-:Y:S02]  /*3f490*/  @P0 LOP3.LUT R193, R193, 0x20000, RZ, 0xfc, !PT ;  /* 0x00020000c1c10812 */ /* 0x000fe400078efcff */
[----:B------:R-:W-:Y:S02]  /*3f4a0*/  LOP3.LUT P0, RZ, R192, 0x40000, RZ, 0xc0, !PT ;  /* 0x00040000c0ff7812 */ /* 0x000fe4000780c0ff */
[----:B------:R-:W-:-:S11]  /*3f4b0*/  LOP3.LUT R193, R193, 0xfffbffff, RZ, 0xc0, !PT ;  /* 0xfffbffffc1c17812 */ /* 0x000fd600078ec0ff */
[----:B------:R-:W-:Y:S02]  /*3f4c0*/  @P0 LOP3.LUT R193, R193, 0x40000, RZ, 0xfc, !PT ;  /* 0x00040000c1c10812 */ /* 0x000fe400078efcff */
[C---:B------:R-:W-:Y:S02]  /*3f4d0*/  LOP3.LUT P0, RZ, R192.reuse, 0x20000, RZ, 0xc0, !PT ;  /* 0x00020000c0ff7812 */ /* 0x040fe4000780c0ff */
[----:B------:R-:W-:Y:S02]  /*3f4e0*/  LOP3.LUT R193, R193, 0xfff7ffff, RZ, 0xc0, !PT ;  /* 0xfff7ffffc1c17812 */ /* 0x000fe400078ec0ff */
[C---:B------:R-:W-:Y:S02]  /*3f4f0*/  LOP3.LUT P4, RZ, R192.reuse, 0x1000, RZ, 0xc0, !PT ;  /* 0x00001000c0ff7812 */ /* 0x040fe4000788c0ff */
[----:B------:R-:W-:Y:S02]  /*3f500*/  LOP3.LUT P1, RZ, R192, 0x2000, RZ, 0xc0, !PT ;  /* 0x00002000c0ff7812 */ /* 0x000fe4000782c0ff */
[----:B------:R-:W-:-:S05]  /*3f510*/  PRMT R2, R52, 0x7632, R2 ;  /* 0x0000763234027816 */ /* 0x000fca0000000002 */
[----:B------:R-:W-:Y:S02]  /*3f520*/  @P0 LOP3.LUT R193, R193, 0x80000, RZ, 0xfc, !PT ;  /* 0x00080000c1c10812 */ /* 0x000fe400078efcff */
[C---:B------:R-:W-:Y:S02]  /*3f530*/  LOP3.LUT P0, RZ, R192.reuse, 0x10000, RZ, 0xc0, !PT ;  /* 0x00010000c0ff7812 */ /* 0x040fe4000780c0ff */
[----:B------:R-:W-:Y:S01]  /*3f540*/  LOP3.LUT P5, RZ, R192, 0x4000, RZ, 0xc0, !PT ;  /* 0x00004000c0ff7812 */ /* 0x000fe200078ac0ff */
[----:B------:R4:W-:Y:S01]  /*3f550*/  @P4 STG.E.U16 desc[UR58][R194.64], R2 ;  /* 0x00000002c2004986 */ /* 0x0009e2000c10153a */
[----:B------:R-:W-:Y:S01]  /*3f560*/  LOP3.LUT R193, R193, 0xffefffff, RZ, 0xc0, !PT ;  /* 0xffefffffc1c17812 */ /* 0x000fe200078ec0ff */
[----:B----4-:R-:W-:-:S08]  /*3f570*/  IMAD.WIDE R194, R55, 0x2, R66 ;  /* 0x0000000237c27825 */ /* 0x010fd000078e0242 */
[----:B------:R-:W-:Y:S02]  /*3f580*/  @P0 LOP3.LUT R193, R193, 0x100000, RZ, 0xfc, !PT ;  /* 0x00100000c1c10812 */ /* 0x000fe400078efcff */
[C---:B------:R-:W-:Y:S01]  /*3f590*/  LOP3.LUT P0, RZ, R192.reuse, 0x8000, RZ, 0xc0, !PT ;  /* 0x00008000c0ff7812 */ /* 0x040fe2000780c0ff */
[----:B------:R0:W-:Y:S01]  /*3f5a0*/  @P1 STG.E.U16 desc[UR58][R194.64], R189 ;  /* 0x000000bdc2001986 */ /* 0x0001e2000c10153a */
[----:B------:R-:W-:Y:S01]  /*3f5b0*/  PRMT R2, R189, 0x7632, R2 ;  /* 0x00007632bd027816 */ /* 0x000fe20000000002 */
[----:B0-----:R-:W-:Y:S01]  /*3f5c0*/  IMAD.WIDE R194, R55, 0x2, R64 ;  /* 0x0000000237c27825 */ /* 0x001fe200078e0240 */
[C---:B------:R-:W-:Y:S01]  /*3f5d0*/  LOP3.LUT P2, RZ, R192.reuse, 0x100000, RZ, 0xc0, !PT ;  /* 0x00100000c0ff7812 */ /* 0x040fe2000784c0ff */
[----:B------:R-:W3:Y:S04]  /*3f5e0*/  LDL.LU R189, [R1+0x510] ;  /* 0x0005100001bd7983 */ /* 0x000ee80000300800 */
[----:B------:R0:W-:Y:S01]  /*3f5f0*/  @P5 STG.E.U16 desc[UR58][R194.64], R2 ;  /* 0x00000002c2005986 */ /* 0x0001e2000c10153a */
[----:B------:R-:W-:-:S03]  /*3f600*/  LOP3.LUT P6, RZ, R192, 0x200000, RZ, 0xc0, !PT ;  /* 0x00200000c0ff7812 */ /* 0x000fc600078cc0ff */
[----:B------:R-:W4:Y:S01]  /*3f610*/  LDL.LU R55, [R1+0x474] ;  /* 0x0004740001377983 */ /* 0x000f220000300800 */
[----:B0-----:R-:W-:-:S05]  /*3f620*/  IMAD.WIDE R194, R57, 0x2, R66 ;  /* 0x0000000239c27825 */ /* 0x001fca00078e0242 */
[----:B------:R0:W-:Y:S01]  /*3f630*/  @P0 STG.E.U16 desc[UR58][R194.64], R58 ;  /* 0x0000003ac2000986 */ /* 0x0001e2000c10153a */
[----:B------:R-:W-:Y:S02]  /*3f640*/  LOP3.LUT P0, RZ, R193, 0x100000, RZ, 0xc0, !PT ;  /* 0x00100000c1ff7812 */ /* 0x000fe4000780c0ff */
[----:B------:R-:W-:Y:S01]  /*3f650*/  PRMT R2, R58, 0x7632, R2 ;  /* 0x000076323a027816 */ /* 0x000fe20000000002 */
[----:B0-----:R-:W-:Y:S02]  /*3f660*/  IMAD.WIDE R194, R57, 0x2, R64 ;  /* 0x0000000239c27825 */ /* 0x001fe400078e0240 */
[----:B------:R-:W4:Y:S08]  /*3f670*/  LDL.LU R57, [R1+0x514] ;  /* 0x0005140001397983 */ /* 0x000f300000300800 */
[----:B------:R0:W-:Y:S01]  /*3f680*/  @P0 STG.E.U16 desc[UR58][R194.64], R2 ;  /* 0x00000002c2000986 */ /* 0x0001e2000c10153a */
[----:B------:R-:W-:-:S03]  /*3f690*/  LOP3.LUT P0, RZ, R193, 0x80000, RZ, 0xc0, !PT ;  /* 0x00080000c1ff7812 */ /* 0x000fc6000780c0ff */
[----:B------:R-:W4:Y:S01]  /*3f6a0*/  LDL.LU R58, [R1+0x488] ;  /* 0x00048800013a7983 */ /* 0x000f220000300800 */
[----:B0-----:R-:W-:-:S09]  /*3f6b0*/  IMAD.WIDE R194, R53, 0x2, R66 ;  /* 0x0000000235c27825 */ /* 0x001fd200078e0242 */
[----:B------:R0:W-:Y:S01]  /*3f6c0*/  @P0 STG.E.U16 desc[UR58][R194.64], R54 ;  /* 0x00000036c2000986 */ /* 0x0001e2000c10153a */
[----:B------:R-:W-:Y:S02]  /*3f6d0*/  LOP3.LUT P0, RZ, R193, 0x40000, RZ, 0xc0, !PT ;  /* 0x00040000c1ff7812 */ /* 0x000fe4000780c0ff */
[----:B------:R-:W-:Y:S01]  /*3f6e0*/  PRMT R2, R54, 0x7632, R2 ;  /* 0x0000763236027816 */ /* 0x000fe20000000002 */
[----:B0-----:R-:W-:-:S10]  /*3f6f0*/  IMAD.WIDE R194, R53, 0x2, R64 ;  /* 0x0000000235c27825 */ /* 0x001fd400078e0240 */
[----:B------:R0:W-:Y:S01]  /*3f700*/  @P0 STG.E.U16 desc[UR58][R194.64], R2 ;  /* 0x00000002c2000986 */ /* 0x0001e2000c10153a */
[----:B------:R-:W-:Y:S01]  /*3f710*/  LOP3.LUT P0, RZ, R193, 0x20000, RZ, 0xc0, !PT ;  /* 0x00020000c1ff7812 */ /* 0x000fe2000780c0ff */
[----:B0-----:R-:W-:Y:S01]  /*3f720*/  IMAD.WIDE R194, R56, 0x2, R66 ;  /* 0x0000000238c27825 */ /* 0x001fe200078e0242 */
[----:B------:R-:W-:-:S11]  /*3f730*/  PRMT R2, R59, 0x7632, R2 ;  /* 0x000076323b027816 */ /* 0x000fd60000000002 */
[----:B------:R0:W-:Y:S02]  /*3f740*/  @P0 STG.E.U16 desc[UR58][R194.64], R59 ;  /* 0x0000003bc2000986 */ /* 0x0001e4000c10153a */
[----:B0-----:R-:W-:-:S05]  /*3f750*/  IMAD.WIDE R194, R56, 0x2, R64 ;  /* 0x0000000238c27825 */ /* 0x001fca00078e0240 */
[----:B------:R0:W-:Y:S02]  /*3f760*/  @P2 STG.E.U16 desc[UR58][R194.64], R2 ;  /* 0x00000002c2002986 */ /* 0x0001e4000c10153a */
[----:B0-----:R-:W-:Y:S01]  /*3f770*/  PRMT R2, R191, 0x7632, R2 ;  /* 0x00007632bf027816 */ /* 0x001fe20000000002 */
[----:B--2---:R-:W-:-:S05]  /*3f780*/  IMAD.WIDE R194, R188, 0x2, R66 ;  /* 0x00000002bcc27825 */ /* 0x004fca00078e0242 */
[----:B------:R0:W-:Y:S04]  /*3f790*/  @P6 STG.E.U16 desc[UR58][R194.64], R191 ;  /* 0x000000bfc2006986 */ /* 0x0001e8000c10153a */
[----:B0-----:R-:W2:Y:S01]  /*3f7a0*/  LDL.LU R191, [R1+0x1478] ;  /* 0x0014780001bf7983 */ /* 0x001ea20000300800 */
[----:B------:R-:W-:Y:S02]  /*3f7b0*/  LOP3.LUT R193, R193, 0xffffdfff, RZ, 0xc0, !PT ;  /* 0xffffdfffc1c17812 */ /* 0x000fe400078ec0ff */
[C---:B------:R-:W-:Y:S02]  /*3f7c0*/  LOP3.LUT P3, RZ, R192.reuse, 0x400000, RZ, 0xc0, !PT ;  /* 0x00400000c0ff7812 */ /* 0x040fe4000786c0ff */
[----:B------:R-:W-:Y:S01]  /*3f7d0*/  LOP3.LUT P4, RZ, R192, 0x800000, RZ, 0xc0, !PT ;  /* 0x00800000c0ff7812 */ /* 0x000fe2000788c0ff */
[----:B------:R-:W-:Y:S01]  /*3f7e0*/  IMAD.WIDE R194, R188, 0x2, R64 ;  /* 0x00000002bcc27825 */ /* 0x000fe200078e0240 */
[C---:B------:R-:W-:Y:S01]  /*3f7f0*/  LOP3.LUT P1, RZ, R192.reuse, 0x1000000, RZ, 0xc0, !PT ;  /* 0x01000000c0ff7812 */ /* 0x040fe2000782c0ff */
[----:B------:R-:W2:Y:S01]  /*3f800*/  LDL.LU R188, [R1+0x518] ;  /* 0x0005180001bc7983 */ /* 0x000ea20000300800 */
[----:B------:R-:W-:-:S03]  /*3f810*/  LOP3.LUT P5, RZ, R192, 0x2000000, RZ, 0xc0, !PT ;  /* 0x02000000c0ff7812 */ /* 0x000fc600078ac0ff */
[----:B------:R-:W2:Y:S04]  /*3f820*/  LDL.LU R54, [R1+0x51c] ;  /* 0x00051c0001367983 */ /* 0x000ea80000300800 */
[----:B------:R3:W-:Y:S01]  /*3f830*/  @P3 STG.E.U16 desc[UR58][R194.64], R2 ;  /* 0x00000002c2003986 */ /* 0x0007e2000c10153a */
[C---:B------:R-:W-:Y:S02]  /*3f840*/  LOP3.LUT P6, RZ, R192.reuse, 0x4000000, RZ, 0xc0, !PT ;  /* 0x04000000c0ff7812 */ /* 0x040fe400078cc0ff */
[C---:B------:R-:W-:Y:S02]  /*3f850*/  LOP3.LUT P2, RZ, R192.reuse, 0x8000000, RZ, 0xc0, !PT ;  /* 0x08000000c0ff7812 */ /* 0x040fe4000784c0ff */
[----:B------:R-:W-:Y:S01]  /*3f860*/  LOP3.LUT P3, RZ, R192, 0x20000000, RZ, 0xc0, !PT ;  /* 0x20000000c0ff7812 */ /* 0x000fe2000786c0ff */
[----:B---3--:R-:W-:-:S05]  /*3f870*/  IMAD.WIDE R194, R189, 0x2, R66 ;  /* 0x00000002bdc27825 */ /* 0x008fca00078e0242 */
[----:B----4-:R0:W-:Y:S01]  /*3f880*/  @P4 STG.E.U16 desc[UR58][R194.64], R55 ;  /* 0x00000037c2004986 */ /* 0x0101e2000c10153a */
[----:B------:R-:W-:Y:S01]  /*3f890*/  PRMT R2, R55, 0x7632, R2 ;  /* 0x0000763237027816 */ /* 0x000fe20000000002 */
[----:B0-----:R-:W-:Y:S02]  /*3f8a0*/  IMAD.WIDE R194, R189, 0x2, R64 ;  /* 0x00000002bdc27825 */ /* 0x001fe400078e0240 */
[----:B------:R-:W3:Y:S04]  /*3f8b0*/  LDL.LU R189, [R1+0x48c] ;  /* 0x00048c0001bd7983 */ /* 0x000ee80000300800 */
[----:B------:R0:W-:Y:S01]  /*3f8c0*/  @P1 STG.E.U16 desc[UR58][R194.64], R2 ;  /* 0x00000002c2001986 */ /* 0x0001e2000c10153a */
[----:B------:R-:W-:-:S03]  /*3f8d0*/  LOP3.LUT P4, RZ, R192, 0x10000000, RZ, 0xc0, !PT ;  /* 0x10000000c0ff7812 */ /* 0x000fc6000788c0ff */
[----:B------:R-:W4:Y:S04]  /*3f8e0*/  LDL.LU R56, [R1+0x520] ;  /* 0x0005200001387983 */ /* 0x000f280000300800 */
[----:B------:R-:W4:Y:S01]  /*3f8f0*/  LDL.LU R59, [R1+0x47c] ;  /* 0x00047c00013b7983 */ /* 0x000f220000300800 */
[----:B0-----:R-:W-:-:S05]  /*3f900*/  IMAD.WIDE R194, R57, 0x2, R66 ;  /* 0x0000000239c27825 */ /* 0x001fca00078e0242 */
[----:B------:R0:W-:Y:S01]  /*3f910*/  @P5 STG.E.U16 desc[UR58][R194.64], R58 ;  /* 0x0000003ac2005986 */ /* 0x0001e2000c10153a */
[----:B------:R-:W-:Y:S02]  /*3f920*/  LOP3.LUT P5, RZ, R192, 0x40000000, RZ, 0xc0, !PT ;  /* 0x40000000c0ff7812 */ /* 0x000fe400078ac0ff */
[----:B--2---:R-:W-:-:S13]  /*3f930*/  LOP3.LUT P0, RZ, R191, 0x8, RZ, 0xc0, !PT ;  /* 0x00000008bfff7812 */ /* 0x004fda000780c0ff */
[----:B------:R-:W-:Y:S02]  /*3f940*/  @P0 LOP3.LUT R193, R193, 0x2000, RZ, 0xfc, !PT ;  /* 0x00002000c1c10812 */ /* 0x000fe400078efcff */
[----:B------:R-:W-:Y:S02]  /*3f950*/  LOP3.LUT P0, RZ, R191, 0x4, RZ, 0xc0, !PT ;  /* 0x00000004bfff7812 */ /* 0x000fe4000780c0ff */
[----:B------:R-:W-:-:S11]  /*3f960*/  LOP3.LUT R193, R193, 0xffffbfff, RZ, 0xc0, !PT ;  /* 0xffffbfffc1c17812 */ /* 0x000fd600078ec0ff */
        /* <DEDUP_REMOVED lines=8> */
[----:B------:R-:W2:Y:S04]  /*3f9f0*/  LDL.LU R192, [R1+0x478] ;  /* 0x0004780001c07983 */ /* 0x000ea80000300800 */
[----:B------:R-:W4:Y:S04]  /*3fa00*/  LDL.LU R52, [R1+0x524] ;  /* 0x0005240001347983 */ /* 0x000f280000300800 */
[----:B------:R-:W4:Y:S04]  /*3fa10*/  LDL.LU R53, [R1+0x460] ;  /* 0x0004600001357983 */ /* 0x000f280000300800 */
[----:B------:R-:W4:Y:S01]  /*3fa20*/  LDL.LU R55, [R1+0x528] ;  /* 0x0005280001377983 */ /* 0x000f220000300800 */
[----:B0-----:R-:W-:Y:S01]  /*3fa30*/  IMAD.WIDE R194, R57, 0x2, R64 ;  /* 0x0000000239c27825 */ /* 0x001fe200078e0240 */
[----:B------:R-:W-:-:S02]  /*3fa40*/  PRMT R2, R58, 0x7632, R2 ;  /* 0x000076323a027816 */ /* 0x000fc40000000002 */
[----:B------:R-:W4:Y:S04]  /*3fa50*/  LDL.LU R57, [R1+0x450] ;  /* 0x0004500001397983 */ /* 0x000f280000300800 */
[----:B------:R0:W-:Y:S04]  /*3fa60*/  @P6 STG.E.U16 desc[UR58][R194.64], R2 ;  /* 0x00000002c2006986 */ /* 0x0001e8000c10153a */
[----:B------:R-:W4:Y:S01]  /*3fa70*/  LDL.LU R58, [R1+0x52c] ;  /* 0x00052c00013a7983 */ /* 0x000f220000300800 */
[----:B0-----:R-:W-:-:S05]  /*3fa80*/  IMAD.WIDE R194, R188, 0x2, R66 ;  /* 0x00000002bcc27825 */ /* 0x001fca00078e0242 */
[----:B--2---:R0:W-:Y:S02]  /*3fa90*/  @P2 STG.E.U16 desc[UR58][R194.64], R192 ;  /* 0x000000c0c2002986 */ /* 0x0041e4000c10153a */
[----:B0-----:R-:W-:Y:S02]  /*3faa0*/  IMAD.WIDE R194, R188, 0x2, R64 ;  /* 0x00000002bcc27825 */ /* 0x001fe400078e0240 */
[----:B------:R-:W2:Y:S01]  /*3fab0*/  LDL.LU R188, [R1+0x464] ;  /* 0x0004640001bc7983 */ /* 0x000ea20000300800 */
[----:B------:R-:W-:-:S05]  /*3fac0*/  PRMT R2, R192, 0x7632, R2 ;  /* 0x00007632c0027816 */ /* 0x000fca0000000002 */
[----:B------:R0:W-:Y:S02]  /*3fad0*/  @P4 STG.E.U16 desc[UR58][R194.64], R2 ;  /* 0x00000002c2004986 */ /* 0x0001e4000c10153a */
[----:B0-----:R-:W-:Y:S01]  /*3fae0*/  IMAD.WIDE R194, R54, 0x2, R66 ;  /* 0x0000000236c27825 */ /* 0x001fe200078e0242 */
[----:B---3--:R-:W-:-:S04]  /*3faf0*/  PRMT R2, R189, 0x7632, R2 ;  /* 0x00007632bd027816 */ /* 0x008fc80000000002 */
[----:B------:R0:W-:Y:S04]  /*3fb00*/  @P3 STG.E.U16 desc[UR58][R194.64], R189 ;  /* 0x000000bdc2003986 */ /* 0x0001e8000c10153a */
[----:B0-----:R-:W3:Y:S01]  /*3fb10*/  LDL.LU R189, [R1+0x530] ;  /* 0x0005300001bd7983 */ /* 0x001ee20000300800 */
[----:B------:R-:W-:-:S03]  /*3fb20*/  IMAD.WIDE R194, R54, 0x2, R64 ;  /* 0x0000000236c27825 */ /* 0x000fc600078e0240 */
[----:B------:R-:W3:Y:S04]  /*3fb30*/  LDL.LU R54, [R1+0x454] ;  /* 0x0004540001367983 */ /* 0x000ee80000300800 */
[----:B------:R4:W-:Y:S02]  /*3fb40*/  @P5 STG.E.U16 desc[UR58][R194.64], R2 ;  /* 0x00000002c2005986 */ /* 0x0009e4000c10153a */
[----:B----4-:R-:W-:-:S05]  /*3fb50*/  IMAD.WIDE R194, R56, 0x2, R66 ;  /* 0x0000000238c27825 */ /* 0x010fca00078e0242 */
[----:B------:R0:W-:Y:S01]  /*3fb60*/  @P0 STG.E.U16 desc[UR58][R194.64], R59 ;  /* 0x0000003bc2000986 */ /* 0x0001e2000c10153a */
[----:B------:R-:W-:Y:S02]  /*3fb70*/  LOP3.LUT P0, RZ, R193, 0x10000, RZ, 0xc0, !PT ;  /* 0x00010000c1ff7812 */ /* 0x000fe4000780c0ff */
[----:B------:R-:W-:Y:S01]  /*3fb80*/  PRMT R2, R59, 0x7632, R2 ;  /* 0x000076323b027816 */ /* 0x000fe20000000002 */
[----:B0-----:R-:W-:Y:S01]  /*3fb90*/  IMAD.WIDE R194, R56, 0x2, R64 ;  /* 0x0000000238c27825 */ /* 0x001fe200078e0240 */
[----:B------:R-:W-:Y:S01]  /*3fba0*/  LOP3.LUT P1, RZ, R191, 0x10, RZ, 0xc0, !PT ;  /* 0x00000010bfff7812 */ /* 0x000fe2000782c0ff */
[----:B------:R-:W4:Y:S08]  /*3fbb0*/  LDL.LU R56, [R1+0x534] ;  /* 0x0005340001387983 */ /* 0x000f300000300800 */
[----:B------:R0:W-:Y:S01]  /*3fbc0*/  @P0 STG.E.U16 desc[UR58][R194.64], R2 ;  /* 0x00000002c2000986 */ /* 0x0001e2000c10153a */
[----:B------:R-:W-:-:S02]  /*3fbd0*/  LOP3.LUT P0, RZ, R193, 0x8000, RZ, 0xc0, !PT ;  /* 0x00008000c1ff7812 */ /* 0x000fc4000780c0ff */
[----:B------:R-:W-:Y:S01]  /*3fbe0*/  LOP3.LUT P6, RZ, R191, 0x20, RZ, 0xc0, !PT ;  /* 0x00000020bfff7812 */ /* 0x000fe200078cc0ff */
        /* <DEDUP_REMOVED lines=13> */
[----:B0-----:R-:W-:Y:S01]  /*3fcc0*/  IMAD.WIDE R194, R58, 0x2, R66 ;  /* 0x000000023ac27825 */ /* 0x001fe200078e0242 */
[C---:B------:R-:W-:Y:S02]  /*3fcd0*/  LOP3.LUT P2, RZ, R191.reuse, 0x40, RZ, 0xc0, !PT ;  /* 0x00000040bfff7812 */ /* 0x040fe4000784c0ff */
[----:B------:R-:W-:Y:S02]  /*3fce0*/  LOP3.LUT P4, RZ, R191, 0x80, RZ, 0xc0, !PT ;  /* 0x00000080bfff7812 */ /* 0x000fe4000788c0ff */
[----:B--2---:R0:W-:Y:S01]  /*3fcf0*/  @P6 STG.E.U16 desc[UR58][R194.64], R188 ;  /* 0x000000bcc2006986 */ /* 0x0041e2000c10153a */
[----:B------:R-:W-:-:S03]  /*3fd00*/  PRMT R2, R188, 0x7632, R2 ;  /* 0x00007632bc027816 */ /* 0x000fc60000000002 */
[----:B0-----:R-:W2:Y:S04]  /*3fd10*/  LDL.LU R188, [R1+0x538] ;  /* 0x0005380001bc7983 */ /* 0x001ea80000300800 */
[----:B------:R-:W2:Y:S01]  /*3fd20*/  LDL.LU R52, [R1+0x458] ;  /* 0x0004580001347983 */ /* 0x000ea20000300800 */
[----:B------:R-:W-:-:S03]  /*3fd30*/  IMAD.WIDE R194, R58, 0x2, R64 ;  /* 0x000000023ac27825 */ /* 0x000fc600078e0240 */
[----:B------:R-:W2:Y:S04]  /*3fd40*/  LDL.LU R55, [R1+0x53c] ;  /* 0x00053c0001377983 */ /* 0x000ea80000300800 */
[----:B------:R3:W-:Y:S02]  /*3fd50*/  @P2 STG.E.U16 desc[UR58][R194.64], R2 ;  /* 0x00000002c2002986 */ /* 0x0007e4000c10153a */
[----:B---3--:R-:W-:-:S05]  /*3fd60*/  IMAD.WIDE R194, R189, 0x2, R66 ;  /* 0x00000002bdc27825 */ /* 0x008fca00078e0242 */
[----:B------:R0:W-:Y:S02]  /*3fd70*/  @P4 STG.E.U16 desc[UR58][R194.64], R54 ;  /* 0x00000036c2004986 */ /* 0x0001e4000c10153a */
[----:B0-----:R-:W-:Y:S02]  /*3fd80*/  IMAD.WIDE R194, R189, 0x2, R64 ;  /* 0x00000002bdc27825 */ /* 0x001fe400078e0240 */
[----:B------:R-:W3:Y:S04]  /*3fd90*/  LDL.LU R189, [R1+0x46c] ;  /* 0x00046c0001bd7983 */ /* 0x000ee80000300800 */
[----:B------:R-:W3:Y:S04]  /*3fda0*/  LDL.LU R57, [R1+0x540] ;  /* 0x0005400001397983 */ /* 0x000ee80000300800 */
[----:B------:R-:W3:Y:S04]  /*3fdb0*/  LDL.LU R58, [R1+0x45c] ;  /* 0x00045c00013a7983 */ /* 0x000ee80000300800 */
[----:B------:R-:W3:Y:S01]  /*3fdc0*/  LDL.LU R53, [R1+0x544] ;  /* 0x0005440001357983 */ /* 0x000ee20000300800 */
[----:B------:R-:W-:-:S03]  /*3fdd0*/  PRMT R2, R54, 0x7632, R2 ;  /* 0x0000763236027816 */ /* 0x000fc60000000002 */
[----:B------:R-:W3:Y:S01]  /*3fde0*/  LDL.LU R54, [R1+0x440] ;  /* 0x0004400001367983 */ /* 0x000ee20000300800 */
[C---:B------:R-:W-:Y:S02]  /*3fdf0*/  LOP3.LUT P3, RZ, R191.reuse, 0x100, RZ, 0xc0, !PT ;  /* 0x00000100bfff7812 */ /* 0x040fe4000786c0ff */
[C---:B------:R-:W-:Y:S02]  /*3fe00*/  LOP3.LUT P5, RZ, R191.reuse, 0x200, RZ, 0xc0, !PT ;  /* 0x00000200bfff7812 */ /* 0x040fe400078ac0ff */
[C---:B------:R-:W-:Y:S02]  /*3fe10*/  LOP3.LUT P6, RZ, R191.reuse, 0x400, RZ, 0xc0, !PT ;  /* 0x00000400bfff7812 */ /* 0x040fe400078cc0ff */
[----:B------:R-:W-:-:S07]  /*3fe20*/  LOP3.LUT P1, RZ, R191, 0x800, RZ, 0xc0, !PT ;  /* 0x00000800bfff7812 */ /* 0x000fce000782c0ff */
[----:B------:R4:W-:Y:S02]  /*3fe30*/  @P3 STG.E.U16 desc[UR58][R194.64], R2 ;  /* 0x00000002c2003986 */ /* 0x0009e4000c10153a */
[----:B----4-:R-:W-:Y:S01]  /*3fe40*/  IMAD.WIDE R194, R56, 0x2, R66 ;  /* 0x0000000238c27825 */ /* 0x010fe200078e0242 */
[----:B------:R-:W-:-:S04]  /*3fe50*/  PRMT R2, R59, 0x7632, R2 ;  /* 0x000076323b027816 */ /* 0x000fc80000000002 */
[----:B------:R0:W-:Y:S02]  /*3fe60*/  @P5 STG.E.U16 desc[UR58][R194.64], R59 ;  /* 0x0000003bc2005986 */ /* 0x0001e4000c10153a */
[----:B0-----:R-:W-:Y:S02]  /*3fe70*/  IMAD.WIDE R194, R56, 0x2, R64 ;  /* 0x0000000238c27825 */ /* 0x001fe400078e0240 */
[----:B------:R-:W4:Y:S04]  /*3fe80*/  LDL.LU R56, [R1+0x548] ;  /* 0x0005480001387983 */ /* 0x000f280000300800 */
[----:B------:R2:W-:Y:S04]  /*3fe90*/  @P6 STG.E.U16 desc[UR58][R194.64], R2 ;  /* 0x00000002c2006986 */ /* 0x0005e8000c10153a */
[----:B------:R-:W4:Y:S01]  /*3fea0*/  LDL.LU R59, [R1+0x430] ;  /* 0x00043000013b7983 */ /* 0x000f220000300800 */
[----:B------:R-:W-:-:S02]  /*3feb0*/  LOP3.LUT P4, RZ, R191, 0x1000, RZ, 0xc0, !PT ;  /* 0x00001000bfff7812 */ /* 0x000fc4000788c0ff */
[C---:B------:R-:W-:Y:S02]  /*3fec0*/  LOP3.LUT P2, RZ, R191.reuse, 0x2000, RZ, 0xc0, !PT ;  /* 0x00002000bfff7812 */ /* 0x040fe4000784c0ff */
[----:B------:R-:W-:Y:S01]  /*3fed0*/  LOP3.LUT P0, RZ, R191, 0x80000, RZ, 0xc0, !PT ;  /* 0x00080000bfff7812 */ /* 0x000fe2000780c0ff */
[----:B--2---:R-:W-:-:S05]  /*3fee0*/  IMAD.WIDE R194, R188, 0x2, R66 ;  /* 0x00000002bcc27825 */ /* 0x004fca00078e0242 */
[----:B------:R0:W-:Y:S02]  /*3fef0*/  @P1 STG.E.U16 desc[UR58][R194.64], R52 ;  /* 0x00000034c2001986 */ /* 0x0001e4000c10153a */
[----:B0-----:R-:W-:Y:S02]  /*3ff00*/  IMAD.WIDE R194, R188, 0x2, R64 ;  /* 0x00000002bcc27825 */ /* 0x001fe400078e0240 */
[----:B------:R-:W2:Y:S01]  /*3ff10*/  LDL.LU R188, [R1+0x54c] ;  /* 0x00054c0001bc7983 */ /* 0x000ea20000300800 */
[----:B------:R-:W-:-:S05]  /*3ff20*/  PRMT R2, R52, 0x7632, R2 ;  /* 0x0000763234027816 */ /* 0x000fca0000000002 */
[----:B------:R0:W-:Y:S02]  /*3ff30*/  @P4 STG.E.U16 desc[UR58][R194.64], R2 ;  /* 0x00000002c2004986 */ /* 0x0001e4000c10153a */
[----:B0-----:R-:W-:-:S05]  /*3ff40*/  IMAD.WIDE R194, R55, 0x2, R66 ;  /* 0x0000000237c27825 */ /* 0x001fca00078e0242 */
[----:B---3--:R0:W-:Y:S01]  /*3ff50*/  @P2 STG.E.U16 desc[UR58][R194.64], R189 ;  /* 0x000000bdc2002986 */ /* 0x0081e2000c10153a */
[----:B------:R-:W-:-:S03]  /*3ff60*/  PRMT R2, R189, 0x7632, R2 ;  /* 0x00007632bd027816 */ /* 0x000fc60000000002 */
[----:B0-----:R-:W3:Y:S01]  /*3ff70*/  LDL.LU R189, [R1+0x550] ;  /* 0x0005500001bd7983 */ /* 0x001ee20000300800 */
[----:B------:R-:W-:-:S03]  /*3ff80*/  IMAD.WIDE R194, R55, 0x2, R64 ;  /* 0x0000000237c27825 */ /* 0x000fc600078e0240 */
[----:B------:R-:W3:Y:S01]  /*3ff90*/  LDL.LU R55, [R1+0x434] ;  /* 0x0004340001377983 */ /* 0x000ee20000300800 */
[----:B------:R-:W-:-:S04]  /*3ffa0*/  LOP3.LUT R193, R193, 0xfffffdff, RZ, 0xc0, !PT ;  /* 0xfffffdffc1c17812 */ /* 0x000fc800078ec0ff */
[----:B------:R-:W-:Y:S02]  /*3ffb0*/  @P0 LOP3.LUT R193, R193, 0x200, RZ, 0xfc, !PT ;  /* 0x00000200c1c10812 */ /* 0x000fe400078efcff */
[----:B------:R-:W-:Y:S02]  /*3ffc0*/  LOP3.LUT P0, RZ, R191, 0x40000, RZ, 0xc0, !PT ;  /* 0x00040000bfff7812 */ /* 0x000fe4000780c0ff */
[----:B------:R-:W-:-:S11]  /*3ffd0*/  LOP3.LUT R193, R193, 0xfffffbff, RZ, 0xc0, !PT ;  /* 0xfffffbffc1c17812 */ /* 0x000fd600078ec0ff */
[----:B------:R-:W-:Y:S02]  /*3ffe0*/  @P0 LOP3.LUT R193, R193, 0x400, RZ, 0xfc, !PT ;  /* 0x00000400c1c10812 */ /* 0x000fe400078efcff */
[----:B------:R-:W-:Y:S02]  /*3fff0*/  LOP3.LUT P0, RZ, R191, 0x20000, RZ, 0xc0, !PT ;  /* 0x00020000bfff7812 */ /* 0x000fe4000780c0ff */
[----:B------:R-:W-:Y:S02]  /*40000*/  LOP3.LUT R193, R193, 0xfffff7ff, RZ, 0xc0, !PT ;  /* 0xfffff7ffc1c17812 */ /* 0x000fe400078ec0ff */
[----:B------:R-:W-:-:S09]  /*40010*/  LOP3.LUT P5, RZ, R191, 0x4000, RZ, 0xc0, !PT ;  /* 0x00004000bfff7812 */ /* 0x000fd200078ac0ff */
[----:B------:R-:W-:Y:S02]  /*40020*/  @P0 LOP3.LUT R193, R193, 0x800, RZ, 0xfc, !PT ;  /* 0x00000800c1c10812 */ /* 0x000fe400078efcff */
[----:B------:R-:W-:Y:S02]  /*40030*/  LOP3.LUT P0, RZ, R191, 0x10000, RZ, 0xc0, !PT ;  /* 0x00010000bfff7812 */ /* 0x000fe4000780c0ff */
[----:B------:R-:W-:Y:S01]  /*40040*/  LOP3.LUT R193, R193, 0xffffefff, RZ, 0xc0, !PT ;  /* 0xffffefffc1c17812 */ /* 0x000fe200078ec0ff */
[----:B------:R0:W-:Y:S10]  /*40050*/  @P5 STG.E.U16 desc[UR58][R194.64], R2 ;  /* 0x00000002c2005986 */ /* 0x0001f4000c10153a */
[----:B------:R-:W-:-:S02]  /*40060*/  @P0 LOP3.LUT R193, R193, 0x1000, RZ, 0xfc, !PT ;  /* 0x00001000c1c10812 */ /* 0x000fc400078efcff */
[----:B------:R-:W-:Y:S01]  /*40070*/  LOP3.LUT P0, RZ, R191, 0x8000, RZ, 0xc0, !PT ;  /* 0x00008000bfff7812 */ /* 0x000fe2000780c0ff */
[----:B0-----:R-:W-:Y:S01]  /*40080*/  IMAD.WIDE R194, R57, 0x2, R66 ;  /* 0x0000000239c27825 */ /* 0x001fe200078e0242 */
[----:B------:R-:W-:-:S11]  /*40090*/  PRMT R2, R58, 0x7632, R2 ;  /* 0x000076323a027816 */ /* 0x000fd60000000002 */
[----:B------:R0:W-:Y:S01]  /*400a0*/  @P0 STG.E.U16 desc[UR58][R194.64], R58 ;  /* 0x0000003ac2000986 */ /* 0x0001e2000c10153a */
[----:B------:R-:W-:Y:S01]  /*400b0*/  LOP3.LUT P0, RZ, R193, 0x1000, RZ, 0xc0, !PT ;  /* 0x00001000c1ff7812 */ /* 0x000fe2000780c0ff */
[----:B0-----:R-:W-:Y:S01]  /*400c0*/  IMAD.WIDE R194, R57, 0x2, R64 ;  /* 0x0000000239c27825 */ /* 0x001fe200078e0240 */
[----:B------:R-:W-:Y:S01]  /*400d0*/  LOP3.LUT P3, RZ, R191, 0x100000, RZ, 0xc0, !PT ;  /* 0x00100000bfff7812 */ /* 0x000fe2000786c0ff */
[----:B------:R-:W3:Y:S10]  /*400e0*/  LDL.LU R57, [R1+0x554] ;  /* 0x0005540001397983 */ /* 0x000ef40000300800 */
[----:B------:R0:W-:Y:S01]  /*400f0*/  @P0 STG.E.U16 desc[UR58][R194.64], R2 ;  /* 0x00000002c2000986 */ /* 0x0001e2000c10153a */
[----:B------:R-:W-:-:S02]  /*40100*/  LOP3.LUT P0, RZ, R193, 0x800, RZ, 0xc0, !PT ;  /* 0x00000800c1ff7812 */ /* 0x000fc4000780c0ff */
[----:B------:R-:W-:Y:S01]  /*40110*/  LOP3.LUT P6, RZ, R191, 0x200000, RZ, 0xc0, !PT ;  /* 0x00200000bfff7812 */ /* 0x000fe200078cc0ff */
[----:B------:R-:W3:Y:S01]  /*40120*/  LDL.LU R58, [R1+0x448] ;  /* 0x00044800013a7983 */ /* 0x000ee20000300800 */
[----:B0-----:R-:W-:-:S09]  /*40130*/  IMAD.WIDE R194, R53, 0x2, R66 ;  /* 0x0000000235c27825 */ /* 0x001fd200078e0242 */
[----:B------:R0:W-:Y:S01]  /*40140*/  @P0 STG.E.U16 desc[UR58][R194.64], R54 ;  /* 0x00000036c2000986 */ /* 0x0001e2000c10153a */
[----:B------:R-:W-:Y:S02]  /*40150*/  LOP3.LUT P0, RZ, R193, 0x400, RZ, 0xc0, !PT ;  /* 0x00000400c1ff7812 */ /* 0x000fe4000780c0ff */
[----:B------:R-:W-:Y:S01]  /*40160*/  PRMT R2, R54, 0x7632, R2 ;  /* 0x0000763236027816 */ /* 0x000fe20000000002 */
[----:B0-----:R-:W-:-:S10]  /*40170*/  IMAD.WIDE R194, R53, 0x2, R64 ;  /* 0x0000000235c27825 */ /* 0x001fd400078e0240 */
[----:B------:R4:W-:Y:S01]  /*40180*/  @P0 STG.E.U16 desc[UR58][R194.64], R2 ;  /* 0x00000002c2000986 */ /* 0x0009e2000c10153a */
[----:B------:R-:W-:Y:S01]  /*40190*/  LOP3.LUT P0, RZ, R193, 0x200, RZ, 0xc0, !PT ;  /* 0x00000200c1ff7812 */ /* 0x000fe2000780c0ff */
[----:B----4-:R-:W-:Y:S01]  /*401a0*/  IMAD.WIDE R194, R56, 0x2, R66 ;  /* 0x0000000238c27825 */ /* 0x010fe200078e0242 */
[----:B------:R-:W-:-:S11]  /*401b0*/  PRMT R2, R59, 0x7632, R2 ;  /* 0x000076323b027816 */ /* 0x000fd60000000002 */
[----:B------:R0:W-:Y:S02]  /*401c0*/  @P0 STG.E.U16 desc[UR58][R194.64], R59 ;  /* 0x0000003bc2000986 */ /* 0x0001e4000c10153a */
[----:B0-----:R-:W-:-:S05]  /*401d0*/  IMAD.WIDE R194, R56, 0x2, R64 ;  /* 0x0000000238c27825 */ /* 0x001fca00078e0240 */
[----:B------:R0:W-:Y:S02]  /*401e0*/  @P3 STG.E.U16 desc[UR58][R194.64], R2 ;  /* 0x00000002c2003986 */ /* 0x0001e4000c10153a */
[----:B0-----:R-:W-:Y:S02]  /*401f0*/  PRMT R2, R190, 0x7632, R2 ;  /* 0x00007632be027816 */ /* 0x001fe40000000002 */
[C---:B------:R-:W-:Y:S02]  /*40200*/  LOP3.LUT P1, RZ, R191.reuse, 0x400000, RZ, 0xc0, !PT ;  /* 0x00400000bfff7812 */ /* 0x040fe4000782c0ff */
[----:B------:R-:W-:Y:S01]  /*40210*/  LOP3.LUT P4, RZ, R191, 0x800000, RZ, 0xc0, !PT ;  /* 0x00800000bfff7812 */ /* 0x000fe2000788c0ff */
[----:B--2---:R-:W-:-:S05]  /*40220*/  IMAD.WIDE R194, R188, 0x2, R66 ;  /* 0x00000002bcc27825 */ /* 0x004fca00078e0242 */
[----:B------:R0:W-:Y:S04]  /*40230*/  @P6 STG.E.U16 desc[UR58][R194.64], R190 ;  /* 0x000000bec2006986 */ /* 0x0001e8000c10153a */
[----:B0-----:R-:W2:Y:S04]  /*40240*/  LDL.LU R190, [R1+0x1474] ;  /* 0x0014740001be7983 */ /* 0x001ea80000300800 */
[----:B------:R-:W4:Y:S04]  /*40250*/  LDL.LU R59, [R1+0x558] ;  /* 0x00055800013b7983 */ /* 0x000f280000300800 */
[----:B------:R-:W4:Y:S04]  /*40260*/  LDL.LU R192, [R1+0x438] ;  /* 0x0004380001c07983 */ /* 0x000f280000300800 */
[----:B------:R-:W4:Y:S01]  /*40270*/  LDL.LU R54, [R1+0x560] ;  /* 0x0005600001367983 */ /* 0x000f220000300800 */
[----:B------:R-:W-:-:S03]  /*40280*/  IMAD.WIDE R194, R188, 0x2, R64 ;  /* 0x00000002bcc27825 */ /* 0x000fc600078e0240 */
[----:B------:R-:W4:Y:S04]  /*40290*/  LDL.LU R188, [R1+0x44c] ;  /* 0x00044c0001bc7983 */ /* 0x000f280000300800 */
[----:B------:R3:W-:Y:S04]  /*402a0*/  @P1 STG.E.U16 desc[UR58][R194.64], R2 ;  /* 0x00000002c2001986 */ /* 0x0007e8000c10153a */
[----:B------:R-:W4:Y:S01]  /*402b0*/  LDL.LU R56, [R1+0x564] ;  /* 0x0005640001387983 */ /* 0x000f220000300800 */
[----:B---3--:R-:W-:-:S05]  /*402c0*/  IMAD.WIDE R194, R189, 0x2, R66 ;  /* 0x00000002bdc27825 */ /* 0x008fca00078e0242 */
[----:B------:R0:W-:Y:S02]  /*402d0*/  @P4 STG.E.U16 desc[UR58][R194.64], R55 ;  /* 0x00000037c2004986 */ /* 0x0001e4000c10153a */
[----:B0-----:R-:W-:Y:S02]  /*402e0*/  IMAD.WIDE R194, R189, 0x2, R64 ;  /* 0x00000002bdc27825 */ /* 0x001fe400078e0240 */
[----:B------:R-:W3:Y:S04]  /*402f0*/  LDL.LU R189, [R1+0x43c] ;  /* 0x00043c0001bd7983 */ /* 0x000ee80000300800 */
[----:B------:R-:W3:Y:S01]  /*40300*/  LDL.LU R52, [R1+0x568] ;  /* 0x0005680001347983 */ /* 0x000ee20000300800 */
[----:B------:R-:W-:-:S03]  /*40310*/  LOP3.LUT P2, RZ, R191, 0x1000000, RZ, 0xc0, !PT ;  /* 0x01000000bfff7812 */ /* 0x000fc6000784c0ff */
[----:B------:R-:W3:Y:S01]  /*40320*/  LDL.LU R53, [R1+0x420] ;  /* 0x0004200001357983 */ /* 0x000ee20000300800 */
[----:B------:R-:W-:Y:S02]  /*40330*/  LOP3.LUT P5, RZ, R191, 0x2000000, RZ, 0xc0, !PT ;  /* 0x02000000bfff7812 */ /* 0x000fe400078ac0ff */
[----:B------:R-:W-:Y:S02]  /*40340*/  PRMT R2, R55, 0x7632, R2 ;  /* 0x0000763237027816 */ /* 0x000fe40000000002 */
[C---:B------:R-:W-:Y:S01]  /*40350*/  LOP3.LUT P6, RZ, R191.reuse, 0x4000000, RZ, 0xc0, !PT ;  /* 0x04000000bfff7812 */ /* 0x040fe200078cc0ff */
[----:B------:R-:W3:Y:S04]  /*40360*/  LDL.LU R55, [R1+0x56c] ;  /* 0x00056c0001377983 */ /* 0x000ee80000300800 */
[----:B------:R0:W-:Y:S01]  /*40370*/  @P2 STG.E.U16 desc[UR58][R194.64], R2 ;  /* 0x00000002c2002986 */ /* 0x0001e2000c10153a */
[----:B------:R-:W-:-:S02]  /*40380*/  LOP3.LUT P3, RZ, R191, 0x8000000, RZ, 0xc0, !PT ;  /* 0x08000000bfff7812 */ /* 0x000fc4000786c0ff */
[----:B------:R-:W-:Y:S02]  /*40390*/  LOP3.LUT R193, R193, 0xffffffdf, RZ, 0xc0, !PT ;  /* 0xffffffdfc1c17812 */ /* 0x000fe400078ec0ff */
[C---:B------:R-:W-:Y:S02]  /*403a0*/  LOP3.LUT P4, RZ, R191.reuse, 0x10000000, RZ, 0xc0, !PT ;  /* 0x10000000bfff7812 */ /* 0x040fe4000788c0ff */
[----:B------:R-:W-:Y:S01]  /*403b0*/  LOP3.LUT P1, RZ, R191, 0x20000000, RZ, 0xc0, !PT ;  /* 0x20000000bfff7812 */ /* 0x000fe2000782c0ff */
[----:B0-----:R-:W-:-:S05]  /*403c0*/  IMAD.WIDE R194, R57, 0x2, R66 ;  /* 0x0000000239c27825 */ /* 0x001fca00078e0242 */
[----:B------:R0:W-:Y:S01]  /*403d0*/  @P5 STG.E.U16 desc[UR58][R194.64], R58 ;  /* 0x0000003ac2005986 */ /* 0x0001e2000c10153a */
[----:B------:R-:W-:Y:S01]  /*403e0*/  PRMT R2, R58, 0x7632, R2 ;  /* 0x000076323a027816 */ /* 0x000fe20000000002 */
[----:B0-----:R-:W-:Y:S02]  /*403f0*/  IMAD.WIDE R194, R57, 0x2, R64 ;  /* 0x0000000239c27825 */ /* 0x001fe400078e0240 */
[----:B------:R-:W3:Y:S04]  /*40400*/  LDL.LU R57, [R1+0x410] ;  /* 0x0004100001397983 */ /* 0x000ee80000300800 */
[----:B------:R4:W-:Y:S04]  /*40410*/  @P6 STG.E.U16 desc[UR58][R194.64], R2 ;  /* 0x00000002c2006986 */ /* 0x0009e8000c10153a */
[----:B------:R-:W3:Y:S01]  /*40420*/  LDL.LU R58, [R1+0x570] ;  /* 0x00057000013a7983 */ /* 0x000ee20000300800 */
[----:B------:R-:W-:-:S02]  /*40430*/  LOP3.LUT P5, RZ, R191, 0x40000000, RZ, 0xc0, !PT ;  /* 0x40000000bfff7812 */ /* 0x000fc400078ac0ff */
[----:B--2---:R-:W-:Y:S01]  /*40440*/  LOP3.LUT P0, RZ, R190, 0x8, RZ, 0xc0, !PT ;  /* 0x00000008beff7812 */ /* 0x004fe2000780c0ff */
[----:B----4-:R-:W-:Y:S01]  /*40450*/  IMAD.WIDE R194, R59, 0x2, R66 ;  /* 0x000000023bc27825 */ /* 0x010fe200078e0242 */
[----:B------:R-:W-:-:S04]  /*40460*/  PRMT R2, R192, 0x7632, R2 ;  /* 0x00007632c0027816 */ /* 0x000fc80000000002 */
[----:B------:R0:W-:Y:S07]  /*40470*/  @P3 STG.E.U16 desc[UR58][R194.64], R192 ;  /* 0x000000c0c2003986 */ /* 0x0001ee000c10153a */
[----:B------:R-:W-:Y:S02]  /*40480*/  @P0 LOP3.LUT R193, R193, 0x20, RZ, 0xfc, !PT ;  /* 0x00000020c1c10812 */ /* 0x000fe400078efcff */
[----:B------:R-:W-:Y:S01]  /*40490*/  LOP3.LUT P0, RZ, R190, 0x4, RZ, 0xc0, !PT ;  /* 0x00000004beff7812 */ /* 0x000fe2000780c0ff */
[----:B0-----:R-:W-:Y:S01]  /*404a0*/  IMAD.WIDE R194, R59, 0x2, R64 ;  /* 0x000000023bc27825 */ /* 0x001fe200078e0240 */
[----:B------:R-:W-:Y:S01]  /*404b0*/  LOP3.LUT R193, R193, 0xffffffbf, RZ, 0xc0, !PT ;  /* 0xffffffbfc1c17812 */ /* 0x000fe200078ec0ff */
[----:B------:R-:W2:Y:S04]  /*404c0*/  LDL.LU R59, [R1+0x424] ;  /* 0x00042400013b7983 */ /* 0x000ea80000300800 */
[----:B------:R0:W-:Y:S06]  /*404d0*/  @P4 STG.E.U16 desc[UR58][R194.64], R2 ;  /* 0x00000002c2004986 */ /* 0x0001ec000c10153a */
[----:B------:R-:W-:-:S02]  /*404e0*/  @P0 LOP3.LUT R193, R193, 0x40, RZ, 0xfc, !PT ;  /* 0x00000040c1c10812 */ /* 0x000fc400078efcff */
[----:B------:R-:W-:Y:S01]  /*404f0*/  LOP3.LUT P0, RZ, R190, 0x2, RZ, 0xc0, !PT ;  /* 0x00000002beff7812 */ /* 0x000fe2000780c0ff */
[----:B0-----:R-:W-:Y:S01]  /*40500*/  IMAD.WIDE R194, R54, 0x2, R66 ;  /* 0x0000000236c27825 */ /* 0x001fe200078e0242 */
[----:B------:R-:W-:-:S04]  /*40510*/  PRMT R2, R188, 0x7632, R2 ;  /* 0x00007632bc027816 */ /* 0x000fc80000000002 */
[----:B------:R0:W-:Y:S01]  /*40520*/  @P1 STG.E.U16 desc[UR58][R194.64], R188 ;  /* 0x000000bcc2001986 */ /* 0x0001e2000c10153a */
[----:B------:R-:W-:-:S03]  /*40530*/  LOP3.LUT R193, R193, 0xffffff7f, RZ, 0xc0, !PT ;  /* 0xffffff7fc1c17812 */ /* 0x000fc600078ec0ff */
[----:B0-----:R-:W4:Y:S01]  /*40540*/  LDL.LU R188, [R1+0x574] ;  /* 0x0005740001bc7983 */ /* 0x001f220000300800 */
[----:B------:R-:W-:-:S03]  /*40550*/  IMAD.WIDE R194, R54, 0x2, R64 ;  /* 0x0000000236c27825 */ /* 0x000fc600078e0240 */
[----:B------:R-:W4:Y:S01]  /*40560*/  LDL.LU R54, [R1+0x414] ;  /* 0x0004140001367983 */ /* 0x000f220000300800 */
[----:B------:R-:W-:Y:S02]  /*40570*/  @P0 LOP3.LUT R193, R193, 0x80, RZ, 0xfc, !PT ;  /* 0x00000080c1c10812 */ /* 0x000fe400078efcff */
[----:B------:R-:W-:Y:S02]  /*40580*/  LOP3.LUT P0, RZ, R190, 0x1, RZ, 0xc0, !PT ;  /* 0x00000001beff7812 */ /* 0x000fe4000780c0ff */
[----:B------:R-:W-:Y:S01]  /*40590*/  LOP3.LUT R193, R193, 0xfffffeff, RZ, 0xc0, !PT ;  /* 0xfffffeffc1c17812 */ /* 0x000fe200078ec0ff */
[----:B------:R0:W-:Y:S10]  /*405a0*/  @P5 STG.E.U16 desc[UR58][R194.64], R2 ;  /* 0x00000002c2005986 */ /* 0x0001f4000c10153a */
[----:B------:R-:W-:-:S02]  /*405b0*/  @P0 LOP3.LUT R193, R193, 0x100, RZ, 0xfc, !PT ;  /* 0x00000100c1c10812 */ /* 0x000fc400078efcff */
[----:B------:R-:W-:Y:S01]  /*405c0*/  LOP3.LUT P0, RZ, R191, 0x80000000, RZ, 0xc0, !PT ;  /* 0x80000000bfff7812 */ /* 0x000fe2000780c0ff */
[----:B0-----:R-:W-:Y:S01]  /*405d0*/  IMAD.WIDE R194, R56, 0x2, R66 ;  /* 0x0000000238c27825 */ /* 0x001fe200078e0242 */
[----:B---3--:R-:W-:-:S11]  /*405e0*/  PRMT R2, R189, 0x7632, R2 ;  /* 0x00007632bd027816 */ /* 0x008fd60000000002 */
[----:B------:R0:W-:Y:S04]  /*405f0*/  @P0 STG.E.U16 desc[UR58][R194.64], R189 ;  /* 0x000000bdc2000986 */ /* 0x0001e8000c10153a */
[----:B0-----:R-:W3:Y:S01]  /*40600*/  LDL.LU R189, [R1+0x578] ;  /* 0x0005780001bd7983 */ /* 0x001ee20000300800 */
[----:B------:R-:W-:-:S03]  /*40610*/  IMAD.WIDE R194, R56, 0x2, R64 ;  /* 0x0000000238c27825 */ /* 0x000fc600078e0240 */
[----:B------:R-:W3:Y:S01]  /*40620*/  LDL.LU R56, [R1+0x428] ;  /* 0x0004280001387983 */ /* 0x000ee20000300800 */
[----:B------:R-:W-:-:S13]  /*40630*/  LOP3.LUT P0, RZ, R193, 0x100, RZ, 0xc0, !PT ;  /* 0x00000100c1ff7812 */ /* 0x000fda000780c0ff */
[----:B------:R0:W-:Y:S01]  /*40640*/  @P0 STG.E.U16 desc[UR58][R194.64], R2 ;  /* 0x00000002c2000986 */ /* 0x0001e2000c10153a */
[----:B------:R-:W-:Y:S01]  /*40650*/  LOP3.LUT P0, RZ, R193, 0x80, RZ, 0xc0, !PT ;  /* 0x00000080c1ff7812 */ /* 0x000fe2000780c0ff */
[----:B0-----:R-:W-:-:S12]  /*40660*/  IMAD.WIDE R194, R52, 0x2, R66 ;  /* 0x0000000234c27825 */ /* 0x001fd800078e0242 */
[----:B------:R0:W-:Y:S01]  /*40670*/  @P0 STG.E.U16 desc[UR58][R194.64], R53 ;  /* 0x00000035c2000986 */ /* 0x0001e2000c10153a */
[----:B------:R-:W-:Y:S02]  /*40680*/  LOP3.LUT P0, RZ, R193, 0x40, RZ, 0xc0, !PT ;  /* 0x00000040c1ff7812 */ /* 0x000fe4000780c0ff */
[----:B------:R-:W-:Y:S01]  /*40690*/  PRMT R2, R53, 0x7632, R2 ;  /* 0x0000763235027816 */ /* 0x000fe20000000002 */
[----:B0-----:R-:W-:-:S10]  /*406a0*/  IMAD.WIDE R194, R52, 0x2, R64 ;  /* 0x0000000234c27825 */ /* 0x001fd400078e0240 */
[----:B------:R0:W-:Y:S01]  /*406b0*/  @P0 STG.E.U16 desc[UR58][R194.64], R2 ;  /* 0x00000002c2000986 */ /* 0x0001e2000c10153a */
[----:B------:R-:W-:Y:S02]  /*406c0*/  LOP3.LUT P0, RZ, R193, 0x20, RZ, 0xc0, !PT ;  /* 0x00000020c1ff7812 */ /* 0x000fe4000780c0ff */
[C---:B------:R-:W-:Y:S02]  /*406d0*/  LOP3.LUT P2, RZ, R190.reuse, 0x10, RZ, 0xc0, !PT ;  /* 0x00000010beff7812 */ /* 0x040fe4000784c0ff */
[----:B------:R-:W-:Y:S01]  /*406e0*/  LOP3.LUT P6, RZ, R190, 0x20, RZ, 0xc0, !PT ;  /* 0x00000020beff7812 */ /* 0x000fe200078cc0ff */
[----:B0-----:R-:W-:Y:S01]  /*406f0*/  IMAD.WIDE R194, R55, 0x2, R66 ;  /* 0x0000000237c27825 */ /* 0x001fe200078e0242 */
[----:B------:R-:W-:-:S07]  /*40700*/  PRMT R2, R57, 0x7632, R2 ;  /* 0x0000763239027816 */ /* 0x000fce0000000002 */
[----:B------:R0:W-:Y:S01]  /*40710*/  @P0 STG.E.U16 desc[UR58][R194.64], R57 ;  /* 0x00000039c2000986 */ /* 0x0001e2000c10153a */
[C---:B------:R-:W-:Y:S01]  /*40720*/  LOP3.LUT P3, RZ, R190.reuse, 0x40, RZ, 0xc0, !PT ;  /* 0x00000040beff7812 */ /* 0x040fe2000786c0ff */
[----:B0-----:R-:W-:Y:S01]  /*40730*/  IMAD.WIDE R194, R55, 0x2, R64 ;  /* 0x0000000237c27825 */ /* 0x001fe200078e0240 */
[----:B------:R-:W-:Y:S01]  /*40740*/  LOP3.LUT P4, RZ, R190, 0x80, RZ, 0xc0, !PT ;  /* 0x00000080beff7812 */ /* 0x000fe2000788c0ff */
[----:B------:R-:W3:Y:S04]  /*40750*/  LDL.LU R57, [R1+0x57c] ;  /* 0x00057c0001397983 */ /* 0x000ee80000300800 */
[----:B------:R0:W-:Y:S02]  /*40760*/  @P2 STG.E.U16 desc[UR58][R194.64], R2 ;  /* 0x00000002c2002986 */ /* 0x0001e4000c10153a */
[----:B0-----:R-:W-:Y:S01]  /*40770*/  IMAD.WIDE R194, R58, 0x2, R66 ;  /* 0x000000023ac27825 */ /* 0x001fe200078e0242 */
[----:B------:R-:W-:-:S02]  /*40780*/  LOP3.LUT P1, RZ, R190, 0x100, RZ, 0xc0, !PT ;  /* 0x00000100beff7812 */ /* 0x000fc4000782c0ff */
[----:B------:R-:W-:Y:S02]  /*40790*/  LOP3.LUT P5, RZ, R190, 0x200, RZ, 0xc0, !PT ;  /* 0x00000200beff7812 */ /* 0x000fe400078ac0ff */
[----:B--2---:R0:W-:Y:S01]  /*407a0*/  @P6 STG.E.U16 desc[UR58][R194.64], R59 ;  /* 0x0000003bc2006986 */ /* 0x0041e2000c10153a */
[----:B------:R-:W-:Y:S01]  /*407b0*/  PRMT R2, R59, 0x7632, R2 ;  /* 0x000076323b027816 */ /* 0x000fe20000000002 */
[----:B0-----:R-:W-:Y:S02]  /*407c0*/  IMAD.WIDE R194, R58, 0x2, R64 ;  /* 0x000000023ac27825 */ /* 0x001fe400078e0240 */
[----:B------:R-:W2:Y:S04]  /*407d0*/  LDL.LU R58, [R1+0x418] ;  /* 0x00041800013a7983 */ /* 0x000ea80000300800 */
[----:B------:R4:W-:Y:S02]  /*407e0*/  @P3 STG.E.U16 desc[UR58][R194.64], R2 ;  /* 0x00000002c2003986 */ /* 0x0009e4000c10153a */
[----:B----4-:R-:W-:-:S05]  /*407f0*/  IMAD.WIDE R194, R188, 0x2, R66 ;  /* 0x00000002bcc27825 */ /* 0x010fca00078e0242 */
[----:B------:R0:W-:Y:S02]  /*40800*/  @P4 STG.E.U16 desc[UR58][R194.64], R54 ;  /* 0x00000036c2004986 */ /* 0x0001e4000c10153a */
[----:B0-----:R-:W-:Y:S02]  /*40810*/  IMAD.WIDE R194, R188, 0x2, R64 ;  /* 0x00000002bcc27825 */ /* 0x001fe400078e0240 */
[----:B------:R-:W4:Y:S04]  /*40820*/  LDL.LU R188, [R1+0x580] ;  /* 0x0005800001bc7983 */ /* 0x000f280000300800 */
[----:B------:R-:W4:Y:S04]  /*40830*/  LDL.LU R59, [R1+0x42c] ;  /* 0x00042c00013b7983 */ /* 0x000f280000300800 */
[----:B------:R-:W4:Y:S04]  /*40840*/  LDL.LU R52, [R1+0x584] ;  /* 0x0005840001347983 */ /* 0x000f280000300800 */
[----:B------:R-:W4:Y:S01]  /*40850*/  LDL.LU R55, [R1+0x41c] ;  /* 0x00041c0001377983 */ /* 0x000f220000300800 */
[----:B------:R-:W-:-:S05]  /*40860*/  PRMT R2, R54, 0x7632, R2 ;  /* 0x0000763236027816 */ /* 0x000fca0000000002 */
[----:B------:R3:W-:Y:S02]  /*40870*/  @P1 STG.E.U16 desc[UR58][R194.64], R2 ;  /* 0x00000002c2001986 */ /* 0x0007e4000c10153a */
[----:B---3--:R-:W-:-:S05]  /*40880*/  IMAD.WIDE R194, R189, 0x2, R66 ;  /* 0x00000002bdc27825 */ /* 0x008fca00078e0242 */
[----:B------:R0:W-:Y:S02]  /*40890*/  @P5 STG.E.U16 desc[UR58][R194.64], R56 ;  /* 0x00000038c2005986 */ /* 0x0001e4000c10153a */
[----:B0-----:R-:W-:Y:S02]  /*408a0*/  IMAD.WIDE R194, R189, 0x2, R64 ;  /* 0x00000002bdc27825 */ /* 0x001fe400078e0240 */
[----:B------:R-:W3:Y:S04]  /*408b0*/  LDL.LU R189, [R1+0x588] ;  /* 0x0005880001bd7983 */ /* 0x000ee80000300800 */
[----:B------:R-:W3:Y:S01]  /*408c0*/  LDL.LU R192, [R1+0x400] ;  /* 0x0004000001c07983 */ /* 0x000ee20000300800 */
[C---:B------:R-:W-:Y:S02]  /*408d0*/  LOP3.LUT P0, RZ, R190.reuse, 0x80000, RZ, 0xc0, !PT ;  /* 0x00080000beff7812 */ /* 0x040fe4000780c0ff */
[----:B------:R-:W-:Y:S01]  /*408e0*/  LOP3.LUT R193, R193, 0xfffffffd, RZ, 0xc0, !PT ;  /* 0xfffffffdc1c17812 */ /* 0x000fe200078ec0ff */
[----:B------:R-:W3:Y:S01]  /*408f0*/  LDL.LU R53, [R1+0x58c] ;  /* 0x00058c0001357983 */ /* 0x000ee20000300800 */
[----:B------:R-:W-:-:S02]  /*40900*/  LOP3.LUT P6, RZ, R190, 0x400, RZ, 0xc0, !PT ;  /* 0x00000400beff7812 */ /* 0x000fc400078cc0ff */
[C---:B------:R-:W-:Y:S01]  /*40910*/  LOP3.LUT P2, RZ, R190.reuse, 0x800, RZ, 0xc0, !PT ;  /* 0x00000800beff7812 */ /* 0x040fe2000784c0ff */
[----:B------:R-:W3:Y:S06]  /*40920*/  LDL.LU R54, [R1+0x3f0] ;  /* 0x0003f00001367983 */ /* 0x000eec0000300800 */
[----:B------:R-:W-:Y:S02]  /*40930*/  @P0 LOP3.LUT R193, R193, 0x2, RZ, 0xfc, !PT ;  /* 0x00000002c1c10812 */ /* 0x000fe400078efcff */
[----:B------:R-:W-:Y:S02]  /*40940*/  LOP3.LUT P0, RZ, R190, 0x40000, RZ, 0xc0, !PT ;  /* 0x00040000beff7812 */ /* 0x000fe4000780c0ff */
[----:B------:R-:W-:-:S02]  /*40950*/  LOP3.LUT R193, R193, 0xfffffffb, RZ, 0xc0, !PT ;  /* 0xfffffffbc1c17812 */ /* 0x000fc400078ec0ff */
[----:B------:R-:W-:-:S09]  /*40960*/  PRMT R2, R56, 0x7632, R2 ;  /* 0x0000763238027816 */ /* 0x000fd20000000002 */
[----:B------:R-:W-:Y:S02]  /*40970*/  @P0 LOP3.LUT R193, R193, 0x4, RZ, 0xfc, !PT ;  /* 0x00000004c1c10812 */ /* 0x000fe400078efcff */
[C---:B------:R-:W-:Y:S02]  /*40980*/  LOP3.LUT P0, RZ, R190.reuse, 0x20000, RZ, 0xc0, !PT ;  /* 0x00020000beff7812 */ /* 0x040fe4000780c0ff */
[----:B------:R-:W-:Y:S01]  /*40990*/  LOP3.LUT R193, R193, 0xfffffff7, RZ, 0xc0, !PT ;  /* 0xfffffff7c1c17812 */ /* 0x000fe200078ec0ff */
[----:B------:R0:W-:Y:S01]  /*409a0*/  @P6 STG.E.U16 desc[UR58][R194.64], R2 ;  /* 0x00000002c2006986 */ /* 0x0001e2000c10153a */
[C---:B------:R-:W-:Y:S02]  /*409b0*/  LOP3.LUT P4, RZ, R190.reuse, 0x1000, RZ, 0xc0, !PT ;  /* 0x00001000beff7812 */ /* 0x040fe4000788c0ff */
[----:B------:R-:W-:-:S07]  /*409c0*/  LOP3.LUT P3, RZ, R190, 0x2000, RZ, 0xc0, !PT ;  /* 0x00002000beff7812 */ /* 0x000fce000786c0ff */
[----:B------:R-:W-:Y:S02]  /*409d0*/  @P0 LOP3.LUT R193, R193, 0x8, RZ, 0xfc, !PT ;  /* 0x00000008c1c10812 */ /* 0x000fe400078efcff */
[C---:B------:R-:W-:Y:S02]  /*409e0*/  LOP3.LUT P0, RZ, R190.reuse, 0x10000, RZ, 0xc0, !PT ;  /* 0x00010000beff7812 */ /* 0x040fe4000780c0ff */
[----:B------:R-:W-:Y:S01]  /*409f0*/  LOP3.LUT P5, RZ, R190, 0x4000, RZ, 0xc0, !PT ;  /* 0x00004000beff7812 */ /* 0x000fe200078ac0ff */
[----:B0-----:R-:W-:Y:S01]  /*40a00*/  IMAD.WIDE R194, R57, 0x2, R66 ;  /* 0x0000000239c27825 */ /* 0x001fe200078e0242 */
[----:B------:R-:W-:-:S09]  /*40a10*/  LOP3.LUT R193, R193, 0xffffffef, RZ, 0xc0, !PT ;  /* 0xffffffefc1c17812 */ /* 0x000fd200078ec0ff */
[----:B------:R-:W-:Y:S02]  /*40a20*/  @P0 LOP3.LUT R193, R193, 0x10, RZ, 0xfc, !PT ;  /* 0x00000010c1c10812 */ /* 0x000fe400078efcff */
[----:B------:R-:W-:Y:S01]  /*40a30*/  LOP3.LUT P0, RZ, R190, 0x8000, RZ, 0xc0, !PT ;  /* 0x00008000beff7812 */ /* 0x000fe2000780c0ff */
[----:B--2---:R0:W-:Y:S01]  /*40a40*/  @P2 STG.E.U16 desc[UR58][R194.64], R58 ;  /* 0x0000003ac2002986 */ /* 0x0041e2000c10153a */
[----:B------:R-:W-:Y:S01]  /*40a50*/  PRMT R2, R58, 0x7632, R2 ;  /* 0x000076323a027816 */ /* 0x000fe20000000002 */
[----:B0-----:R-:W-:Y:S02]  /*40a60*/  IMAD.WIDE R194, R57, 0x2, R64 ;  /* 0x0000000239c27825 */ /* 0x001fe400078e0240 */
[----:B------:R-:W2:Y:S04]  /*40a70*/  LDL.LU R57, [R1+0x590] ;  /* 0x0005900001397983 */ /* 0x000ea80000300800 */
[----:B------:R4:W-:Y:S04]  /*40a80*/  @P4 STG.E.U16 desc[UR58][R194.64], R2 ;  /* 0x00000002c2004986 */ /* 0x0009e8000c10153a */
[----:B------:R-:W2:Y:S04]  /*40a90*/  LDL.LU R56, [R1+0x404] ;  /* 0x0004040001387983 */ /* 0x000ea80000300800 */
[----:B------:R-:W2:Y:S01]  /*40aa0*/  LDL.LU R58, [R1+0x1470] ;  /* 0x00147000013a7983 */ /* 0x000ea20000300800 */
[----:B----4-:R-:W-:Y:S01]  /*40ab0*/  IMAD.WIDE R194, R188, 0x2, R66 ;  /* 0x00000002bcc27825 */ /* 0x010fe200078e0242 */
[----:B------:R-:W-:-:S04]  /*40ac0*/  PRMT R2, R59, 0x7632, R2 ;  /* 0x000076323b027816 */ /* 0x000fc80000000002 */
[----:B------:R0:W-:Y:S02]  /*40ad0*/  @P3 STG.E.U16 desc[UR58][R194.64], R59 ;  /* 0x0000003bc2003986 */ /* 0x0001e4000c10153a */
[----:B0-----:R-:W-:Y:S02]  /*40ae0*/  IMAD.WIDE R194, R188, 0x2, R64 ;  /* 0x00000002bcc27825 */ /* 0x001fe400078e0240 */
[----:B------:R-:W4:Y:S04]  /*40af0*/  LDL.LU R188, [R1+0x146c] ;  /* 0x00146c0001bc7983 */ /* 0x000f280000300800 */
[----:B------:R0:W-:Y:S04]  /*40b00*/  @P5 STG.E.U16 desc[UR58][R194.64], R2 ;  /* 0x00000002c2005986 */ /* 0x0001e8000c10153a */
        /* <DEDUP_REMOVED lines=10> */
[----:B---3--:R-:W-:-:S09]  /*40bb0*/  IMAD.WIDE R194, R189, 0x2, R66 ;  /* 0x00000002bdc27825 */ /* 0x008fd200078e0242 */
[----:B------:R0:W-:Y:S02]  /*40bc0*/  @P0 STG.E.U16 desc[UR58][R194.64], R192 ;  /* 0x000000c0c2000986 */ /* 0x0001e4000c10153a */
[----:B0-----:R-:W-:Y:S02]  /*40bd0*/  IMAD.WIDE R194, R189, 0x2, R64 ;  /* 0x00000002bdc27825 */ /* 0x001fe400078e0240 */
[----:B------:R-:W3:Y:S01]  /*40be0*/  LDL.LU R189, [R1+0x1468] ;  /* 0x0014680001bd7983 */ /* 0x000ee20000300800 */
[----:B------:R-:W-:Y:S02]  /*40bf0*/  LOP3.LUT P0, RZ, R193, 0x4, RZ, 0xc0, !PT ;  /* 0x00000004c1ff7812 */ /* 0x000fe4000780c0ff */
[----:B------:R-:W-:Y:S02]  /*40c00*/  PRMT R2, R192, 0x7632, R2 ;  /* 0x00007632c0027816 */ /* 0x000fe40000000002 */
[----:B------:R-:W-:-:S09]  /*40c10*/  LOP3.LUT P1, RZ, R190, 0x100000, RZ, 0xc0, !PT ;  /* 0x00100000beff7812 */ /* 0x000fd2000782c0ff */
[----:B------:R0:W-:Y:S01]  /*40c20*/  @P0 STG.E.U16 desc[UR58][R194.64], R2 ;  /* 0x00000002c2000986 */ /* 0x0001e2000c10153a */
[----:B------:R-:W-:Y:S02]  /*40c30*/  LOP3.LUT P0, RZ, R193, 0x2, RZ, 0xc0, !PT ;  /* 0x00000002c1ff7812 */ /* 0x000fe4000780c0ff */
[----:B------:R-:W-:Y:S01]  /*40c40*/  LOP3.LUT P6, RZ, R190, 0x200000, RZ, 0xc0, !PT ;  /* 0x00200000beff7812 */ /* 0x000fe200078cc0ff */
[----:B0-----:R-:W-:Y:S01]  /*40c50*/  IMAD.WIDE R194, R53, 0x2, R66 ;  /* 0x0000000235c27825 */ /* 0x001fe200078e0242 */
[----:B------:R-:W-:-:S09]  /*40c60*/  PRMT R2, R54, 0x7632, R2 ;  /* 0x0000763236027816 */ /* 0x000fd20000000002 */
[----:B------:R0:W-:Y:S01]  /*40c70*/  @P0 STG.E.U16 desc[UR58][R194.64], R54 ;  /* 0x00000036c2000986 */ /* 0x0001e2000c10153a */
[----:B------:R-:W-:Y:S01]  /*40c80*/  LOP3.LUT P2, RZ, R190, 0x400000, RZ, 0xc0, !PT ;  /* 0x00400000beff7812 */ /* 0x000fe2000784c0ff */
[----:B0-----:R-:W-:-:S05]  /*40c90*/  IMAD.WIDE R194, R53, 0x2, R64 ;  /* 0x0000000235c27825 */ /* 0x001fca00078e0240 */
[----:B------:R2:W-:Y:S01]  /*40ca0*/  @P1 STG.E.U16 desc[UR58][R194.64], R2 ;  /* 0x00000002c2001986 */ /* 0x0005e2000c10153a */
[----:B------:R-:W-:Y:S01]  /*40cb0*/  LOP3.LUT P4, RZ, R190, 0x800000, RZ, 0xc0, !PT ;  /* 0x00800000beff7812 */ /* 0x000fe2000788c0ff */
[----:B--2---:R-:W-:-:S05]  /*40cc0*/  IMAD.WIDE R194, R57, 0x2, R66 ;  /* 0x0000000239c27825 */ /* 0x004fca00078e0242 */
[----:B------:R0:W-:Y:S01]  /*40cd0*/  @P6 STG.E.U16 desc[UR58][R194.64], R56 ;  /* 0x00000038c2006986 */ /* 0x0001e2000c10153a */
[----:B------:R-:W-:Y:S01]  /*40ce0*/  PRMT R2, R56, 0x7632, R2 ;  /* 0x0000763238027816 */ /* 0x000fe20000000002 */
[----:B0-----:R-:W-:Y:S02]  /*40cf0*/  IMAD.WIDE R194, R57, 0x2, R64 ;  /* 0x0000000239c27825 */ /* 0x001fe400078e0240 */
[----:B------:R-:W2:Y:S04]  /*40d00*/  LDL.LU R57, [R1+0x59c] ;  /* 0x00059c0001397983 */ /* 0x000ea80000300800 */
[----:B------:R4:W-:Y:S04]  /*40d10*/  @P2 STG.E.U16 desc[UR58][R194.64], R2 ;  /* 0x00000002c2002986 */ /* 0x0009e8000c10153a */
[----:B------:R-:W2:Y:S04]  /*40d20*/  LDL.LU R192, [R1+0x3f8] ;  /* 0x0003f80001c07983 */ /* 0x000ea80000300800 */
[----:B------:R-:W2:Y:S01]  /*40d30*/  LDL.LU R53, [R1+0x5a0] ;  /* 0x0005a00001357983 */ /* 0x000ea20000300800 */
[----:B----4-:R-:W-:-:S05]  /*40d40*/  IMAD.WIDE R194, R59, 0x2, R66 ;  /* 0x000000023bc27825 */ /* 0x010fca00078e0242 */
[----:B---3--:R0:W-:Y:S01]  /*40d50*/  @P4 STG.E.U16 desc[UR58][R194.64], R189 ;  /* 0x000000bdc2004986 */ /* 0x0081e2000c10153a */
[----:B------:R-:W-:Y:S01]  /*40d60*/  PRMT R2, R189, 0x7632, R2 ;  /* 0x00007632bd027816 */ /* 0x000fe20000000002 */
[----:B0-----:R-:W-:Y:S02]  /*40d70*/  IMAD.WIDE R194, R59, 0x2, R64 ;  /* 0x000000023bc27825 */ /* 0x001fe400078e0240 */
[----:B------:R-:W3:Y:S04]  /*40d80*/  LDL.LU R59, [R1+0x40c] ;  /* 0x00040c00013b7983 */ /* 0x000ee80000300800 */
[----:B------:R-:W4:Y:S04]  /*40d90*/  LDL.LU R54, [R1+0x5a4] ;  /* 0x0005a40001367983 */ /* 0x000f280000300800 */
[----:B------:R-:W4:Y:S04]  /*40da0*/  LDL.LU R56, [R1+0x3fc] ;  /* 0x0003fc0001387983 */ /* 0x000f280000300800 */
[----:B------:R-:W3:Y:S01]  /*40db0*/  LDL.LU R189, [R1+0x1464] ;  /* 0x0014640001bd7983 */ /* 0x000ee20000300800 */
[----:B------:R-:W-:-:S02]  /*40dc0*/  LOP3.LUT R191, R191, 0xdfffffff, RZ, 0xc0, !PT ;  /* 0xdfffffffbfbf7812 */ /* 0x000fc400078ec0ff */
[C---:B------:R-:W-:Y:S02]  /*40dd0*/  LOP3.LUT P3, RZ, R190.reuse, 0x1000000, RZ, 0xc0, !PT ;  /* 0x01000000beff7812 */ /* 0x040fe4000786c0ff */
[C---:B------:R-:W-:Y:S02]  /*40de0*/  LOP3.LUT P5, RZ, R190.reuse, 0x2000000, RZ, 0xc0, !PT ;  /* 0x02000000beff7812 */ /* 0x040fe400078ac0ff */
[C---:B------:R-:W-:Y:S02]  /*40df0*/  LOP3.LUT P6, RZ, R190.reuse, 0x4000000, RZ, 0xc0, !PT ;  /* 0x04000000beff7812 */ /* 0x040fe400078cc0ff */
[----:B------:R-:W-:-:S07]  /*40e00*/  LOP3.LUT P1, RZ, R190, 0x8000000, RZ, 0xc0, !PT ;  /* 0x08000000beff7812 */ /* 0x000fce000782c0ff */
[----:B------:R0:W-:Y:S01]  /*40e10*/  @P3 STG.E.U16 desc[UR58][R194.64], R2 ;  /* 0x00000002c2003986 */ /* 0x0001e2000c10153a */
[----:B------:R-:W-:Y:S01]  /*40e20*/  LOP3.LUT P4, RZ, R190, 0x10000000, RZ, 0xc0, !PT ;  /* 0x10000000beff7812 */ /* 0x000fe2000788c0ff */
[----:B0-----:R-:W-:Y:S01]  /*40e30*/  IMAD.WIDE R194, R52, 0x2, R66 ;  /* 0x0000000234c27825 */ /* 0x001fe200078e0242 */
[----:B------:R-:W-:-:S04]  /*40e40*/  PRMT R2, R55, 0x7632, R2 ;  /* 0x0000763237027816 */ /* 0x000fc80000000002 */
[----:B------:R0:W-:Y:S01]  /*40e50*/  @P5 STG.E.U16 desc[UR58][R194.64], R55 ;  /* 0x00000037c2005986 */ /* 0x0001e2000c10153a */
[----:B------:R-:W-:Y:S01]  /*40e60*/  LOP3.LUT P2, RZ, R190, 0x20000000, RZ, 0xc0, !PT ;  /* 0x20000000beff7812 */ /* 0x000fe2000784c0ff */
[----:B0-----:R-:W-:-:S05]  /*40e70*/  IMAD.WIDE R194, R52, 0x2, R64 ;  /* 0x0000000234c27825 */ /* 0x001fca00078e0240 */
[----:B------:R2:W-:Y:S01]  /*40e80*/  @P6 STG.E.U16 desc[UR58][R194.64], R2 ;  /* 0x00000002c2006986 */ /* 0x0005e2000c10153a */
[----:B------:R-:W-:Y:S02]  /*40e90*/  LOP3.LUT P5, RZ, R190, 0x40000000, RZ, 0xc0, !PT ;  /* 0x40000000beff7812 */ /* 0x000fe400078ac0ff */
[----:B------:R-:W-:Y:S01]  /*40ea0*/  LOP3.LUT R193, R193, 0xfffffffe, RZ, 0xc0, !PT ;  /* 0xfffffffec1c17812 */ /* 0x000fe200078ec0ff */
[----:B--2---:R-:W-:-:S05]  /*40eb0*/  IMAD.WIDE R194, R57, 0x2, R66 ;  /* 0x0000000239c27825 */ /* 0x004fca00078e0242 */
[----:B------:R0:W-:Y:S01]  /*40ec0*/  @P1 STG.E.U16 desc[UR58][R194.64], R192 ;  /* 0x000000c0c2001986 */ /* 0x0001e2000c10153a */
[----:B------:R-:W-:Y:S01]  /*40ed0*/  PRMT R2, R192, 0x7632, R2 ;  /* 0x00007632c0027816 */ /* 0x000fe20000000002 */
[----:B0-----:R-:W-:-:S05]  /*40ee0*/  IMAD.WIDE R194, R57, 0x2, R64 ;  /* 0x0000000239c27825 */ /* 0x001fca00078e0240 */
[----:B------:R0:W-:Y:S02]  /*40ef0*/  @P4 STG.E.U16 desc[UR58][R194.64], R2 ;  /* 0x00000002c2004986 */ /* 0x0001e4000c10153a */
[----:B0-----:R-:W-:Y:S01]  /*40f00*/  IMAD.WIDE R194, R53, 0x2, R66 ;  /* 0x0000000235c27825 */ /* 0x001fe200078e0242 */
[----:B---3--:R-:W-:-:S13]  /*40f10*/  LOP3.LUT P0, RZ, R189, 0x8, RZ, 0xc0, !PT ;  /* 0x00000008bdff7812 */ /* 0x008fda000780c0ff */
[----:B------:R-:W-:Y:S02]  /*40f20*/  @P0 LOP3.LUT R191, R191, 0x20000000, RZ, 0xfc, !PT ;  /* 0x20000000bfbf0812 */ /* 0x000fe400078efcff */
[----:B------:R-:W-:Y:S02]  /*40f30*/  LOP3.LUT P0, RZ, R189, 0x4, RZ, 0xc0, !PT ;  /* 0x00000004bdff7812 */ /* 0x000fe4000780c0ff */
[----:B------:R-:W-:-:S11]  /*40f40*/  LOP3.LUT R191, R191, 0xbfffffff, RZ, 0xc0, !PT ;  /* 0xbfffffffbfbf7812 */ /* 0x000fd600078ec0ff */
[----:B------:R-:W-:Y:S02]  /*40f50*/  @P0 LOP3.LUT R191, R191, 0x40000000, RZ, 0xfc, !PT ;  /* 0x40000000bfbf0812 */ /* 0x000fe400078efcff */
[----:B------:R-:W-:Y:S02]  /*40f60*/  LOP3.LUT P0, RZ, R189, 0x2, RZ, 0xc0, !PT ;  /* 0x00000002bdff7812 */ /* 0x000fe4000780c0ff */
[----:B------:R-:W-:-:S11]  /*40f70*/  LOP3.LUT R191, R191, 0x7fffffff, RZ, 0xc0, !PT ;  /* 0x7fffffffbfbf7812 */ /* 0x000fd600078ec0ff */
[----:B------:R-:W-:Y:S02]  /*40f80*/  @P0 LOP3.LUT R191, R191, 0x80000000, RZ, 0xfc, !PT ;  /* 0x80000000bfbf0812 */ /* 0x000fe400078efcff */
[----:B------:R-:W-:Y:S01]  /*40f90*/  LOP3.LUT P0, RZ, R189, 0x1, RZ, 0xc0, !PT ;  /* 0x00000001bdff7812 */ /* 0x000fe2000780c0ff */
[----:B------:R0:W-:Y:S01]  /*40fa0*/  @P2 STG.E.U16 desc[UR58][R194.64], R59 ;  /* 0x0000003bc2002986 */ /* 0x0001e2000c10153a */
[----:B------:R-:W-:-:S11]  /*40fb0*/  PRMT R2, R59, 0x7632, R2 ;  /* 0x000076323b027816 */ /* 0x000fd60000000002 */
[----:B------:R-:W-:Y:S02]  /*40fc0*/  @P0 LOP3.LUT R193, R193, 0x1, RZ, 0xfc, !PT ;  /* 0x00000001c1c10812 */ /* 0x000fe400078efcff */
[----:B------:R-:W-:Y:S01]  /*40fd0*/  LOP3.LUT P0, RZ, R190, 0x80000000, RZ, 0xc0, !PT ;  /* 0x80000000beff7812 */ /* 0x000fe2000780c0ff */
[----:B0-----:R-:W-:Y:S01]  /*40fe0*/  IMAD.WIDE R194, R53, 0x2, R64 ;  /* 0x0000000235c27825 */ /* 0x001fe200078e0240 */
[----:B------:R-:W2:Y:S04]  /*40ff0*/  LDL.LU R190, [R1+0x5ac] ;  /* 0x0005ac0001be7983 */ /* 0x000ea80000300800 */
[----:B------:R4:W-:Y:S04]  /*41000*/  @P5 STG.E.U16 desc[UR58][R194.64], R2 ;  /* 0x00000002c2005986 */ /* 0x0009e8000c10153a */
[----:B------:R-:W3:Y:S04]  /*41010*/  LDL.LU R52, [R1+0x3b0] ;  /* 0x0003b00001347983 */ /* 0x000ee80000300800 */
[----:B------:R-:W3:Y:S01]  /*41020*/  LDL.LU R55, [R1+0x5b0] ;  /* 0x0005b00001377983 */ /* 0x000ee20000300800 */
[----:B----4-:R-:W-:-:S03]  /*41030*/  IMAD.WIDE R194, R54, 0x2, R66 ;  /* 0x0000000236c27825 */ /* 0x010fc600078e0242 */
[----:B------:R-:W4:Y:S04]  /*41040*/  LDL.LU R57, [R1+0x3d4] ;  /* 0x0003d40001397983 */ /* 0x000f280000300800 */
[----:B------:R-:W4:Y:S04]  /*41050*/  LDL.LU R59, [R1+0x5b4] ;  /* 0x0005b400013b7983 */ /* 0x000f280000300800 */
[----:B------:R-:W4:Y:S04]  /*41060*/  LDL.LU R53, [R1+0x3b4] ;  /* 0x0003b40001357983 */ /* 0x000f280000300800 */
[----:B------:R0:W-:Y:S04]  /*41070*/  @P0 STG.E.U16 desc[UR58][R194.64], R56 ;  /* 0x00000038c2000986 */ /* 0x0001e8000c10153a */
[----:B0-----:R-:W2:Y:S04]  /*41080*/  LDL.LU R194, [R1+0x5a8] ;  /* 0x0005a80001c27983 */ /* 0x001ea80000300800 */
[----:B------:R-:W3:Y:S01]  /*41090*/  LDL.LU R195, [R1+0x3d0] ;  /* 0x0003d00001c37983 */ /* 0x000ee20000300800 */
[----:B------:R-:W-:Y:S01]  /*410a0*/  LOP3.LUT P0, RZ, R193, 0x1, RZ, 0xc0, !PT ;  /* 0x00000001c1ff7812 */ /* 0x000fe2000780c0ff */
[----:B------:R-:W-:Y:S01]  /*410b0*/  IMAD.WIDE R192, R54, 0x2, R64 ;  /* 0x0000000236c07825 */ /* 0x000fe200078e0240 */
[----:B------:R-:W-:Y:S01]  /*410c0*/  PRMT R2, R56, 0x7632, R2 ;  /* 0x0000763238027816 */ /* 0x000fe20000000002 */
[----:B------:R-:W4:Y:S01]  /*410d0*/  LDL.LU R54, [R1+0x5b8] ;  /* 0x0005b80001367983 */ /* 0x000f220000300800 */
[----:B------:R-:W-:-:S02]  /*410e0*/  LOP3.LUT P3, RZ, R189, 0x10, RZ, 0xc0, !PT ;  /* 0x00000010bdff7812 */ /* 0x000fc4000786c0ff */
[----:B------:R-:W-:Y:S01]  /*410f0*/  LOP3.LUT P6, RZ, R189, 0x20, RZ, 0xc0, !PT ;  /* 0x00000020bdff7812 */ /* 0x000fe200078cc0ff */
[----:B------:R-:W4:Y:S06]  /*41100*/  LDL.LU R56, [R1+0x3d8] ;  /* 0x0003d80001387983 */ /* 0x000f2c0000300800 */
[----:B------:R2:W-:Y:S01]  /*41110*/  @P0 STG.E.U16 desc[UR58][R192.64], R2 ;  /* 0x00000002c0000986 */ /* 0x0005e2000c10153a */
[----:B------:R-:W-:Y:S02]  /*41120*/  LOP3.LUT P0, RZ, R191, 0x80000000, RZ, 0xc0, !PT ;  /* 0x80000000bfff7812 */ /* 0x000fe4000780c0ff */
[----:B------:R-:W-:-:S02]  /*41130*/  LOP3.LUT P1, RZ, R189, 0x40, RZ, 0xc0, !PT ;  /* 0x00000040bdff7812 */ /* 0x000fc4000782c0ff */
[----:B------:R-:W-:Y:S01]  /*41140*/  LOP3.LUT P4, RZ, R189, 0x80, RZ, 0xc0, !PT ;  /* 0x00000080bdff7812 */ /* 0x000fe2000788c0ff */
[----:B--2---:R-:W-:-:S08]  /*41150*/  IMAD.WIDE R192, R194, 0x2, R66 ;  /* 0x00000002c2c07825 */ /* 0x004fd000078e0242 */
[----:B---3--:R0:W-:Y:S01]  /*41160*/  @P0 STG.E.U16 desc[UR58][R192.64], R195 ;  /* 0x000000c3c0000986 */ /* 0x0081e2000c10153a */
        /* <DEDUP_REMOVED lines=11> */
[----:B----4-:R-:W-:-:S04]  /*41220*/  PRMT R2, R57, 0x7632, R2 ;  /* 0x0000763239027816 */ /* 0x010fc80000000002 */
[----:B------:R0:W-:Y:S04]  /*41230*/  @P6 STG.E.U16 desc[UR58][R192.64], R57 ;  /* 0x00000039c0006986 */ /* 0x0001e8000c10153a */
[----:B0-----:R-:W2:Y:S04]  /*41240*/  LDL.LU R57, [R1+0x5bc] ;  /* 0x0005bc0001397983 */ /* 0x001ea80000300800 */
[----:B------:R-:W3:Y:S01]  /*41250*/  LDL.LU R194, [R1+0x3b8] ;  /* 0x0003b80001c27983 */ /* 0x000ee20000300800 */
[----:B------:R-:W-:-:S03]  /*41260*/  IMAD.WIDE R192, R55, 0x2, R64 ;  /* 0x0000000237c07825 */ /* 0x000fc600078e0240 */
[----:B------:R-:W4:Y:S04]  /*41270*/  LDL.LU R195, [R1+0x5c0] ;  /* 0x0005c00001c37983 */ /* 0x000f280000300800 */
        /* <DEDUP_REMOVED lines=26> */
[----:B---3--:R0:W-:Y:S02]  /*41420*/  @P3 STG.E.U16 desc[UR58][R192.64], R194 ;  /* 0x000000c2c0003986 */ /* 0x0081e4000c10153a */
[----:B0-----:R-:W-:Y:S02]  /*41430*/  IMAD.WIDE R192, R57, 0x2, R64 ;  /* 0x0000000239c07825 */ /* 0x001fe400078e0240 */
[----:B------:R-:W2:Y:S01]  /*41440*/  LDL.LU R57, [R1+0x5d0] ;  /* 0x0005d00001397983 */ /* 0x000ea20000300800 */
[----:B------:R-:W-:-:S05]  /*41450*/  PRMT R2, R194, 0x7632, R2 ;  /* 0x00007632c2027816 */ /* 0x000fca0000000002 */
[----:B------:R4:W-:Y:S02]  /*41460*/  @P4 STG.E.U16 desc[UR58][R192.64], R2 ;  /* 0x00000002c0004986 */ /* 0x0009e4000c10153a */
[----:B----4-:R-:W-:-:S05]  /*41470*/  IMAD.WIDE R192, R195, 0x2, R66 ;  /* 0x00000002c3c07825 */ /* 0x010fca00078e0242 */
[----:B------:R0:W-:Y:S01]  /*41480*/  @P1 STG.E.U16 desc[UR58][R192.64], R59 ;  /* 0x0000003bc0001986 */ /* 0x0001e2000c10153a */
[----:B------:R-:W-:-:S03]  /*41490*/  PRMT R2, R59, 0x7632, R2 ;  /* 0x000076323b027816 */ /* 0x000fc60000000002 */
[----:B0-----:R-:W3:Y:S01]  /*414a0*/  LDL.LU R59, [R1+0x5d4] ;  /* 0x0005d400013b7983 */ /* 0x001ee20000300800 */
[----:B------:R-:W-:-:S03]  /*414b0*/  IMAD.WIDE R192, R195, 0x2, R64 ;  /* 0x00000002c3c07825 */ /* 0x000fc600078e0240 */
[----:B------:R-:W4:Y:S01]  /*414c0*/  LDL.LU R195, [R1+0x384] ;  /* 0x0003840001c37983 */ /* 0x000f220000300800 */
        /* <DEDUP_REMOVED lines=20> */
[----:B------:R-:W4:Y:S10]  /*41610*/  LDL.LU R190, [R1+0x5d8] ;  /* 0x0005d80001be7983 */ /* 0x000f340000300800 */
        /* <DEDUP_REMOVED lines=21> */
[----:B0-----:R-:W2:Y:S01]  /*41770*/  LDL.LU R188, [R1+0x1460] ;  /* 0x0014600001bc7983 */ /* 0x001ea20000300800 */
[----:B------:R-:W-:-:S03]  /*41780*/  IMAD.WIDE R192, R57, 0x2, R64 ;  /* 0x0000000239c07825 */ /* 0x000fc600078e0240 */
[----:B------:R-:W2:Y:S04]  /*41790*/  LDL.LU R56, [R1+0x5dc] ;  /* 0x0005dc0001387983 */ /* 0x000ea80000300800 */
[----:B------:R3:W-:Y:S02]  /*417a0*/  @P3 STG.E.U16 desc[UR58][R192.64], R2 ;  /* 0x00000002c0003986 */ /* 0x0007e4000c10153a */
[----:B---3--:R-:W-:-:S05]  /*417b0*/  IMAD.WIDE R192, R59, 0x2, R66 ;  /* 0x000000023bc07825 */ /* 0x008fca00078e0242 */
[----:B----4-:R0:W-:Y:S02]  /*417c0*/  @P4 STG.E.U16 desc[UR58][R192.64], R195 ;  /* 0x000000c3c0004986 */ /* 0x0101e4000c10153a */
[----:B0-----:R-:W-:Y:S02]  /*417d0*/  IMAD.WIDE R192, R59, 0x2, R64 ;  /* 0x000000023bc07825 */ /* 0x001fe400078e0240 */
[----:B------:R-:W3:Y:S04]  /*417e0*/  LDL.LU R59, [R1+0x388] ;  /* 0x00038800013b7983 */ /* 0x000ee80000300800 */
[----:B------:R-:W4:Y:S04]  /*417f0*/  LDL.LU R52, [R1+0x5e0] ;  /* 0x0005e00001347983 */ /* 0x000f280000300800 */
[----:B------:R-:W4:Y:S01]  /*41800*/  LDL.LU R57, [R1+0x3ac] ;  /* 0x0003ac0001397983 */ /* 0x000f220000300800 */
[----:B------:R-:W-:-:S03]  /*41810*/  LOP3.LUT R191, R191, 0xffdfffff, RZ, 0xc0, !PT ;  /* 0xffdfffffbfbf7812 */ /* 0x000fc600078ec0ff */
[----:B------:R-:W4:Y:S01]  /*41820*/  LDL.LU R53, [R1+0x5e4] ;  /* 0x0005e40001357983 */ /* 0x000f220000300800 */
[----:B------:R-:W-:-:S03]  /*41830*/  LOP3.LUT P1, RZ, R189, 0x1000000, RZ, 0xc0, !PT ;  /* 0x01000000bdff7812 */ /* 0x000fc6000782c0ff */
[----:B------:R-:W4:Y:S01]  /*41840*/  LDL.LU R54, [R1+0x38c] ;  /* 0x00038c0001367983 */ /* 0x000f220000300800 */
[----:B------:R-:W-:Y:S02]  /*41850*/  LOP3.LUT P5, RZ, R189, 0x2000000, RZ, 0xc0, !PT ;  /* 0x02000000bdff7812 */ /* 0x000fe400078ac0ff */
[----:B------:R-:W-:-:S07]  /*41860*/  PRMT R2, R195, 0x7632, R2 ;  /* 0x00007632c3027816 */ /* 0x000fce0000000002 */
[----:B------:R0:W-:Y:S01]  /*41870*/  @P1 STG.E.U16 desc[UR58][R192.64], R2 ;  /* 0x00000002c0001986 */ /* 0x0001e2000c10153a */
[C---:B------:R-:W-:Y:S02]  /*41880*/  LOP3.LUT P6, RZ, R189.reuse, 0x4000000, RZ, 0xc0, !PT ;  /* 0x04000000bdff7812 */ /* 0x040fe400078cc0ff */
[C---:B------:R-:W-:Y:S02]  /*41890*/  LOP3.LUT P2, RZ, R189.reuse, 0x8000000, RZ, 0xc0, !PT ;  /* 0x08000000bdff7812 */ /* 0x040fe4000784c0ff */
[C---:B------:R-:W-:Y:S02]  /*418a0*/  LOP3.LUT P4, RZ, R189.reuse, 0x10000000, RZ, 0xc0, !PT ;  /* 0x10000000bdff7812 */ /* 0x040fe4000788c0ff */
[----:B------:R-:W-:Y:S01]  /*418b0*/  LOP3.LUT P3, RZ, R189, 0x20000000, RZ, 0xc0, !PT ;  /* 0x20000000bdff7812 */ /* 0x000fe2000786c0ff */
[----:B0-----:R-:W-:-:S05]  /*418c0*/  IMAD.WIDE R192, R190, 0x2, R66 ;  /* 0x00000002bec07825 */ /* 0x001fca00078e0242 */
[----:B------:R0:W-:Y:S01]  /*418d0*/  @P5 STG.E.U16 desc[UR58][R192.64], R55 ;  /* 0x00000037c0005986 */ /* 0x0001e2000c10153a */
[----:B------:R-:W-:Y:S02]  /*418e0*/  LOP3.LUT P5, RZ, R189, 0x40000000, RZ, 0xc0, !PT ;  /* 0x40000000bdff7812 */ /* 0x000fe400078ac0ff */
[----:B------:R-:W-:Y:S01]  /*418f0*/  PRMT R2, R55, 0x7632, R2 ;  /* 0x0000763237027816 */ /* 0x000fe20000000002 */
[----:B0-----:R-:W-:-:S05]  /*41900*/  IMAD.WIDE R192, R190, 0x2, R64 ;  /* 0x00000002bec07825 */ /* 0x001fca00078e0240 */
[----:B------:R0:W-:Y:S01]  /*41910*/  @P6 STG.E.U16 desc[UR58][R192.64], R2 ;  /* 0x00000002c0006986 */ /* 0x0001e2000c10153a */
        /* <DEDUP_REMOVED lines=13> */
[----:B------:R-:W2:Y:S04]  /*419f0*/  LDL.LU R194, [R1+0x370] ;  /* 0x0003700001c27983 */ /* 0x000ea80000300800 */
[----:B------:R-:W2:Y:S04]  /*41a00*/  LDL.LU R195, [R1+0x5ec] ;  /* 0x0005ec0001c37983 */ /* 0x000ea80000300800 */
[----:B------:R-:W2:Y:S01]  /*41a10*/  LDL.LU R190, [R1+0x350] ;  /* 0x0003500001be7983 */ /* 0x000ea20000300800 */
[----:B0-----:R-:W-:-:S03]  /*41a20*/  IMAD.WIDE R192, R56, 0x2, R66 ;  /* 0x0000000238c07825 */ /* 0x001fc600078e0242 */
[----:B------:R-:W2:Y:S04]  /*41a30*/  LDL.LU R55, [R1+0x800] ;  /* 0x0008000001377983 */ /* 0x000ea80000300800 */
[----:B---3--:R0:W-:Y:S02]  /*41a40*/  @P2 STG.E.U16 desc[UR58][R192.64], R59 ;  /* 0x0000003bc0002986 */ /* 0x0081e4000c10153a */
[----:B0-----:R-:W-:Y:S02]  /*41a50*/  IMAD.WIDE R192, R56, 0x2, R64 ;  /* 0x0000000238c07825 */ /* 0x001fe400078e0240 */
[----:B------:R-:W3:Y:S01]  /*41a60*/  LDL.LU R56, [R1+0x374] ;  /* 0x0003740001387983 */ /* 0x000ee20000300800 */
[----:B------:R-:W-:-:S03]  /*41a70*/  PRMT R2, R59, 0x7632, R2 ;  /* 0x000076323b027816 */ /* 0x000fc60000000002 */
[----:B------:R-:W3:Y:S04]  /*41a80*/  LDL.LU R59, [R1+0x145c] ;  /* 0x00145c00013b7983 */ /* 0x000ee80000300800 */
[----:B------:R4:W-:Y:S02]  /*41a90*/  @P4 STG.E.U16 desc[UR58][R192.64], R2 ;  /* 0x00000002c0004986 */ /* 0x0009e4000c10153a */
[----:B----4-:R-:W-:Y:S01]  /*41aa0*/  IMAD.WIDE R192, R52, 0x2, R66 ;  /* 0x0000000234c07825 */ /* 0x010fe200078e0242 */
[----:B------:R-:W-:-:S04]  /*41ab0*/  PRMT R2, R57, 0x7632, R2 ;  /* 0x0000763239027816 */ /* 0x000fc80000000002 */
[----:B------:R0:W-:Y:S04]  /*41ac0*/  @P3 STG.E.U16 desc[UR58][R192.64], R57 ;  /* 0x00000039c0003986 */ /* 0x0001e8000c10153a */
[----:B0-----:R-:W4:Y:S01]  /*41ad0*/  LDL.LU R57, [R1+0x804] ;  /* 0x0008040001397983 */ /* 0x001f220000300800 */
[----:B------:R-:W-:-:S03]  /*41ae0*/  IMAD.WIDE R192, R52, 0x2, R64 ;  /* 0x0000000234c07825 */ /* 0x000fc600078e0240 */
[----:B------:R-:W4:Y:S04]  /*41af0*/  LDL.LU R52, [R1+0x354] ;  /* 0x0003540001347983 */ /* 0x000f280000300800 */
[----:B------:R0:W-:Y:S02]  /*41b00*/  @P5 STG.E.U16 desc[UR58][R192.64], R2 ;  /* 0x00000002c0005986 */ /* 0x0001e4000c10153a */
[----:B0-----:R-:W-:-:S05]  /*41b10*/  IMAD.WIDE R192, R53, 0x2, R66 ;  /* 0x0000000235c07825 */ /* 0x001fca00078e0242 */
        /* <DEDUP_REMOVED lines=8> */
[C---:B------:R-:W-:Y:S01]  /*41ba0*/  LOP3.LUT P6, RZ, R188.reuse, 0x20, RZ, 0xc0, !PT ;  /* 0x00000020bcff7812 */ /* 0x040fe200078cc0ff */
[----:B------:R-:W4:Y:S01]  /*41bb0*/  LDL.LU R54, [R1+0x378] ;  /* 0x0003780001367983 */ /* 0x000f220000300800 */
[C---:B------:R-:W-:Y:S02]  /*41bc0*/  LOP3.LUT P2, RZ, R188.reuse, 0x40, RZ, 0xc0, !PT ;  /* 0x00000040bcff7812 */ /* 0x040fe4000784c0ff */
[----:B------:R-:W-:Y:S01]  /*41bd0*/  LOP3.LUT P4, RZ, R188, 0x80, RZ, 0xc0, !PT ;  /* 0x00000080bcff7812 */ /* 0x000fe2000788c0ff */
[----:B--2---:R-:W-:-:S06]  /*41be0*/  IMAD.WIDE R192, R189, 0x2, R66 ;  /* 0x00000002bdc07825 */ /* 0x004fcc00078e0242 */
        /* <DEDUP_REMOVED lines=12> */
[----:B---3--:R-:W-:-:S04]  /*41cb0*/  PRMT R2, R56, 0x7632, R2 ;  /* 0x0000763238027816 */ /* 0x008fc80000000002 */
[----:B------:R0:W-:Y:S04]  /*41cc0*/  @P6 STG.E.U16 desc[UR58][R192.64], R56 ;  /* 0x00000038c0006986 */ /* 0x0001e8000c10153a */
[----:B0-----:R-:W2:Y:S04]  /*41cd0*/  LDL.LU R56, [R1+0x80c] ;  /* 0x00080c0001387983 */ /* 0x001ea80000300800 */
[----:B------:R-:W3:Y:S01]  /*41ce0*/  LDL.LU R189, [R1+0x358] ;  /* 0x0003580001bd7983 */ /* 0x000ee20000300800 */
[----:B------:R-:W-:-:S03]  /*41cf0*/  IMAD.WIDE R192, R55, 0x2, R64 ;  /* 0x0000000237c07825 */ /* 0x000fc600078e0240 */
[----:B------:R-:W3:Y:S04]  /*41d00*/  LDL.LU R195, [R1+0x810] ;  /* 0x0008100001c37983 */ /* 0x000ee80000300800 */
        /* <DEDUP_REMOVED lines=17> */
[----:B------:R0:W-:Y:S01]  /*41e20*/  @P5 STG.E.U16 desc[UR58][R192.64], R54 ;  /* 0x00000036c0005986 */ /* 0x0001e2000c10153a */
[----:B------:R-:W-:Y:S01]  /*41e30*/  LOP3.LUT P0, RZ, R188, 0x80000, RZ, 0xc0, !PT ;  /* 0x00080000bcff7812 */ /* 0x000fe2000780c0ff */
[----:B0-----:R-:W-:Y:S02]  /*41e40*/  IMAD.WIDE R192, R53, 0x2, R64 ;  /* 0x0000000235c07825 */ /* 0x001fe400078e0240 */
[----:B------:R-:W4:Y:S04]  /*41e50*/  LDL.LU R53, [R1+0x820] ;  /* 0x0008200001357983 */ /* 0x000f280000300800 */
[----:B------:R2:W-:Y:S04]  /*41e60*/  @P6 STG.E.U16 desc[UR58][R192.64], R2 ;  /* 0x00000002c0006986 */ /* 0x0005e8000c10153a */
[----:B------:R-:W4:Y:S01]  /*41e70*/  LDL.LU R54, [R1+0x320] ;  /* 0x0003200001367983 */ /* 0x000f220000300800 */
        /* <DEDUP_REMOVED lines=8> */
[----:B------:R-:W-:-:S07]  /*41f00*/  LOP3.LUT P2, RZ, R188, 0x2000, RZ, 0xc0, !PT ;  /* 0x00002000bcff7812 */ /* 0x000fce000784c0ff */
[----:B------:R-:W-:Y:S02]  /*41f10*/  @P0 LOP3.LUT R191, R191, 0x80000, RZ, 0xfc, !PT ;  /* 0x00080000bfbf0812 */ /* 0x000fe400078efcff */
[C---:B------:R-:W-:Y:S02]  /*41f20*/  LOP3.LUT P0, RZ, R188.reuse, 0x10000, RZ, 0xc0, !PT ;  /* 0x00010000bcff7812 */ /* 0x040fe4000780c0ff */
[----:B------:R-:W-:Y:S02]  /*41f30*/  LOP3.LUT P5, RZ, R188, 0x4000, RZ, 0xc0, !PT ;  /* 0x00004000bcff7812 */ /* 0x000fe400078ac0ff */
[----:B------:R-:W-:-:S09]  /*41f40*/  LOP3.LUT R191, R191, 0xffefffff, RZ, 0xc0, !PT ;  /* 0xffefffffbfbf7812 */ /* 0x000fd200078ec0ff */
[----:B------:R-:W-:Y:S02]  /*41f50*/  @P0 LOP3.LUT R191, R191, 0x100000, RZ, 0xfc, !PT ;  /* 0x00100000bfbf0812 */ /* 0x000fe400078efcff */
[----:B------:R-:W-:Y:S01]  /*41f60*/  LOP3.LUT P0, RZ, R188, 0x8000, RZ, 0xc0, !PT ;  /* 0x00008000bcff7812 */ /* 0x000fe2000780c0ff */
[----:B--2---:R-:W-:-:S05]  /*41f70*/  IMAD.WIDE R192, R56, 0x2, R66 ;  /* 0x0000000238c07825 */ /* 0x004fca00078e0242 */
[----:B---3--:R0:W-:Y:S02]  /*41f80*/  @P1 STG.E.U16 desc[UR58][R192.64], R189 ;  /* 0x000000bdc0001986 */ /* 0x0081e4000c10153a */
[----:B0-----:R-:W-:Y:S02]  /*41f90*/  IMAD.WIDE R192, R56, 0x2, R64 ;  /* 0x0000000238c07825 */ /* 0x001fe400078e0240 */
[----:B------:R-:W2:Y:S01]  /*41fa0*/  LDL.LU R56, [R1+0x824] ;  /* 0x0008240001387983 */ /* 0x000ea20000300800 */
[----:B------:R-:W-:-:S05]  /*41fb0*/  PRMT R2, R189, 0x7632, R2 ;  /* 0x00007632bd027816 */ /* 0x000fca0000000002 */
[----:B------:R0:W-:Y:S02]  /*41fc0*/  @P4 STG.E.U16 desc[UR58][R192.64], R2 ;  /* 0x00000002c0004986 */ /* 0x0001e4000c10153a */
[----:B0-----:R-:W-:-:S05]  /*41fd0*/  IMAD.WIDE R192, R195, 0x2, R66 ;  /* 0x00000002c3c07825 */ /* 0x001fca00078e0242 */
[----:B----4-:R0:W-:Y:S01]  /*41fe0*/  @P2 STG.E.U16 desc[UR58][R192.64], R57 ;  /* 0x00000039c0002986 */ /* 0x0101e2000c10153a */
[----:B------:R-:W-:Y:S01]  /*41ff0*/  PRMT R2, R57, 0x7632, R2 ;  /* 0x0000763239027816 */ /* 0x000fe20000000002 */
[----:B0-----:R-:W-:Y:S02]  /*42000*/  IMAD.WIDE R192, R195, 0x2, R64 ;  /* 0x00000002c3c07825 */ /* 0x001fe400078e0240 */
[----:B------:R-:W3:Y:S04]  /*42010*/  LDL.LU R57, [R1+0x828] ;  /* 0x0008280001397983 */ /* 0x000ee80000300800 */
[----:B------:R0:W-:Y:S04]  /*42020*/  @P5 STG.E.U16 desc[UR58][R192.64], R2 ;  /* 0x00000002c0005986 */ /* 0x0001e8000c10153a */
[----:B------:R-:W4:Y:S01]  /*42030*/  LDL.LU R195, [R1+0x324] ;  /* 0x0003240001c37983 */ /* 0x000f220000300800 */
[----:B0-----:R-:W-:-:S05]  /*42040*/  IMAD.WIDE R192, R190, 0x2, R66 ;  /* 0x00000002bec07825 */ /* 0x001fca00078e0242 */
[----:B------:R0:W-:Y:S01]  /*42050*/  @P0 STG.E.U16 desc[UR58][R192.64], R55 ;  /* 0x00000037c0000986 */ /* 0x0001e2000c10153a */
[----:B------:R-:W-:Y:S01]  /*42060*/  PRMT R2, R55, 0x7632, R2 ;  /* 0x0000763237027816 */ /* 0x000fe20000000002 */
[----:B0-----:R-:W-:Y:S02]  /*42070*/  IMAD.WIDE R192, R190, 0x2, R64 ;  /* 0x00000002bec07825 */ /* 0x001fe400078e0240 */
[----:B------:R-:W4:Y:S04]  /*42080*/  LDL.LU R190, [R1+0x82c] ;  /* 0x00082c0001be7983 */ /* 0x000f280000300800 */
[----:B------:R-:W4:Y:S01]  /*42090*/  LDL.LU R55, [R1+0x348] ;  /* 0x0003480001377983 */ /* 0x000f220000300800 */
        /* <DEDUP_REMOVED lines=14> */
[----:B------:R0:W-:Y:S02]  /*42180*/  @P0 STG.E.U16 desc[UR58][R192.64], R54 ;  /* 0x00000036c0000986 */ /* 0x0001e4000c10153a */
[----:B0-----:R-:W-:-:S05]  /*42190*/  IMAD.WIDE R192, R53, 0x2, R64 ;  /* 0x0000000235c07825 */ /* 0x001fca00078e0240 */
[----:B------:R0:W-:Y:S02]  /*421a0*/  @P3 STG.E.U16 desc[UR58][R192.64], R2 ;  /* 0x00000002c0003986 */ /* 0x0001e4000c10153a */
[----:B0-----:R-:W-:Y:S02]  /*421b0*/  PRMT R2, R59, 0x7632, R2 ;  /* 0x000076323b027816 */ /* 0x001fe40000000002 */
[C---:B------:R-:W-:Y:S02]  /*421c0*/  LOP3.LUT P1, RZ, R188.reuse, 0x400000, RZ, 0xc0, !PT ;  /* 0x00400000bcff7812 */ /* 0x040fe4000782c0ff */
[C---:B------:R-:W-:Y:S02]  /*421d0*/  LOP3.LUT P4, RZ, R188.reuse, 0x800000, RZ, 0xc0, !PT ;  /* 0x00800000bcff7812 */ /* 0x040fe4000788c0ff */
[C---:B------:R-:W-:Y:S02]  /*421e0*/  LOP3.LUT P2, RZ, R188.reuse, 0x1000000, RZ, 0xc0, !PT ;  /* 0x01000000bcff7812 */ /* 0x040fe4000784c0ff */
[----:B------:R-:W-:Y:S01]  /*421f0*/  LOP3.LUT P5, RZ, R188, 0x2000000, RZ, 0xc0, !PT ;  /* 0x02000000bcff7812 */ /* 0x000fe200078ac0ff */
[----:B--2---:R-:W-:-:S05]  /*42200*/  IMAD.WIDE R192, R56, 0x2, R66 ;  /* 0x0000000238c07825 */ /* 0x004fca00078e0242 */
[----:B------:R0:W-:Y:S04]  /*42210*/  @P6 STG.E.U16 desc[UR58][R192.64], R59 ;  /* 0x0000003bc0006986 */ /* 0x0001e8000c10153a */
[----:B0-----:R-:W2:Y:S01]  /*42220*/  LDL.LU R59, [R1+0x1458] ;  /* 0x00145800013b7983 */ /* 0x001ea20000300800 */
[----:B------:R-:W-:-:S03]  /*42230*/  IMAD.WIDE R192, R56, 0x2, R64 ;  /* 0x0000000238c07825 */ /* 0x000fc600078e0240 */
[----:B------:R-:W2:Y:S04]  /*42240*/  LDL.LU R56, [R1+0x830] ;  /* 0x0008300001387983 */ /* 0x000ea80000300800 */
[----:B------:R3:W-:Y:S04]  /*42250*/  @P1 STG.E.U16 desc[UR58][R192.64], R2 ;  /* 0x00000002c0001986 */ /* 0x0007e8000c10153a */
[----:B------:R-:W2:Y:S01]  /*42260*/  LDL.LU R52, [R1+0x834] ;  /* 0x0008340001347983 */ /* 0x000ea20000300800 */
[----:B---3--:R-:W-:-:S05]  /*42270*/  IMAD.WIDE R192, R57, 0x2, R66 ;  /* 0x0000000239c07825 */ /* 0x008fca00078e0242 */
[----:B----4-:R0:W-:Y:S01]  /*42280*/  @P4 STG.E.U16 desc[UR58][R192.64], R195 ;  /* 0x000000c3c0004986 */ /* 0x0101e2000c10153a */
[----:B------:R-:W-:Y:S01]  /*42290*/  PRMT R2, R195, 0x7632, R2 ;  /* 0x00007632c3027816 */ /* 0x000fe20000000002 */
[----:B0-----:R-:W-:Y:S02]  /*422a0*/  IMAD.WIDE R192, R57, 0x2, R64 ;  /* 0x0000000239c07825 */ /* 0x001fe400078e0240 */
[----:B------:R-:W3:Y:S04]  /*422b0*/  LDL.LU R57, [R1+0x34c] ;  /* 0x00034c0001397983 */ /* 0x000ee80000300800 */
[----:B------:R0:W-:Y:S04]  /*422c0*/  @P2 STG.E.U16 desc[UR58][R192.64], R2 ;  /* 0x00000002c0002986 */ /* 0x0001e8000c10153a */
[----:B------:R-:W4:Y:S04]  /*422d0*/  LDL.LU R53, [R1+0x838] ;  /* 0x0008380001357983 */ /* 0x000f280000300800 */
[----:B------:R-:W4:Y:S01]  /*422e0*/  LDL.LU R54, [R1+0x32c] ;  /* 0x00032c0001367983 */ /* 0x000f220000300800 */
[----:B0-----:R-:W-:-:S05]  /*422f0*/  IMAD.WIDE R192, R190, 0x2, R66 ;  /* 0x00000002bec07825 */ /* 0x001fca00078e0242 */
[----:B------:R0:W-:Y:S04]  /*42300*/  @P5 STG.E.U16 desc[UR58][R192.64], R55 ;  /* 0x00000037c0005986 */ /* 0x0001e8000c10153a */
[----:B0-----:R-:W3:Y:S01]  /*42310*/  LDL.LU R192, [R1+0x328] ;  /* 0x0003280001c07983 */ /* 0x001ee20000300800 */
[----:B------:R-:W-:-:S03]  /*42320*/  LOP3.LUT R191, R191, 0xffffdfff, RZ, 0xc0, !PT ;  /* 0xffffdfffbfbf7812 */ /* 0x000fc600078ec0ff */
[----:B------:R-:W4:Y:S04]  /*42330*/  LDL.LU R193, [R1+0x83c] ;  /* 0x00083c0001c17983 */ /* 0x000f280000300800 */
[----:B------:R-:W4:Y:S01]  /*42340*/  LDL.LU R194, [R1+0x310] ;  /* 0x0003100001c27983 */ /* 0x000f220000300800 */
[----:B------:R-:W-:-:S03]  /*42350*/  LOP3.LUT P6, RZ, R188, 0x4000000, RZ, 0xc0, !PT ;  /* 0x04000000bcff7812 */ /* 0x000fc600078cc0ff */
[----:B------:R-:W4:Y:S01]  /*42360*/  LDL.LU R195, [R1+0x840] ;  /* 0x0008400001c37983 */ /* 0x000f220000300800 */
[C---:B------:R-:W-:Y:S02]  /*42370*/  LOP3.LUT P3, RZ, R188.reuse, 0x8000000, RZ, 0xc0, !PT ;  /* 0x08000000bcff7812 */ /* 0x040fe4000786c0ff */
[C---:B------:R-:W-:Y:S02]  /*42380*/  LOP3.LUT P4, RZ, R188.reuse, 0x10000000, RZ, 0xc0, !PT ;  /* 0x10000000bcff7812 */ /* 0x040fe4000788c0ff */
[C---:B------:R-:W-:Y:S02]  /*42390*/  LOP3.LUT P1, RZ, R188.reuse, 0x20000000, RZ, 0xc0, !PT ;  /* 0x20000000bcff7812 */ /* 0x040fe4000782c0ff */
[----:B------:R-:W-:Y:S02]  /*423a0*/  LOP3.LUT P5, RZ, R188, 0x40000000, RZ, 0xc0, !PT ;  /* 0x40000000bcff7812 */ /* 0x000fe400078ac0ff */
[----:B------:R-:W-:Y:S02]  /*423b0*/  PRMT R2, R55, 0x7632, R2 ;  /* 0x0000763237027816 */ /* 0x000fe40000000002 */
        /* <DEDUP_REMOVED lines=12> */
[----:B------:R-:W-:Y:S02]  /*42480*/  IMAD.WIDE R188, R190, 0x2, R64 ;  /* 0x00000002bebc7825 */ /* 0x000fe400078e0240 */
[----:B------:R-:W2:Y:S04]  /*42490*/  LDL.LU R190, [R1+0x300] ;  /* 0x0003000001be7983 */ /* 0x000ea80000300800 */
[----:B------:R0:W-:Y:S04]  /*424a0*/  @P6 STG.E.U16 desc[UR58][R188.64], R2 ;  /* 0x00000002bc006986 */ /* 0x0001e8000c10153a */
[----:B------:R-:W2:Y:S01]  /*424b0*/  LDL.LU R55, [R1+0x844] ;  /* 0x0008440001377983 */ /* 0x000ea20000300800 */
[----:B0-----:R-:W-:-:S05]  /*424c0*/  IMAD.WIDE R188, R56, 0x2, R66 ;  /* 0x0000000238bc7825 */ /* 0x001fca00078e0242 */
[----:B---3--:R0:W-:Y:S01]  /*424d0*/  @P3 STG.E.U16 desc[UR58][R188.64], R192 ;  /* 0x000000c0bc003986 */ /* 0x0081e2000c10153a */
[----:B------:R-:W-:Y:S01]  /*424e0*/  PRMT R2, R192, 0x7632, R2 ;  /* 0x00007632c0027816 */ /* 0x000fe20000000002 */
[----:B0-----:R-:W-:Y:S02]  /*424f0*/  IMAD.WIDE R188, R56, 0x2, R64 ;  /* 0x0000000238bc7825 */ /* 0x001fe400078e0240 */
[----:B------:R-:W3:Y:S04]  /*42500*/  LDL.LU R56, [R1+0x314] ;  /* 0x0003140001387983 */ /* 0x000ee80000300800 */
[----:B------:R0:W-:Y:S02]  /*42510*/  @P4 STG.E.U16 desc[UR58][R188.64], R2 ;  /* 0x00000002bc004986 */ /* 0x0001e4000c10153a */
[----:B0-----:R-:W-:Y:S01]  /*42520*/  IMAD.WIDE R188, R52, 0x2, R66 ;  /* 0x0000000234bc7825 */ /* 0x001fe200078e0242 */
[----:B------:R-:W-:-:S04]  /*42530*/  PRMT R2, R57, 0x7632, R2 ;  /* 0x0000763239027816 */ /* 0x000fc80000000002 */
        /* <DEDUP_REMOVED lines=24> */
[C---:B------:R-:W-:Y:S02]  /*426c0*/  LOP3.LUT P3, RZ, R59.reuse, 0x40, RZ, 0xc0, !PT ;  /* 0x000000403bff7812 */ /* 0x040fe4000786c0ff */
[----:B------:R-:W-:-:S09]  /*426d0*/  LOP3.LUT P4, RZ, R59, 0x80, RZ, 0xc0, !PT ;  /* 0x000000803bff7812 */ /* 0x000fd2000788c0ff */
[----:B--2---:R0:W-:Y:S01]  /*426e0*/  @P0 STG.E.U16 desc[UR58][R188.64], R190 ;  /* 0x000000bebc000986 */ /* 0x0041e2000c10153a */
[----:B------:R-:W-:Y:S01]  /*426f0*/  PRMT R2, R190, 0x7632, R2 ;  /* 0x00007632be027816 */ /* 0x000fe20000000002 */
[----:B0-----:R-:W-:-:S05]  /*42700*/  IMAD.WIDE R188, R195, 0x2, R64 ;  /* 0x00000002c3bc7825 */ /* 0x001fca00078e0240 */
[----:B------:R0:W-:Y:S02]  /*42710*/  @P2 STG.E.U16 desc[UR58][R188.64], R2 ;  /* 0x00000002bc002986 */ /* 0x0001e4000c10153a */
[----:B0-----:R-:W-:-:S05]  /*42720*/  IMAD.WIDE R188, R55, 0x2, R66 ;  /* 0x0000000237bc7825 */ /* 0x001fca00078e0242 */
[----:B---3--:R0:W-:Y:S01]  /*42730*/  @P6 STG.E.U16 desc[UR58][R188.64], R56 ;  /* 0x00000038bc006986 */ /* 0x0081e2000c10153a */
[----:B------:R-:W-:-:S03]  /*42740*/  PRMT R2, R56, 0x7632, R2 ;  /* 0x0000763238027816 */ /* 0x000fc60000000002 */
[----:B0-----:R-:W2:Y:S04]  /*42750*/  LDL.LU R56, [R1+0x850] ;  /* 0x0008500001387983 */ /* 0x001ea80000300800 */
[----:B------:R-:W3:Y:S01]  /*42760*/  LDL.LU R193, [R1+0x308] ;  /* 0x0003080001c17983 */ /* 0x000ee20000300800 */
[----:B------:R-:W-:-:S03]  /*42770*/  IMAD.WIDE R188, R55, 0x2, R64 ;  /* 0x0000000237bc7825 */ /* 0x000fc600078e0240 */
[----:B------:R-:W3:Y:S04]  /*42780*/  LDL.LU R194, [R1+0x854] ;  /* 0x0008540001c27983 */ /* 0x000ee80000300800 */
[----:B------:R0:W-:Y:S02]  /*42790*/  @P3 STG.E.U16 desc[UR58][R188.64], R2 ;  /* 0x00000002bc003986 */ /* 0x0001e4000c10153a */
[----:B0-----:R-:W-:-:S05]  /*427a0*/  IMAD.WIDE R188, R57, 0x2, R66 ;  /* 0x0000000239bc7825 */ /* 0x001fca00078e0242 */
        /* <DEDUP_REMOVED lines=15> */
[----:B------:R0:W-:Y:S01]  /*428a0*/  @P5 STG.E.U16 desc[UR58][R188.64], R54 ;  /* 0x00000036bc005986 */ /* 0x0001e2000c10153a */
[----:B------:R-:W-:Y:S01]  /*428b0*/  LOP3.LUT P4, RZ, R59, 0x1000, RZ, 0xc0, !PT ;  /* 0x000010003bff7812 */ /* 0x000fe2000788c0ff */
[----:B0-----:R-:W-:Y:S02]  /*428c0*/  IMAD.WIDE R188, R53, 0x2, R64 ;  /* 0x0000000235bc7825 */ /* 0x001fe400078e0240 */
[----:B------:R-:W4:Y:S04]  /*428d0*/  LDL.LU R53, [R1+0x860] ;  /* 0x0008600001357983 */ /* 0x000f280000300800 */
[----:B------:R2:W-:Y:S04]  /*428e0*/  @P6 STG.E.U16 desc[UR58][R188.64], R2 ;  /* 0x00000002bc006986 */ /* 0x0005e8000c10153a */
[----:B------:R-:W4:Y:S01]  /*428f0*/  LDL.LU R54, [R1+0x2e0] ;  /* 0x0002e00001367983 */ /* 0x000f220000300800 */
[----:B------:R-:W-:-:S02]  /*42900*/  LOP3.LUT P3, RZ, R59, 0x2000, RZ, 0xc0, !PT ;  /* 0x000020003bff7812 */ /* 0x000fc4000786c0ff */
[----:B------:R-:W-:Y:S01]  /*42910*/  LOP3.LUT P0, RZ, R59, 0x80000, RZ, 0xc0, !PT ;  /* 0x000800003bff7812 */ /* 0x000fe2000780c0ff */
[----:B--2---:R-:W-:-:S05]  /*42920*/  IMAD.WIDE R188, R56, 0x2, R66 ;  /* 0x0000000238bc7825 */ /* 0x004fca00078e0242 */
[----:B---3--:R0:W-:Y:S01]  /*42930*/  @P2 STG.E.U16 desc[UR58][R188.64], R193 ;  /* 0x000000c1bc002986 */ /* 0x0081e2000c10153a */
[----:B------:R-:W-:Y:S01]  /*42940*/  PRMT R2, R193, 0x7632, R2 ;  /* 0x00007632c1027816 */ /* 0x000fe20000000002 */
[----:B0-----:R-:W-:Y:S02]  /*42950*/  IMAD.WIDE R188, R56, 0x2, R64 ;  /* 0x0000000238bc7825 */ /* 0x001fe400078e0240 */
[----:B------:R-:W2:Y:S04]  /*42960*/  LDL.LU R56, [R1+0x864] ;  /* 0x0008640001387983 */ /* 0x000ea80000300800 */
[----:B------:R0:W-:Y:S02]  /*42970*/  @P4 STG.E.U16 desc[UR58][R188.64], R2 ;  /* 0x00000002bc004986 */ /* 0x0001e4000c10153a */
[----:B0-----:R-:W-:-:S05]  /*42980*/  IMAD.WIDE R188, R194, 0x2, R66 ;  /* 0x00000002c2bc7825 */ /* 0x001fca00078e0242 */
[----:B------:R0:W-:Y:S01]  /*42990*/  @P3 STG.E.U16 desc[UR58][R188.64], R57 ;  /* 0x00000039bc003986 */ /* 0x0001e2000c10153a */
        /* <DEDUP_REMOVED lines=38> */
[----:B------:R0:W-:Y:S01]  /*42c00*/  @P0 STG.E.U16 desc[UR58][R188.64], R54 ;  /* 0x00000036bc000986 */ /* 0x0001e2000c10153a */
[----:B------:R-:W-:Y:S01]  /*42c10*/  LOP3.LUT P2, RZ, R59, 0x400000, RZ, 0xc0, !PT ;  /* 0x004000003bff7812 */ /* 0x000fe2000784c0ff */
[----:B0-----:R-:W-:-:S05]  /*42c20*/  IMAD.WIDE R188, R53, 0x2, R64 ;  /* 0x0000000235bc7825 */ /* 0x001fca00078e0240 */
[----:B------:R0:W-:Y:S01]  /*42c30*/  @P1 STG.E.U16 desc[UR58][R188.64], R2 ;  /* 0x00000002bc001986 */ /* 0x0001e2000c10153a */
[----:B------:R-:W-:Y:S02]  /*42c40*/  LOP3.LUT P4, RZ, R59, 0x800000, RZ, 0xc0, !PT ;  /* 0x008000003bff7812 */ /* 0x000fe4000788c0ff */
[----:B0-----:R-:W-:Y:S01]  /*42c50*/  PRMT R2, R58, 0x7632, R2 ;  /* 0x000076323a027816 */ /* 0x001fe20000000002 */
[----:B--2---:R-:W-:-:S05]  /*42c60*/  IMAD.WIDE R188, R56, 0x2, R66 ;  /* 0x0000000238bc7825 */ /* 0x004fca00078e0242 */
[----:B------:R0:W-:Y:S02]  /*42c70*/  @P6 STG.E.U16 desc[UR58][R188.64], R58 ;  /* 0x0000003abc006986 */ /* 0x0001e4000c10153a */
[----:B0-----:R-:W-:Y:S02]  /*42c80*/  IMAD.WIDE R188, R56, 0x2, R64 ;  /* 0x0000000238bc7825 */ /* 0x001fe400078e0240 */
[----:B------:R-:W2:Y:S04]  /*42c90*/  LDL.LU R58, [R1+0x1454] ;  /* 0x00145400013a7983 */ /* 0x000ea80000300800 */
[----:B------:R-:W4:Y:S04]  /*42ca0*/  LDL.LU R56, [R1+0x870] ;  /* 0x0008700001387983 */ /* 0x000f280000300800 */
[----:B------:R-:W2:Y:S04]  /*42cb0*/  LDL.LU R54, [R1+0x2e8] ;  /* 0x0002e80001367983 */ /* 0x000ea80000300800 */
[----:B------:R3:W-:Y:S04]  /*42cc0*/  @P2 STG.E.U16 desc[UR58][R188.64], R2 ;  /* 0x00000002bc002986 */ /* 0x0007e8000c10153a */
[----:B------:R-:W2:Y:S01]  /*42cd0*/  LDL.LU R190, [R1+0x874] ;  /* 0x0008740001be7983 */ /* 0x000ea20000300800 */
[----:B---3--:R-:W-:-:S05]  /*42ce0*/  IMAD.WIDE R188, R57, 0x2, R66 ;  /* 0x0000000239bc7825 */ /* 0x008fca00078e0242 */
[----:B------:R0:W-:Y:S02]  /*42cf0*/  @P4 STG.E.U16 desc[UR58][R188.64], R194 ;  /* 0x000000c2bc004986 */ /* 0x0001e4000c10153a */
[----:B0-----:R-:W-:Y:S02]  /*42d00*/  IMAD.WIDE R188, R57, 0x2, R64 ;  /* 0x0000000239bc7825 */ /* 0x001fe400078e0240 */
[----:B------:R-:W3:Y:S04]  /*42d10*/  LDL.LU R57, [R1+0x2fc] ;  /* 0x0002fc0001397983 */ /* 0x000ee80000300800 */
[----:B------:R-:W3:Y:S04]  /*42d20*/  LDL.LU R52, [R1+0x878] ;  /* 0x0008780001347983 */ /* 0x000ee80000300800 */
[----:B------:R-:W3:Y:S04]  /*42d30*/  LDL.LU R53, [R1+0x2ec] ;  /* 0x0002ec0001357983 */ /* 0x000ee80000300800 */
[----:B------:R-:W3:Y:S01]  /*42d40*/  LDL.LU R192, [R1+0x87c] ;  /* 0x00087c0001c07983 */ /* 0x000ee20000300800 */
[----:B------:R-:W-:-:S03]  /*42d50*/  LOP3.LUT P3, RZ, R59, 0x1000000, RZ, 0xc0, !PT ;  /* 0x010000003bff7812 */ /* 0x000fc6000786c0ff */
[----:B------:R-:W3:Y:S01]  /*42d60*/  LDL.LU R193, [R1+0x2d0] ;  /* 0x0002d00001c17983 */ /* 0x000ee20000300800 */
[C---:B------:R-:W-:Y:S02]  /*42d70*/  LOP3.LUT P5, RZ, R59.reuse, 0x2000000, RZ, 0xc0, !PT ;  /* 0x020000003bff7812 */ /* 0x040fe400078ac0ff */
[----:B------:R-:W-:Y:S02]  /*42d80*/  PRMT R2, R194, 0x7632, R2 ;  /* 0x00007632c2027816 */ /* 0x000fe40000000002 */
[C---:B------:R-:W-:Y:S01]  /*42d90*/  LOP3.LUT P6, RZ, R59.reuse, 0x4000000, RZ, 0xc0, !PT ;  /* 0x040000003bff7812 */ /* 0x040fe200078cc0ff */
[----:B------:R-:W3:Y:S04]  /*42da0*/  LDL.LU R194, [R1+0x880] ;  /* 0x0008800001c27983 */ /* 0x000ee80000300800 */
[----:B------:R0:W-:Y:S01]  /*42db0*/  @P3 STG.E.U16 desc[UR58][R188.64], R2 ;  /* 0x00000002bc003986 */ /* 0x0001e2000c10153a */
[----:B------:R-:W-:-:S02]  /*42dc0*/  LOP3.LUT P1, RZ, R59, 0x8000000, RZ, 0xc0, !PT ;  /* 0x080000003bff7812 */ /* 0x000fc4000782c0ff */
        /* <DEDUP_REMOVED lines=9> */
[----:B----4-:R-:W-:Y:S01]  /*42e60*/  IMAD.WIDE R188, R56, 0x2, R66 ;  /* 0x0000000238bc7825 */ /* 0x010fe200078e0242 */
[----:B--2---:R-:W-:-:S04]  /*42e70*/  PRMT R2, R54, 0x7632, R2 ;  /* 0x0000763236027816 */ /* 0x004fc80000000002 */
[----:B------:R0:W-:Y:S02]  /*42e80*/  @P1 STG.E.U16 desc[UR58][R188.64], R54 ;  /* 0x00000036bc001986 */ /* 0x0001e4000c10153a */
[----:B0-----:R-:W-:Y:S02]  /*42e90*/  IMAD.WIDE R188, R56, 0x2, R64 ;  /* 0x0000000238bc7825 */ /* 0x001fe400078e0240 */
[----:B------:R-:W2:Y:S04]  /*42ea0*/  LDL.LU R56, [R1+0x2d4] ;  /* 0x0002d40001387983 */ /* 0x000ea80000300800 */
[----:B------:R0:W-:Y:S04]  /*42eb0*/  @P4 STG.E.U16 desc[UR58][R188.64], R2 ;  /* 0x00000002bc004986 */ /* 0x0001e8000c10153a */
[----:B------:R-:W4:Y:S01]  /*42ec0*/  LDL.LU R54, [R1+0x1450] ;  /* 0x0014500001367983 */ /* 0x000f220000300800 */
[----:B0-----:R-:W-:Y:S01]  /*42ed0*/  IMAD.WIDE R188, R190, 0x2, R66 ;  /* 0x00000002bebc7825 */ /* 0x001fe200078e0242 */
[----:B---3--:R-:W-:-:S04]  /*42ee0*/  PRMT R2, R57, 0x7632, R2 ;  /* 0x0000763239027816 */ /* 0x008fc80000000002 */
[----:B------:R0:W-:Y:S04]  /*42ef0*/  @P2 STG.E.U16 desc[UR58][R188.64], R57 ;  /* 0x00000039bc002986 */ /* 0x0001e8000c10153a */
[----:B0-----:R-:W3:Y:S01]  /*42f00*/  LDL.LU R57, [R1+0x888] ;  /* 0x0008880001397983 */ /* 0x001ee20000300800 */
[----:B------:R-:W-:-:S03]  /*42f10*/  IMAD.WIDE R188, R190, 0x2, R64 ;  /* 0x00000002bebc7825 */ /* 0x000fc600078e0240 */
[----:B------:R-:W4:Y:S01]  /*42f20*/  LDL.LU R190, [R1+0x2c4] ;  /* 0x0002c40001be7983 */ /* 0x000f220000300800 */
[----:B------:R-:W-:Y:S02]  /*42f30*/  LOP3.LUT P0, RZ, R58, 0x8, RZ, 0xc0, !PT ;  /* 0x000000083aff7812 */ /* 0x000fe4000780c0ff */
[----:B------:R-:W-:-:S11]  /*42f40*/  LOP3.LUT R191, R191, 0xffffffdf, RZ, 0xc0, !PT ;  /* 0xffffffdfbfbf7812 */ /* 0x000fd600078ec0ff */
        /* <DEDUP_REMOVED lines=16> */
[C---:B------:R-:W-:Y:S01]  /*43050*/  LOP3.LUT P0, RZ, R191.reuse, 0x100, RZ, 0xc0, !PT ;  /* 0x00000100bfff7812 */ /* 0x040fe2000780c0ff */
        /* <DEDUP_REMOVED lines=16> */
[----:B------:R0:W-:Y:S01]  /*43160*/  @P0 STG.E.U16 desc[UR58][R188.64], R195 ;  /* 0x000000c3bc000986 */ /* 0x0001e2000c10153a */
[----:B------:R-:W-:Y:S01]  /*43170*/  LOP3.LUT P1, RZ, R58, 0x40, RZ, 0xc0, !PT ;  /* 0x000000403aff7812 */ /* 0x000fe2000782c0ff */
[----:B0-----:R-:W-:-:S05]  /*43180*/  IMAD.WIDE R188, R194, 0x2, R64 ;  /* 0x00000002c2bc7825 */ /* 0x001fca00078e0240 */
[----:B------:R0:W-:Y:S01]  /*43190*/  @P3 STG.E.U16 desc[UR58][R188.64], R2 ;  /* 0x00000002bc003986 */ /* 0x0001e2000c10153a */
[----:B------:R-:W-:Y:S01]  /*431a0*/  LOP3.LUT P4, RZ, R58, 0x80, RZ, 0xc0, !PT ;  /* 0x000000803aff7812 */ /* 0x000fe2000788c0ff */
[----:B0-----:R-:W-:-:S05]  /*431b0*/  IMAD.WIDE R188, R55, 0x2, R66 ;  /* 0x0000000237bc7825 */ /* 0x001fca00078e0242 */
[----:B--2---:R0:W-:Y:S01]  /*431c0*/  @P6 STG.E.U16 desc[UR58][R188.64], R56 ;  /* 0x00000038bc006986 */ /* 0x0041e2000c10153a */
[----:B------:R-:W-:Y:S01]  /*431d0*/  PRMT R2, R56, 0x7632, R2 ;  /* 0x0000763238027816 */ /* 0x000fe20000000002 */
[----:B0-----:R-:W-:Y:S02]  /*431e0*/  IMAD.WIDE R188, R55, 0x2, R64 ;  /* 0x0000000237bc7825 */ /* 0x001fe400078e0240 */
[----:B------:R-:W2:Y:S04]  /*431f0*/  LDL.LU R56, [R1+0x890] ;  /* 0x0008900001387983 */ /* 0x000ea80000300800 */
[----:B------:R3:W-:Y:S02]  /*43200*/  @P1 STG.E.U16 desc[UR58][R188.64], R2 ;  /* 0x00000002bc001986 */ /* 0x0007e4000c10153a */
[----:B---3--:R-:W-:-:S05]  /*43210*/  IMAD.WIDE R188, R57, 0x2, R66 ;  /* 0x0000000239bc7825 */ /* 0x008fca00078e0242 */
[----:B----4-:R0:W-:Y:S02]  /*43220*/  @P4 STG.E.U16 desc[UR58][R188.64], R190 ;  /* 0x000000bebc004986 */ /* 0x0101e4000c10153a */
[----:B0-----:R-:W-:Y:S02]  /*43230*/  IMAD.WIDE R188, R57, 0x2, R64 ;  /* 0x0000000239bc7825 */ /* 0x001fe400078e0240 */
[----:B------:R-:W3:Y:S04]  /*43240*/  LDL.LU R57, [R1+0x2c8] ;  /* 0x0002c80001397983 */ /* 0x000ee80000300800 */
[----:B------:R-:W4:Y:S04]  /*43250*/  LDL.LU R192, [R1+0x894] ;  /* 0x0008940001c07983 */ /* 0x000f280000300800 */
        /* <DEDUP_REMOVED lines=11> */
[----:B0-----:R-:W-:-:S05]  /*43310*/  IMAD.WIDE R188, R52, 0x2, R66 ;  /* 0x0000000234bc7825 */ /* 0x001fca00078e0242 */
[----:B------:R0:W-:Y:S01]  /*43320*/  @P5 STG.E.U16 desc[UR58][R188.64], R53 ;  /* 0x00000035bc005986 */ /* 0x0001e2000c10153a */
[----:B------:R-:W-:Y:S01]  /*43330*/  PRMT R2, R53, 0x7632, R2 ;  /* 0x0000763235027816 */ /* 0x000fe20000000002 */
        /* <DEDUP_REMOVED lines=11> */
[----:B------:R-:W3:Y:S04]  /*433f0*/  LDL.LU R57, [R1+0x144c] ;  /* 0x00144c0001397983 */ /* 0x000ee80000300800 */
[----:B------:R4:W-:Y:S02]  /*43400*/  @P4 STG.E.U16 desc[UR58][R188.64], R2 ;  /* 0x00000002bc004986 */ /* 0x0009e4000c10153a */
[----:B----4-:R-:W-:Y:S01]  /*43410*/  IMAD.WIDE R188, R192, 0x2, R66 ;  /* 0x00000002c0bc7825 */ /* 0x010fe200078e0242 */
[----:B------:R-:W-:-:S04]  /*43420*/  PRMT R2, R55, 0x7632, R2 ;  /* 0x0000763237027816 */ /* 0x000fc80000000002 */
[----:B------:R0:W-:Y:S04]  /*43430*/  @P1 STG.E.U16 desc[UR58][R188.64], R55 ;  /* 0x00000037bc001986 */ /* 0x0001e8000c10153a */
[----:B0-----:R-:W4:Y:S01]  /*43440*/  LDL.LU R55, [R1+0x8a8] ;  /* 0x0008a80001377983 */ /* 0x001f220000300800 */
        /* <DEDUP_REMOVED lines=8> */
[C---:B------:R-:W-:Y:S02]  /*434d0*/  LOP3.LUT P0, RZ, R58.reuse, 0x20000, RZ, 0xc0, !PT ;  /* 0x000200003aff7812 */ /* 0x040fe4000780c0ff */
        /* <DEDUP_REMOVED lines=29> */
[----:B0-----:R-:W-:Y:S02]  /*436b0*/  IMAD.WIDE R188, R52, 0x2, R64 ;  /* 0x0000000234bc7825 */ /* 0x001fe400078e0240 */
[----:B------:R-:W4:Y:S04]  /*436c0*/  LDL.LU R53, [R1+0x8b0] ;  /* 0x0008b00001357983 */ /* 0x000f280000300800 */
[----:B------:R2:W-:Y:S01]  /*436d0*/  @P2 STG.E.U16 desc[UR58][R188.64], R2 ;  /* 0x00000002bc002986 */ /* 0x0005e2000c10153a */
[C---:B------:R-:W-:Y:S02]  /*436e0*/  LOP3.LUT P3, RZ, R58.reuse, 0x400000, RZ, 0xc0, !PT ;  /* 0x004000003aff7812 */ /* 0x040fe4000786c0ff */
[----:B------:R-:W-:Y:S01]  /*436f0*/  LOP3.LUT P4, RZ, R58, 0x800000, RZ, 0xc0, !PT ;  /* 0x008000003aff7812 */ /* 0x000fe2000788c0ff */
[----:B--2---:R-:W-:-:S05]  /*43700*/  IMAD.WIDE R188, R56, 0x2, R66 ;  /* 0x0000000238bc7825 */ /* 0x004fca00078e0242 */
[----:B---3--:R0:W-:Y:S01]  /*43710*/  @P6 STG.E.U16 desc[UR58][R188.64], R57 ;  /* 0x00000039bc006986 */ /* 0x0081e2000c10153a */
[----:B------:R-:W-:Y:S01]  /*43720*/  PRMT R2, R57, 0x7632, R2 ;  /* 0x0000763239027816 */ /* 0x000fe20000000002 */
[----:B0-----:R-:W-:Y:S02]  /*43730*/  IMAD.WIDE R188, R56, 0x2, R64 ;  /* 0x0000000238bc7825 */ /* 0x001fe400078e0240 */
[----:B------:R-:W2:Y:S04]  /*43740*/  LDL.LU R56, [R1+0x2a8] ;  /* 0x0002a80001387983 */ /* 0x000ea80000300800 */
[----:B------:R-:W3:Y:S04]  /*43750*/  LDL.LU R57, [R1+0x1448] ;  /* 0x0014480001397983 */ /* 0x000ee80000300800 */
[----:B------:R4:W-:Y:S04]  /*43760*/  @P3 STG.E.U16 desc[UR58][R188.64], R2 ;  /* 0x00000002bc003986 */ /* 0x0009e8000c10153a */
[----:B------:R-:W2:Y:S01]  /*43770*/  LDL.LU R195, [R1+0x8b4] ;  /* 0x0008b40001c37983 */ /* 0x000ea20000300800 */
[----:B----4-:R-:W-:-:S05]  /*43780*/  IMAD.WIDE R188, R55, 0x2, R66 ;  /* 0x0000000237bc7825 */ /* 0x010fca00078e0242 */
[----:B------:R0:W-:Y:S02]  /*43790*/  @P4 STG.E.U16 desc[UR58][R188.64], R192 ;  /* 0x000000c0bc004986 */ /* 0x0001e4000c10153a */
[----:B0-----:R-:W-:Y:S02]  /*437a0*/  IMAD.WIDE R188, R55, 0x2, R64 ;  /* 0x0000000237bc7825 */ /* 0x001fe400078e0240 */
[----:B------:R-:W4:Y:S04]  /*437b0*/  LDL.LU R55, [R1+0x2bc] ;  /* 0x0002bc0001377983 */ /* 0x000f280000300800 */
[----:B------:R-:W4:Y:S04]  /*437c0*/  LDL.LU R190, [R1+0x8b8] ;  /* 0x0008b80001be7983 */ /* 0x000f280000300800 */
[----:B------:R-:W4:Y:S01]  /*437d0*/  LDL.LU R52, [R1+0x2ac] ;  /* 0x0002ac0001347983 */ /* 0x000f220000300800 */
[----:B------:R-:W-:-:S02]  /*437e0*/  LOP3.LUT R59, R59, 0xdfffffff, RZ, 0xc0, !PT ;  /* 0xdfffffff3b3b7812 */ /* 0x000fc400078ec0ff */
[C---:B------:R-:W-:Y:S02]  /*437f0*/  LOP3.LUT P1, RZ, R58.reuse, 0x1000000, RZ, 0xc0, !PT ;  /* 0x010000003aff7812 */ /* 0x040fe4000782c0ff */
[----:B------:R-:W-:Y:S02]  /*43800*/  LOP3.LUT P5, RZ, R58, 0x2000000, RZ, 0xc0, !PT ;  /* 0x020000003aff7812 */ /* 0x000fe400078ac0ff */
[----:B------:R-:W-:Y:S02]  /*43810*/  PRMT R2, R192, 0x7632, R2 ;  /* 0x00007632c0027816 */ /* 0x000fe40000000002 */
[C---:B------:R-:W-:Y:S02]  /*43820*/  LOP3.LUT P6, RZ, R58.reuse, 0x4000000, RZ, 0xc0, !PT ;  /* 0x040000003aff7812 */ /* 0x040fe400078cc0ff */
[----:B------:R-:W-:-:S05]  /*43830*/  LOP3.LUT P2, RZ, R58, 0x8000000, RZ, 0xc0, !PT ;  /* 0x080000003aff7812 */ /* 0x000fca000784c0ff */
[----:B------:R0:W-:Y:S01]  /*43840*/  @P1 STG.E.U16 desc[UR58][R188.64], R2 ;  /* 0x00000002bc001986 */ /* 0x0001e2000c10153a */
[C---:B------:R-:W-:Y:S02]  /*43850*/  LOP3.LUT P4, RZ, R58.reuse, 0x10000000, RZ, 0xc0, !PT ;  /* 0x100000003aff7812 */ /* 0x040fe4000788c0ff */
[----:B------:R-:W-:Y:S02]  /*43860*/  LOP3.LUT P3, RZ, R58, 0x20000000, RZ, 0xc0, !PT ;  /* 0x200000003aff7812 */ /* 0x000fe4000786c0ff */
[----:B------:R-:W-:Y:S01]  /*43870*/  LOP3.LUT R191, R191, 0xfffffffe, RZ, 0xc0, !PT ;  /* 0xfffffffebfbf7812 */ /* 0x000fe200078ec0ff */
[----:B0-----:R-:W-:-:S05]  /*43880*/  IMAD.WIDE R188, R193, 0x2, R66 ;  /* 0x00000002c1bc7825 */ /* 0x001fca00078e0242 */
[----:B------:R0:W-:Y:S01]  /*43890*/  @P5 STG.E.U16 desc[UR58][R188.64], R194 ;  /* 0x000000c2bc005986 */ /* 0x0001e2000c10153a */
[----:B------:R-:W-:Y:S01]  /*438a0*/  PRMT R2, R194, 0x7632, R2 ;  /* 0x00007632c2027816 */ /* 0x000fe20000000002 */
[----:B0-----:R-:W-:-:S05]  /*438b0*/  IMAD.WIDE R188, R193, 0x2, R64 ;  /* 0x00000002c1bc7825 */ /* 0x001fca00078e0240 */
[----:B------:R0:W-:Y:S01]  /*438c0*/  @P6 STG.E.U16 desc[UR58][R188.64], R2 ;  /* 0x00000002bc006986 */ /* 0x0001e2000c10153a */
[----:B------:R-:W-:Y:S01]  /*438d0*/  LOP3.LUT P5, RZ, R58, 0x40000000, RZ, 0xc0, !PT ;  /* 0x400000003aff7812 */ /* 0x000fe200078ac0ff */
[----:B0-----:R-:W-:Y:S01]  /*438e0*/  IMAD.WIDE R188, R53, 0x2, R66 ;  /* 0x0000000235bc7825 */ /* 0x001fe200078e0242 */
[----:B---3--:R-:W-:-:S13]  /*438f0*/  LOP3.LUT P0, RZ, R57, 0x8, RZ, 0xc0, !PT ;  /* 0x0000000839ff7812 */ /* 0x008fda000780c0ff */
[----:B------:R-:W-:Y:S02]  /*43900*/  @P0 LOP3.LUT R59, R59, 0x20000000, RZ, 0xfc, !PT ;  /* 0x200000003b3b0812 */ /* 0x000fe400078efcff */
[----:B------:R-:W-:Y:S02]  /*43910*/  LOP3.LUT P0, RZ, R57, 0x4, RZ, 0xc0, !PT ;  /* 0x0000000439ff7812 */ /* 0x000fe4000780c0ff */
[----:B------:R-:W-:-:S11]  /*43920*/  LOP3.LUT R59, R59, 0xbfffffff, RZ, 0xc0, !PT ;  /* 0xbfffffff3b3b7812 */ /* 0x000fd600078ec0ff */
[----:B------:R-:W-:Y:S02]  /*43930*/  @P0 LOP3.LUT R59, R59, 0x40000000, RZ, 0xfc, !PT ;  /* 0x400000003b3b0812 */ /* 0x000fe400078efcff */
[----:B------:R-:W-:Y:S02]  /*43940*/  LOP3.LUT P0, RZ, R57, 0x2, RZ, 0xc0, !PT ;  /* 0x0000000239ff7812 */ /* 0x000fe4000780c0ff */
[----:B------:R-:W-:Y:S01]  /*43950*/  LOP3.LUT R59, R59, 0x7fffffff, RZ, 0xc0, !PT ;  /* 0x7fffffff3b3b7812 */ /* 0x000fe200078ec0ff */
[----:B--2---:R0:W-:Y:S01]  /*43960*/  @P2 STG.E.U16 desc[UR58][R188.64], R56 ;  /* 0x00000038bc002986 */ /* 0x0041e2000c10153a */
[----:B------:R-:W-:-:S09]  /*43970*/  PRMT R2, R56, 0x7632, R2 ;  /* 0x0000763238027816 */ /* 0x000fd20000000002 */
[----:B------:R-:W-:Y:S02]  /*43980*/  @P0 LOP3.LUT R59, R59, 0x80000000, RZ, 0xfc, !PT ;  /* 0x800000003b3b0812 */ /* 0x000fe400078efcff */
[----:B------:R-:W-:Y:S01]  /*43990*/  LOP3.LUT P0, RZ, R57, 0x1, RZ, 0xc0, !PT ;  /* 0x0000000139ff7812 */ /* 0x000fe2000780c0ff */
[----:B0-----:R-:W-:-:S05]  /*439a0*/  IMAD.WIDE R188, R53, 0x2, R64 ;  /* 0x0000000235bc7825 */ /* 0x001fca00078e0240 */
[----:B------:R0:W-:Y:S07]  /*439b0*/  @P4 STG.E.U16 desc[UR58][R188.64], R2 ;  /* 0x00000002bc004986 */ /* 0x0001ee000c10153a */
[----:B------:R-:W-:Y:S01]  /*439c0*/  @P0 LOP3.LUT R191, R191, 0x1, RZ, 0xfc, !PT ;  /* 0x00000001bfbf0812 */ /* 0x000fe200078efcff */
[----:B0-----:R-:W-:Y:S01]  /*439d0*/  IMAD.WIDE R188, R195, 0x2, R66 ;  /* 0x00000002c3bc7825 */ /* 0x001fe200078e0242 */
[----:B------:R-:W-:Y:S02]  /*439e0*/  LOP3.LUT P0, RZ, R58, 0x80000000, RZ, 0xc0, !PT ;  /* 0x800000003aff7812 */ /* 0x000fe4000780c0ff */
[----:B----4-:R-:W-:Y:S01]  /*439f0*/  PRMT R2, R55, 0x7632, R2 ;  /* 0x0000763237027816 */ /* 0x010fe20000000002 */
[----:B------:R-:W2:Y:S04]  /*43a00*/  LDL.LU R58, [R1+0x290] ;  /* 0x00029000013a7983 */ /* 0x000ea80000300800 */
[----:B------:R0:W-:Y:S04]  /*43a10*/  @P3 STG.E.U16 desc[UR58][R188.64], R55 ;  /* 0x00000037bc003986 */ /* 0x0001e8000c10153a */
[----:B------:R-:W3:Y:S04]  /*43a20*/  LDL.LU R192, [R1+0x8c0] ;  /* 0x0008c00001c07983 */ /* 0x000ee80000300800 */
[----:B------:R-:W4:Y:S01]  /*43a30*/  LDL.LU R193, [R1+0x280] ;  /* 0x0002800001c17983 */ /* 0x000f220000300800 */
[----:B0-----:R-:W-:-:S03]  /*43a40*/  IMAD.WIDE R188, R195, 0x2, R64 ;  /* 0x00000002c3bc7825 */ /* 0x001fc600078e0240 */
[----:B------:R-:W4:Y:S04]  /*43a50*/  LDL.LU R194, [R1+0x8c4] ;  /* 0x0008c40001c27983 */ /* 0x000f280000300800 */
[----:B------:R0:W-:Y:S04]  /*43a60*/  @P5 STG.E.U16 desc[UR58][R188.64], R2 ;  /* 0x00000002bc005986 */ /* 0x0001e8000c10153a */
[----:B------:R-:W4:Y:S04]  /*43a70*/  LDL.LU R53, [R1+0x294] ;  /* 0x0002940001357983 */ /* 0x000f280000300800 */
[----:B------:R-:W4:Y:S01]  /*43a80*/  LDL.LU R56, [R1+0x1444] ;  /* 0x0014440001387983 */ /* 0x000f220000300800 */
[----:B0-----:R-:W-:-:S03]  /*43a90*/  IMAD.WIDE R188, R190, 0x2, R66 ;  /* 0x00000002bebc7825 */ /* 0x001fc600078e0242 */
[----:B------:R-:W4:Y:S04]  /*43aa0*/  LDL.LU R55, [R1+0x8c8] ;  /* 0x0008c80001377983 */ /* 0x000f280000300800 */
[----:B------:R0:W-:Y:S01]  /*43ab0*/  @P0 STG.E.U16 desc[UR58][R188.64], R52 ;  /* 0x00000034bc000986 */ /* 0x0001e2000c10153a */
[----:B------:R-:W-:-:S03]  /*43ac0*/  LOP3.LUT P0, RZ, R191, 0x1, RZ, 0xc0, !PT ;  /* 0x00000001bfff7812 */ /* 0x000fc6000780c0ff */
[----:B------:R-:W4:Y:S04]  /*43ad0*/  LDL.LU R195, [R1+0x284] ;  /* 0x0002840001c37983 */ /* 0x000f280000300800 */
[----:B------:R-:W3:Y:S01]  /*43ae0*/  LDL.LU R191, [R1+0x8bc] ;  /* 0x0008bc0001bf7983 */ /* 0x000ee20000300800 */
[----:B------:R-:W-:Y:S01]  /*43af0*/  PRMT R2, R52, 0x7632, R2 ;  /* 0x0000763234027816 */ /* 0x000fe20000000002 */
[----:B0-----:R-:W-:Y:S01]  /*43b00*/  IMAD.WIDE R188, R190, 0x2, R64 ;  /* 0x00000002bebc7825 */ /* 0x001fe200078e0240 */
[----:B------:R-:W-:Y:S01]  /*43b10*/  LOP3.LUT P1, RZ, R57, 0x10, RZ, 0xc0, !PT ;  /* 0x0000001039ff7812 */ /* 0x000fe2000782c0ff */
[----:B------:R-:W4:Y:S04]  /*43b20*/  LDL.LU R190, [R1+0x8cc] ;  /* 0x0008cc0001be7983 */ /* 0x000f280000300800 */
[----:B------:R2:W-:Y:S01]  /*43b30*/  @P0 STG.E.U16 desc[UR58][R188.64], R2 ;  /* 0x00000002bc000986 */ /* 0x0005e2000c10153a */
[----:B------:R-:W-:-:S02]  /*43b40*/  LOP3.LUT P0, RZ, R59, 0x80000000, RZ, 0xc0, !PT ;  /* 0x800000003bff7812 */ /* 0x000fc4000780c0ff */
[C---:B------:R-:W-:Y:S01]  /*43b50*/  LOP3.LUT P6, RZ, R57.reuse, 0x20, RZ, 0xc0, !PT ;  /* 0x0000002039ff7812 */ /* 0x040fe200078cc0ff */
[----:B------:R-:W4:Y:S01]  /*43b60*/  LDL.LU R52, [R1+0x298] ;  /* 0x0002980001347983 */ /* 0x000f220000300800 */
[C---:B------:R-:W-:Y:S02]  /*43b70*/  LOP3.LUT P2, RZ, R57.reuse, 0x40, RZ, 0xc0, !PT ;  /* 0x0000004039ff7812 */ /* 0x040fe4000784c0ff */
[----:B------:R-:W-:Y:S02]  /*43b80*/  LOP3.LUT P4, RZ, R57, 0x80, RZ, 0xc0, !PT ;  /* 0x0000008039ff7812 */ /* 0x000fe4000788c0ff */
[----:B--2---:R-:W-:Y:S01]  /*43b90*/  PRMT R2, R58, 0x7632, R2 ;  /* 0x000076323a027816 */ /* 0x004fe20000000002 */
[----:B---3--:R-:W-:-:S05]  /*43ba0*/  IMAD.WIDE R188, R191, 0x2, R66 ;  /* 0x00000002bfbc7825 */ /* 0x008fca00078e0242 */
[----:B------:R0:W-:Y:S01]  /*43bb0*/  @P0 STG.E.U16 desc[UR58][R188.64], R58 ;  /* 0x0000003abc000986 */ /* 0x0001e2000c10153a */
[----:B------:R-:W-:Y:S01]  /*43bc0*/  LOP3.LUT P0, RZ, R59, 0x40000000, RZ, 0xc0, !PT ;  /* 0x400000003bff7812 */ /* 0x000fe2000780c0ff */
[----:B0-----:R-:W-:-:S12]  /*43bd0*/  IMAD.WIDE R188, R191, 0x2, R64 ;  /* 0x00000002bfbc7825 */ /* 0x001fd800078e0240 */
[----:B------:R0:W-:Y:S01]  /*43be0*/  @P0 STG.E.U16 desc[UR58][R188.64], R2 ;  /* 0x00000002bc000986 */ /* 0x0001e2000c10153a */
[----:B------:R-:W-:Y:S01]  /*43bf0*/  LOP3.LUT P0, RZ, R59, 0x20000000, RZ, 0xc0, !PT ;  /* 0x200000003bff7812 */ /* 0x000fe2000780c0ff */
[----:B0-----:R-:W-:Y:S01]  /*43c00*/  IMAD.WIDE R188, R192, 0x2, R66 ;  /* 0x00000002c0bc7825 */ /* 0x001fe200078e0242 */
[----:B----4-:R-:W-:-:S11]  /*43c10*/  PRMT R2, R193, 0x7632, R2 ;  /* 0x00007632c1027816 */ /* 0x010fd60000000002 */
[----:B------:R0:W-:Y:S02]  /*43c20*/  @P0 STG.E.U16 desc[UR58][R188.64], R193 ;  /* 0x000000c1bc000986 */ /* 0x0001e4000c10153a */
[----:B0-----:R-:W-:-:S05]  /*43c30*/  IMAD.WIDE R188, R192, 0x2, R64 ;  /* 0x00000002c0bc7825 */ /* 0x001fca00078e0240 */
[----:B------:R0:W-:Y:S02]  /*43c40*/  @P1 STG.E.U16 desc[UR58][R188.64], R2 ;  /* 0x00000002bc001986 */ /* 0x0001e4000c10153a */
[----:B0-----:R-:W-:Y:S01]  /*43c50*/  IMAD.WIDE R188, R194, 0x2, R66 ;  /* 0x00000002c2bc7825 */ /* 0x001fe200078e0242 */
[----:B------:R-:W-:-:S04]  /*43c60*/  PRMT R2, R53, 0x7632, R2 ;  /* 0x0000763235027816 */ /* 0x000fc80000000002 */
        /* <DEDUP_REMOVED lines=297> */
[----:B0-----:R-:W-:Y:S01]  /*44f00*/  IMAD.WIDE R56, R52, 0x2, R66 ;  /* 0x0000000234387825 */ /* 0x001fe200078e0242 */
[----:B---3--:R-:W-:-:S04]  /*44f10*/  PRMT R2, R188, 0x7632, R2 ;  /* 0x00007632bc027816 */ /* 0x008fc80000000002 */
[----:B------:R0:W-:Y:S02]  /*44f20*/  @P1 STG.E.U16 desc[UR58][R56.64], R188 ;  /* 0x000000bc38001986 */ /* 0x0001e4000c10153a */
        /* <DEDUP_REMOVED lines=38> */
[----:B0-----:R-:W2:Y:S01]  /*45190*/  LDL.LU R52, [R1+0x954] ;  /* 0x0009540001347983 */ /* 0x001ea20000300800 */
[----:B------:R-:W-:-:S03]  /*451a0*/  IMAD.WIDE R56, R194, 0x2, R64 ;  /* 0x00000002c2387825 */ /* 0x000fc600078e0240 */
[----:B------:R-:W3:Y:S04]  /*451b0*/  LDL.LU R189, [R1+0x208] ;  /* 0x0002080001bd7983 */ /* 0x000ee80000300800 */
[----:B------:R0:W-:Y:S04]  /*451c0*/  @P1 STG.E.U16 desc[UR58][R56.64], R2 ;  /* 0x0000000238001986 */ /* 0x0001e8000c10153a */
[----:B------:R-:W3:Y:S01]  /*451d0*/  LDL.LU R191, [R1+0x958] ;  /* 0x0009580001bf7983 */ /* 0x000ee20000300800 */
        /* <DEDUP_REMOVED lines=13> */
[----:B------:R4:W-:Y:S01]  /*452b0*/  @P2 STG.E.U16 desc[UR58][R56.64], R2 ;  /* 0x0000000238002986 */ /* 0x0009e2000c10153a */
[----:B------:R-:W-:Y:S01]  /*452c0*/  LOP3.LUT P4, RZ, R55, 0x1000, RZ, 0xc0, !PT ;  /* 0x0000100037ff7812 */ /* 0x000fe2000788c0ff */
        /* <DEDUP_REMOVED lines=9> */
[----:B------:R-:W-:Y:S01]  /*45360*/  LOP3.LUT R59, R59, 0xfffffdff, RZ, 0xc0, !PT ;  /* 0xfffffdff3b3b7812 */ /* 0x000fe200078ec0ff */
        /* <DEDUP_REMOVED lines=55> */
[----:B------:R3:W-:Y:S04]  /*456e0*/  @P3 STG.E.U16 desc[UR58][R56.64], R2 ;  /* 0x0000000238003986 */ /* 0x0007e8000c10153a */
[----:B------:R-:W4:Y:S01]  /*456f0*/  LDL.LU R190, [R1+0x974] ;  /* 0x0009740001be7983 */ /* 0x000f220000300800 */
[----:B---3--:R-:W-:-:S05]  /*45700*/  IMAD.WIDE R56, R53, 0x2, R66 ;  /* 0x0000000235387825 */ /* 0x008fca00078e0242 */
[----:B------:R0:W-:Y:S02]  /*45710*/  @P4 STG.E.U16 desc[UR58][R56.64], R191 ;  /* 0x000000bf38004986 */ /* 0x0001e4000c10153a */
[----:B0-----:R-:W-:Y:S02]  /*45720*/  IMAD.WIDE R56, R53, 0x2, R64 ;  /* 0x0000000235387825 */ /* 0x001fe400078e0240 */
[----:B------:R-:W3:Y:S04]  /*45730*/  LDL.LU R53, [R1+0x1e8] ;  /* 0x0001e80001357983 */ /* 0x000ee80000300800 */
[----:B------:R-:W2:Y:S04]  /*45740*/  LDL.LU R58, [R1+0x978] ;  /* 0x00097800013a7983 */ /* 0x000ea80000300800 */
[----:B------:R-:W2:Y:S04]  /*45750*/  LDL.LU R52, [R1+0x1fc] ;  /* 0x0001fc0001347983 */ /* 0x000ea80000300800 */
[----:B------:R-:W2:Y:S04]  /*45760*/  LDL.LU R192, [R1+0x97c] ;  /* 0x00097c0001c07983 */ /* 0x000ea80000300800 */
[----:B------:R-:W2:Y:S04]  /*45770*/  LDL.LU R195, [R1+0x1ec] ;  /* 0x0001ec0001c37983 */ /* 0x000ea80000300800 */
[----:B------:R-:W2:Y:S04]  /*45780*/  LDL.LU R188, [R1+0x980] ;  /* 0x0009800001bc7983 */ /* 0x000ea80000300800 */
[----:B------:R-:W2:Y:S01]  /*45790*/  LDL.LU R189, [R1+0x1d0] ;  /* 0x0001d00001bd7983 */ /* 0x000ea20000300800 */
[----:B------:R-:W-:-:S02]  /*457a0*/  LOP3.LUT P1, RZ, R55, 0x1000000, RZ, 0xc0, !PT ;  /* 0x0100000037ff7812 */ /* 0x000fc4000782c0ff */
[----:B------:R-:W-:Y:S02]  /*457b0*/  LOP3.LUT P5, RZ, R55, 0x2000000, RZ, 0xc0, !PT ;  /* 0x0200000037ff7812 */ /* 0x000fe400078ac0ff */
[----:B------:R-:W-:Y:S02]  /*457c0*/  PRMT R2, R191, 0x7632, R2 ;  /* 0x00007632bf027816 */ /* 0x000fe40000000002 */
[C---:B------:R-:W-:Y:S01]  /*457d0*/  LOP3.LUT P6, RZ, R55.reuse, 0x4000000, RZ, 0xc0, !PT ;  /* 0x0400000037ff7812 */ /* 0x040fe200078cc0ff */
[----:B------:R-:W2:Y:S01]  /*457e0*/  LDL.LU R191, [R1+0x984] ;  /* 0x0009840001bf7983 */ /* 0x000ea20000300800 */
[----:B------:R-:W-:-:S05]  /*457f0*/  LOP3.LUT P2, RZ, R55, 0x8000000, RZ, 0xc0, !PT ;  /* 0x0800000037ff7812 */ /* 0x000fca000784c0ff */
[----:B------:R0:W-:Y:S02]  /*45800*/  @P1 STG.E.U16 desc[UR58][R56.64], R2 ;  /* 0x0000000238001986 */ /* 0x0001e4000c10153a */
[----:B0-----:R-:W-:-:S05]  /*45810*/  IMAD.WIDE R56, R193, 0x2, R66 ;  /* 0x00000002c1387825 */ /* 0x001fca00078e0242 */
[----:B------:R0:W-:Y:S01]  /*45820*/  @P5 STG.E.U16 desc[UR58][R56.64], R194 ;  /* 0x000000c238005986 */ /* 0x0001e2000c10153a */
[----:B------:R-:W-:Y:S01]  /*45830*/  PRMT R2, R194, 0x7632, R2 ;  /* 0x00007632c2027816 */ /* 0x000fe20000000002 */
[----:B0-----:R-:W-:Y:S02]  /*45840*/  IMAD.WIDE R56, R193, 0x2, R64 ;  /* 0x00000002c1387825 */ /* 0x001fe400078e0240 */
[----:B------:R-:W2:Y:S04]  /*45850*/  LDL.LU R193, [R1+0x1c0] ;  /* 0x0001c00001c17983 */ /* 0x000ea80000300800 */
[----:B------:R4:W-:Y:S04]  /*45860*/  @P6 STG.E.U16 desc[UR58][R56.64], R2 ;  /* 0x0000000238006986 */ /* 0x0009e8000c10153a */
[----:B------:R-:W2:Y:S01]  /*45870*/  LDL.LU R194, [R1+0x988] ;  /* 0x0009880001c27983 */ /* 0x000ea20000300800 */
[----:B------:R-:W-:-:S02]  /*45880*/  LOP3.LUT P4, RZ, R55, 0x10000000, RZ, 0xc0, !PT ;  /* 0x1000000037ff7812 */ /* 0x000fc4000788c0ff */
[----:B------:R-:W-:Y:S02]  /*45890*/  LOP3.LUT P3, RZ, R55, 0x20000000, RZ, 0xc0, !PT ;  /* 0x2000000037ff7812 */ /* 0x000fe4000786c0ff */
[----:B------:R-:W-:Y:S01]  /*458a0*/  LOP3.LUT R59, R59, 0xffffffdf, RZ, 0xc0, !PT ;  /* 0xffffffdf3b3b7812 */ /* 0x000fe200078ec0ff */
[----:B----4-:R-:W-:-:S05]  /*458b0*/  IMAD.WIDE R56, R190, 0x2, R66 ;  /* 0x00000002be387825 */ /* 0x010fca00078e0242 */
[----:B---3--:R0:W-:Y:S02]  /*458c0*/  @P2 STG.E.U16 desc[UR58][R56.64], R53 ;  /* 0x0000003538002986 */ /* 0x0081e4000c10153a */
[----:B0-----:R-:W-:Y:S02]  /*458d0*/  IMAD.WIDE R56, R190, 0x2, R64 ;  /* 0x00000002be387825 */ /* 0x001fe400078e0240 */
[----:B------:R-:W3:Y:S01]  /*458e0*/  LDL.LU R190, [R1+0x1d4] ;  /* 0x0001d40001be7983 */ /* 0x000ee20000300800 */
[----:B------:R-:W-:-:S03]  /*458f0*/  PRMT R2, R53, 0x7632, R2 ;  /* 0x0000763235027816 */ /* 0x000fc60000000002 */
[----:B------:R-:W4:Y:S04]  /*45900*/  LDL.LU R53, [R1+0x1430] ;  /* 0x0014300001357983 */ /* 0x000f280000300800 */
[----:B------:R2:W-:Y:S02]  /*45910*/  @P4 STG.E.U16 desc[UR58][R56.64], R2 ;  /* 0x0000000238004986 */ /* 0x0005e4000c10153a */
[----:B--2---:R-:W-:Y:S01]  /*45920*/  IMAD.WIDE R56, R58, 0x2, R66 ;  /* 0x000000023a387825 */ /* 0x004fe200078e0242 */
[----:B------:R-:W-:-:S04]  /*45930*/  PRMT R2, R52, 0x7632, R2 ;  /* 0x0000763234027816 */ /* 0x000fc80000000002 */
[----:B------:R0:W-:Y:S04]  /*45940*/  @P3 STG.E.U16 desc[UR58][R56.64], R52 ;  /* 0x0000003438003986 */ /* 0x0001e8000c10153a */
[----:B0-----:R-:W2:Y:S01]  /*45950*/  LDL.LU R52, [R1+0x98c] ;  /* 0x00098c0001347983 */ /* 0x001ea20000300800 */
[----:B------:R-:W-:-:S03]  /*45960*/  IMAD.WIDE R56, R58, 0x2, R64 ;  /* 0x000000023a387825 */ /* 0x000fc600078e0240 */
[----:B------:R-:W4:Y:S01]  /*45970*/  LDL.LU R58, [R1+0x1c4] ;  /* 0x0001c400013a7983 */ /* 0x000f220000300800 */
[----:B------:R-:W-:-:S13]  /*45980*/  LOP3.LUT P0, RZ, R54, 0x8, RZ, 0xc0, !PT ;  /* 0x0000000836ff7812 */ /* 0x000fda000780c0ff */
        /* <DEDUP_REMOVED lines=37> */
[----:B------:R-:W-:-:S04]  /*45be0*/  LOP3.LUT P2, RZ, R54, 0x40, RZ, 0xc0, !PT ;  /* 0x0000004036ff7812 */ /* 0x000fc8000784c0ff */
[----:B---3--:R0:W-:Y:S01]  /*45bf0*/  @P6 STG.E.U16 desc[UR58][R56.64], R190 ;  /* 0x000000be38006986 */ /* 0x0081e2000c10153a */
[----:B------:R-:W-:-:S03]  /*45c00*/  PRMT R2, R190, 0x7632, R2 ;  /* 0x00007632be027816 */ /* 0x000fc60000000002 */
[----:B0-----:R-:W3:Y:S04]  /*45c10*/  LDL.LU R190, [R1+0x994] ;  /* 0x0009940001be7983 */ /* 0x001ee80000300800 */
[----:B------:R-:W3:Y:S01]  /*45c20*/  LDL.LU R188, [R1+0x1c8] ;  /* 0x0001c80001bc7983 */ /* 0x000ee20000300800 */
[----:B------:R-:W-:Y:S01]  /*45c30*/  LOP3.LUT P4, RZ, R54, 0x80, RZ, 0xc0, !PT ;  /* 0x0000008036ff7812 */ /* 0x000fe2000788c0ff */
[----:B------:R-:W-:Y:S02]  /*45c40*/  IMAD.WIDE R56, R194, 0x2, R64 ;  /* 0x00000002c2387825 */ /* 0x000fe400078e0240 */
[----:B------:R-:W3:Y:S04]  /*45c50*/  LDL.LU R191, [R1+0x998] ;  /* 0x0009980001bf7983 */ /* 0x000ee80000300800 */
[----:B------:R2:W-:Y:S02]  /*45c60*/  @P2 STG.E.U16 desc[UR58][R56.64], R2 ;  /* 0x0000000238002986 */ /* 0x0005e4000c10153a */
[----:B--2---:R-:W-:-:S05]  /*45c70*/  IMAD.WIDE R56, R52, 0x2, R66 ;  /* 0x0000000234387825 */ /* 0x004fca00078e0242 */
[----:B----4-:R0:W-:Y:S02]  /*45c80*/  @P4 STG.E.U16 desc[UR58][R56.64], R58 ;  /* 0x0000003a38004986 */ /* 0x0101e4000c10153a */
[----:B0-----:R-:W-:Y:S02]  /*45c90*/  IMAD.WIDE R56, R52, 0x2, R64 ;  /* 0x0000000234387825 */ /* 0x001fe400078e0240 */
[----:B------:R-:W2:Y:S04]  /*45ca0*/  LDL.LU R52, [R1+0x1dc] ;  /* 0x0001dc0001347983 */ /* 0x000ea80000300800 */
        /* <DEDUP_REMOVED lines=19> */
[----:B---3--:R-:W-:-:S05]  /*45de0*/  IMAD.WIDE R56, R190, 0x2, R66 ;  /* 0x00000002be387825 */ /* 0x008fca00078e0242 */
[----:B------:R0:W-:Y:S02]  /*45df0*/  @P1 STG.E.U16 desc[UR58][R56.64], R188 ;  /* 0x000000bc38001986 */ /* 0x0001e4000c10153a */
[----:B0-----:R-:W-:Y:S02]  /*45e00*/  IMAD.WIDE R56, R190, 0x2, R64 ;  /* 0x00000002be387825 */ /* 0x001fe400078e0240 */
[----:B------:R-:W3:Y:S01]  /*45e10*/  LDL.LU R190, [R1+0x9a8] ;  /* 0x0009a80001be7983 */ /* 0x000ee20000300800 */
[----:B------:R-:W-:-:S05]  /*45e20*/  PRMT R2, R188, 0x7632, R2 ;  /* 0x00007632bc027816 */ /* 0x000fca0000000002 */
[----:B------:R0:W-:Y:S02]  /*45e30*/  @P4 STG.E.U16 desc[UR58][R56.64], R2 ;  /* 0x0000000238004986 */ /* 0x0001e4000c10153a */
[----:B0-----:R-:W-:-:S05]  /*45e40*/  IMAD.WIDE R56, R191, 0x2, R66 ;  /* 0x00000002bf387825 */ /* 0x001fca00078e0242 */
[----:B--2---:R0:W-:Y:S01]  /*45e50*/  @P2 STG.E.U16 desc[UR58][R56.64], R52 ;  /* 0x0000003438002986 */ /* 0x0041e2000c10153a */
[----:B------:R-:W-:-:S03]  /*45e60*/  PRMT R2, R52, 0x7632, R2 ;  /* 0x0000763234027816 */ /* 0x000fc60000000002 */
[----:B0-----:R-:W2:Y:S01]  /*45e70*/  LDL.LU R52, [R1+0x9ac] ;  /* 0x0009ac0001347983 */ /* 0x001ea20000300800 */
[----:B------:R-:W-:-:S03]  /*45e80*/  IMAD.WIDE R56, R191, 0x2, R64 ;  /* 0x00000002bf387825 */ /* 0x000fc600078e0240 */
[----:B------:R-:W2:Y:S01]  /*45e90*/  LDL.LU R191, [R1+0x1a4] ;  /* 0x0001a40001bf7983 */ /* 0x000ea20000300800 */
        /* <DEDUP_REMOVED lines=15> */
[----:B----4-:R-:W-:Y:S01]  /*45f90*/  IMAD.WIDE R56, R193, 0x2, R66 ;  /* 0x00000002c1387825 */ /* 0x010fe200078e0242 */
        /* <DEDUP_REMOVED lines=23> */
[----:B------:R-:W-:Y:S01]  /*46110*/  LOP3.LUT P1, RZ, R54, 0x400000, RZ, 0xc0, !PT ;  /* 0x0040000036ff7812 */ /* 0x000fe2000782c0ff */
[----:B---3--:R-:W-:-:S05]  /*46120*/  IMAD.WIDE R56, R190, 0x2, R66 ;  /* 0x00000002be387825 */ /* 0x008fca00078e0242 */
[----:B------:R0:W-:Y:S04]  /*46130*/  @P6 STG.E.U16 desc[UR58][R56.64], R53 ;  /* 0x0000003538006986 */ /* 0x0001e8000c10153a */
[----:B0-----:R-:W3:Y:S01]  /*46140*/  LDL.LU R53, [R1+0x142c] ;  /* 0x00142c0001357983 */ /* 0x001ee20000300800 */
[----:B------:R-:W-:Y:S01]  /*46150*/  LOP3.LUT P4, RZ, R54, 0x800000, RZ, 0xc0, !PT ;  /* 0x0080000036ff7812 */ /* 0x000fe2000788c0ff */
[----:B------:R-:W-:Y:S02]  /*46160*/  IMAD.WIDE R56, R190, 0x2, R64 ;  /* 0x00000002be387825 */ /* 0x000fe400078e0240 */
[----:B------:R-:W3:Y:S04]  /*46170*/  LDL.LU R195, [R1+0x9b4] ;  /* 0x0009b40001c37983 */ /* 0x000ee80000300800 */
[----:B------:R2:W-:Y:S02]  /*46180*/  @P1 STG.E.U16 desc[UR58][R56.64], R2 ;  /* 0x0000000238001986 */ /* 0x0005e4000c10153a */
[----:B--2---:R-:W-:-:S05]  /*46190*/  IMAD.WIDE R56, R52, 0x2, R66 ;  /* 0x0000000234387825 */ /* 0x004fca00078e0242 */
[----:B------:R0:W-:Y:S02]  /*461a0*/  @P4 STG.E.U16 desc[UR58][R56.64], R191 ;  /* 0x000000bf38004986 */ /* 0x0001e4000c10153a */
[----:B0-----:R-:W-:Y:S02]  /*461b0*/  IMAD.WIDE R56, R52, 0x2, R64 ;  /* 0x0000000234387825 */ /* 0x001fe400078e0240 */
[----:B------:R-:W2:Y:S01]  /*461c0*/  LDL.LU R52, [R1+0x1a8] ;  /* 0x0001a80001347983 */ /* 0x000ea20000300800 */
[----:B------:R-:W-:-:S03]  /*461d0*/  LOP3.LUT R55, R55, 0xdfffffff, RZ, 0xc0, !PT ;  /* 0xdfffffff37377812 */ /* 0x000fc600078ec0ff */
[----:B------:R-:W2:Y:S04]  /*461e0*/  LDL.LU R189, [R1+0x9b8] ;  /* 0x0009b80001bd7983 */ /* 0x000ea80000300800 */
[----:B------:R-:W2:Y:S04]  /*461f0*/  LDL.LU R190, [R1+0x1bc] ;  /* 0x0001bc0001be7983 */ /* 0x000ea80000300800 */
[----:B------:R-:W2:Y:S01]  /*46200*/  LDL.LU R58, [R1+0x9bc] ;  /* 0x0009bc00013a7983 */ /* 0x000ea20000300800 */
[----:B------:R-:W-:-:S03]  /*46210*/  LOP3.LUT P2, RZ, R54, 0x1000000, RZ, 0xc0, !PT ;  /* 0x0100000036ff7812 */ /* 0x000fc6000784c0ff */
[----:B------:R-:W2:Y:S01]  /*46220*/  LDL.LU R192, [R1+0x1ac] ;  /* 0x0001ac0001c07983 */ /* 0x000ea20000300800 */
[----:B------:R-:W-:Y:S02]  /*46230*/  LOP3.LUT P5, RZ, R54, 0x2000000, RZ, 0xc0, !PT ;  /* 0x0200000036ff7812 */ /* 0x000fe400078ac0ff */
[----:B------:R-:W-:Y:S02]  /*46240*/  PRMT R2, R191, 0x7632, R2 ;  /* 0x00007632bf027816 */ /* 0x000fe40000000002 */
[----:B------:R-:W-:-:S05]  /*46250*/  LOP3.LUT R59, R59, 0xfffffffe, RZ, 0xc0, !PT ;  /* 0xfffffffe3b3b7812 */ /* 0x000fca00078ec0ff */
[----:B------:R4:W-:Y:S01]  /*46260*/  @P2 STG.E.U16 desc[UR58][R56.64], R2 ;  /* 0x0000000238002986 */ /* 0x0009e2000c10153a */
[C---:B------:R-:W-:Y:S02]  /*46270*/  LOP3.LUT P6, RZ, R54.reuse, 0x4000000, RZ, 0xc0, !PT ;  /* 0x0400000036ff7812 */ /* 0x040fe400078cc0ff */
[C---:B------:R-:W-:Y:S02]  /*46280*/  LOP3.LUT P3, RZ, R54.reuse, 0x8000000, RZ, 0xc0, !PT ;  /* 0x0800000036ff7812 */ /* 0x040fe4000786c0ff */
[C---:B------:R-:W-:Y:S02]  /*46290*/  LOP3.LUT P4, RZ, R54.reuse, 0x10000000, RZ, 0xc0, !PT ;  /* 0x1000000036ff7812 */ /* 0x040fe4000788c0ff */
[----:B------:R-:W-:Y:S01]  /*462a0*/  LOP3.LUT P1, RZ, R54, 0x20000000, RZ, 0xc0, !PT ;  /* 0x2000000036ff7812 */ /* 0x000fe2000782c0ff */
[----:B----4-:R-:W-:-:S05]  /*462b0*/  IMAD.WIDE R56, R193, 0x2, R66 ;  /* 0x00000002c1387825 */ /* 0x010fca00078e0242 */
[----:B------:R0:W-:Y:S01]  /*462c0*/  @P5 STG.E.U16 desc[UR58][R56.64], R194 ;  /* 0x000000c238005986 */ /* 0x0001e2000c10153a */
[----:B------:R-:W-:Y:S02]  /*462d0*/  LOP3.LUT P5, RZ, R54, 0x40000000, RZ, 0xc0, !PT ;  /* 0x4000000036ff7812 */ /* 0x000fe400078ac0ff */
[----:B------:R-:W-:Y:S01]  /*462e0*/  PRMT R2, R194, 0x7632, R2 ;  /* 0x00007632c2027816 */ /* 0x000fe20000000002 */
[----:B0-----:R-:W-:-:S05]  /*462f0*/  IMAD.WIDE R56, R193, 0x2, R64 ;  /* 0x00000002c1387825 */ /* 0x001fca00078e0240 */
[----:B------:R0:W-:Y:S01]  /*46300*/  @P6 STG.E.U16 desc[UR58][R56.64], R2 ;  /* 0x0000000238006986 */ /* 0x0001e2000c10153a */
        /* <DEDUP_REMOVED lines=8> */
[----:B------:R-:W-:-:S13]  /*46390*/  LOP3.LUT P0, RZ, R53, 0x1, RZ, 0xc0, !PT ;  /* 0x0000000135ff7812 */ /* 0x000fda000780c0ff */
[----:B------:R-:W-:Y:S02]  /*463a0*/  @P0 LOP3.LUT R59, R59, 0x1, RZ, 0xfc, !PT ;  /* 0x000000013b3b0812 */ /* 0x000fe400078efcff */
[----:B------:R-:W-:Y:S02]  /*463b0*/  LOP3.LUT P0, RZ, R54, 0x80000000, RZ, 0xc0, !PT ;  /* 0x8000000036ff7812 */ /* 0x000fe4000780c0ff */
[----:B------:R-:W3:Y:S04]  /*463c0*/  LDL.LU R54, [R1+0x9c0] ;  /* 0x0009c00001367983 */ /* 0x000ee80000300800 */
[----:B------:R-:W4:Y:S04]  /*463d0*/  LDL.LU R188, [R1+0x190] ;  /* 0x0001900001bc7983 */ /* 0x000f280000300800 */
[----:B------:R-:W4:Y:S04]  /*463e0*/  LDL.LU R191, [R1+0x9c4] ;  /* 0x0009c40001bf7983 */ /* 0x000f280000300800 */
[----:B------:R-:W4:Y:S01]  /*463f0*/  LDL.LU R193, [R1+0x180] ;  /* 0x0001800001c17983 */ /* 0x000f220000300800 */
[----:B0-----:R-:W-:-:S03]  /*46400*/  IMAD.WIDE R56, R195, 0x2, R66 ;  /* 0x00000002c3387825 */ /* 0x001fc600078e0242 */
[----:B------:R-:W4:Y:S04]  /*46410*/  LDL.LU R194, [R1+0x9c8] ;  /* 0x0009c80001c27983 */ /* 0x000f280000300800 */
[----:B--2---:R0:W-:Y:S02]  /*46420*/  @P3 STG.E.U16 desc[UR58][R56.64], R52 ;  /* 0x0000003438003986 */ /* 0x0041e4000c10153a */
[----:B0-----:R-:W-:Y:S02]  /*46430*/  IMAD.WIDE R56, R195, 0x2, R64 ;  /* 0x00000002c3387825 */ /* 0x001fe400078e0240 */
[----:B------:R-:W2:Y:S01]  /*46440*/  LDL.LU R195, [R1+0x194] ;  /* 0x0001940001c37983 */ /* 0x000ea20000300800 */
[----:B------:R-:W-:-:S03]  /*46450*/  PRMT R2, R52, 0x7632, R2 ;  /* 0x0000763234027816 */ /* 0x000fc60000000002 */
[----:B------:R-:W2:Y:S04]  /*46460*/  LDL.LU R52, [R1+0x1428] ;  /* 0x0014280001347983 */ /* 0x000ea80000300800 */
[----:B------:R0:W-:Y:S02]  /*46470*/  @P4 STG.E.U16 desc[UR58][R56.64], R2 ;  /* 0x0000000238004986 */ /* 0x0001e4000c10153a */
[----:B0-----:R-:W-:Y:S01]  /*46480*/  IMAD.WIDE R56, R189, 0x2, R66 ;  /* 0x00000002bd387825 */ /* 0x001fe200078e0242 */
[----:B------:R-:W-:-:S04]  /*46490*/  PRMT R2, R190, 0x7632, R2 ;  /* 0x00007632be027816 */ /* 0x000fc80000000002 */
[----:B------:R0:W-:Y:S02]  /*464a0*/  @P1 STG.E.U16 desc[UR58][R56.64], R190 ;  /* 0x000000be38001986 */ /* 0x0001e4000c10153a */
[----:B0-----:R-:W-:Y:S02]  /*464b0*/  IMAD.WIDE R56, R189, 0x2, R64 ;  /* 0x00000002bd387825 */ /* 0x001fe400078e0240 */
[----:B------:R-:W2:Y:S04]  /*464c0*/  LDL.LU R190, [R1+0x9cc] ;  /* 0x0009cc0001be7983 */ /* 0x000ea80000300800 */
[----:B------:R0:W-:Y:S04]  /*464d0*/  @P5 STG.E.U16 desc[UR58][R56.64], R2 ;  /* 0x0000000238005986 */ /* 0x0001e8000c10153a */
[----:B------:R-:W2:Y:S01]  /*464e0*/  LDL.LU R189, [R1+0x184] ;  /* 0x0001840001bd7983 */ /* 0x000ea20000300800 */
[----:B0-----:R-:W-:-:S05]  /*464f0*/  IMAD.WIDE R56, R58, 0x2, R66 ;  /* 0x000000023a387825 */ /* 0x001fca00078e0242 */
[----:B------:R0:W-:Y:S01]  /*46500*/  @P0 STG.E.U16 desc[UR58][R56.64], R192 ;  /* 0x000000c038000986 */ /* 0x0001e2000c10153a */
[----:B------:R-:W-:Y:S02]  /*46510*/  LOP3.LUT P0, RZ, R59, 0x1, RZ, 0xc0, !PT ;  /* 0x000000013bff7812 */ /* 0x000fe4000780c0ff */
[----:B------:R-:W-:Y:S01]  /*46520*/  PRMT R2, R192, 0x7632, R2 ;  /* 0x00007632c0027816 */ /* 0x000fe20000000002 */
[----:B0-----:R-:W-:Y:S01]  /*46530*/  IMAD.WIDE R56, R58, 0x2, R64 ;  /* 0x000000023a387825 */ /* 0x001fe200078e0240 */
[----:B------:R-:W-:Y:S01]  /*46540*/  LOP3.LUT P2, RZ, R53, 0x10, RZ, 0xc0, !PT ;  /* 0x0000001035ff7812 */ /* 0x000fe2000784c0ff */
[----:B------:R-:W2:Y:S08]  /*46550*/  LDL.LU R58, [R1+0x9d0] ;  /* 0x0009d000013a7983 */ /* 0x000eb00000300800 */
[----:B------:R3:W-:Y:S01]  /*46560*/  @P0 STG.E.U16 desc[UR58][R56.64], R2 ;  /* 0x0000000238000986 */ /* 0x0007e2000c10153a */
[----:B------:R-:W-:-:S02]  /*46570*/  LOP3.LUT P0, RZ, R55, 0x80000000, RZ, 0xc0, !PT ;  /* 0x8000000037ff7812 */ /* 0x000fc4000780c0ff */
[----:B------:R-:W-:Y:S01]  /*46580*/  LOP3.LUT P6, RZ, R53, 0x20, RZ, 0xc0, !PT ;  /* 0x0000002035ff7812 */ /* 0x000fe200078cc0ff */
[----:B------:R-:W2:Y:S01]  /*46590*/  LDL.LU R192, [R1+0x198] ;  /* 0x0001980001c07983 */ /* 0x000ea20000300800 */
[----:B---3--:R-:W-:-:S09]  /*465a0*/  IMAD.WIDE R56, R54, 0x2, R66 ;  /* 0x0000000236387825 */ /* 0x008fd200078e0242 */
[----:B----4-:R0:W-:Y:S01]  /*465b0*/  @P0 STG.E.U16 desc[UR58][R56.64], R188 ;  /* 0x000000bc38000986 */ /* 0x0101e2000c10153a */
        /* <DEDUP_REMOVED lines=11> */
[----:B--2---:R-:W-:-:S04]  /*46670*/  PRMT R2, R195, 0x7632, R2 ;  /* 0x00007632c3027816 */ /* 0x004fc80000000002 */
[----:B------:R0:W-:Y:S04]  /*46680*/  @P6 STG.E.U16 desc[UR58][R56.64], R195 ;  /* 0x000000c338006986 */ /* 0x0001e8000c10153a */
        /* <DEDUP_REMOVED lines=38> */
[----:B------:R-:W-:Y:S02]  /*468f0*/  LOP3.LUT P0, RZ, R53, 0x20000, RZ, 0xc0, !PT ;  /* 0x0002000035ff7812 */ /* 0x000fe4000780c0ff */
        /* <DEDUP_REMOVED lines=11> */
[----:B------:R-:W-:Y:S01]  /*469b0*/  LOP3.LUT P0, RZ, R53, 0x8000, RZ, 0xc0, !PT ;  /* 0x0000800035ff7812 */ /* 0x000fe2000780c0ff */
[----:B------:R0:W-:Y:S01]  /*469c0*/  @P3 STG.E.U16 desc[UR58][R56.64], R190 ;  /* 0x000000be38003986 */ /* 0x0001e2000c10153a */
[----:B------:R-:W-:Y:S01]  /*469d0*/  PRMT R2, R190, 0x7632, R2 ;  /* 0x00007632be027816 */ /* 0x000fe20000000002 */
[----:B0-----:R-:W-:Y:S02]  /*469e0*/  IMAD.WIDE R56, R191, 0x2, R64 ;  /* 0x00000002bf387825 */ /* 0x001fe400078e0240 */
[----:B------:R-:W3:Y:S04]  /*469f0*/  LDL.LU R190, [R1+0x9ec] ;  /* 0x0009ec0001be7983 */ /* 0x000ee80000300800 */
[----:B------:R0:W-:Y:S04]  /*46a00*/  @P5 STG.E.U16 desc[UR58][R56.64], R2 ;  /* 0x0000000238005986 */ /* 0x0001e8000c10153a */
[----:B------:R-:W4:Y:S01]  /*46a10*/  LDL.LU R191, [R1+0x164] ;  /* 0x0001640001bf7983 */ /* 0x000f220000300800 */
        /* <DEDUP_REMOVED lines=25> */
[----:B------:R0:W-:Y:S02]  /*46bb0*/  @P6 STG.E.U16 desc[UR58][R56.64], R52 ;  /* 0x0000003438006986 */ /* 0x0001e4000c10153a */
[----:B0-----:R-:W-:Y:S02]  /*46bc0*/  IMAD.WIDE R56, R195, 0x2, R64 ;  /* 0x00000002c3387825 */ /* 0x001fe400078e0240 */
[----:B------:R-:W2:Y:S04]  /*46bd0*/  LDL.LU R52, [R1+0x1424] ;  /* 0x0014240001347983 */ /* 0x000ea80000300800 */
[----:B------:R-:W2:Y:S04]  /*46be0*/  LDL.LU R195, [R1+0x9f4] ;  /* 0x0009f40001c37983 */ /* 0x000ea80000300800 */
[----:B------:R-:W2:Y:S01]  /*46bf0*/  LDL.LU R59, [R1+0x168] ;  /* 0x00016800013b7983 */ /* 0x000ea20000300800 */
[----:B------:R-:W-:-:S02]  /*46c00*/  LOP3.LUT P2, RZ, R53, 0x400000, RZ, 0xc0, !PT ;  /* 0x0040000035ff7812 */ /* 0x000fc4000784c0ff */
[----:B------:R-:W-:Y:S01]  /*46c10*/  LOP3.LUT P4, RZ, R53, 0x800000, RZ, 0xc0, !PT ;  /* 0x0080000035ff7812 */ /* 0x000fe2000788c0ff */
[----:B------:R-:W2:Y:S10]  /*46c20*/  LDL.LU R189, [R1+0x9f8] ;  /* 0x0009f80001bd7983 */ /* 0x000eb40000300800 */
        /* <DEDUP_REMOVED lines=8> */
[----:B------:R-:W4:Y:S01]  /*46cb0*/  LDL.LU R188, [R1+0x150] ;  /* 0x0001500001bc7983 */ /* 0x000f220000300800 */
[----:B------:R-:W-:-:S02]  /*46cc0*/  LOP3.LUT P3, RZ, R53, 0x1000000, RZ, 0xc0, !PT ;  /* 0x0100000035ff7812 */ /* 0x000fc4000786c0ff */
[----:B------:R-:W-:Y:S02]  /*46cd0*/  LOP3.LUT P5, RZ, R53, 0x2000000, RZ, 0xc0, !PT ;  /* 0x0200000035ff7812 */ /* 0x000fe400078ac0ff */
[----:B------:R-:W-:Y:S02]  /*46ce0*/  PRMT R2, R191, 0x7632, R2 ;  /* 0x00007632bf027816 */ /* 0x000fe40000000002 */
[C---:B------:R-:W-:Y:S01]  /*46cf0*/  LOP3.LUT P6, RZ, R53.reuse, 0x4000000, RZ, 0xc0, !PT ;  /* 0x0400000035ff7812 */ /* 0x040fe200078cc0ff */
[----:B------:R-:W4:Y:S01]  /*46d00*/  LDL.LU R191, [R1+0xa04] ;  /* 0x000a040001bf7983 */ /* 0x000f220000300800 */
[----:B------:R-:W-:-:S05]  /*46d10*/  LOP3.LUT P1, RZ, R53, 0x8000000, RZ, 0xc0, !PT ;  /* 0x0800000035ff7812 */ /* 0x000fca000782c0ff */
        /* <DEDUP_REMOVED lines=8> */
[----:B--2---:R-:W-:-:S05]  /*46da0*/  IMAD.WIDE R56, R195, 0x2, R66 ;  /* 0x00000002c3387825 */ /* 0x004fca00078e0242 */
[----:B------:R0:W-:Y:S02]  /*46db0*/  @P1 STG.E.U16 desc[UR58][R56.64], R59 ;  /* 0x0000003b38001986 */ /* 0x0001e4000c10153a */
[----:B0-----:R-:W-:Y:S02]  /*46dc0*/  IMAD.WIDE R56, R195, 0x2, R64 ;  /* 0x00000002c3387825 */ /* 0x001fe400078e0240 */
[----:B------:R-:W2:Y:S01]  /*46dd0*/  LDL.LU R195, [R1+0x154] ;  /* 0x0001540001c37983 */ /* 0x000ea20000300800 */
        /* <DEDUP_REMOVED lines=12> */
[----:B------:R-:W-:Y:S02]  /*46ea0*/  LOP3.LUT P0, RZ, R52, 0x1, RZ, 0xc0, !PT ;  /* 0x0000000134ff7812 */ /* 0x000fe4000780c0ff */
[----:B------:R-:W-:Y:S01]  /*46eb0*/  LOP3.LUT P5, RZ, R53, 0x40000000, RZ, 0xc0, !PT ;  /* 0x4000000035ff7812 */ /* 0x000fe200078ac0ff */
[----:B------:R0:W-:Y:S01]  /*46ec0*/  @P4 STG.E.U16 desc[UR58][R56.64], R2 ;  /* 0x0000000238004986 */ /* 0x0001e2000c10153a */
[----:B------:R-:W-:Y:S01]  /*46ed0*/  LOP3.LUT R55, R55, 0xfeffffff, RZ, 0xc0, !PT ;  /* 0xfeffffff37377812 */ /* 0x000fe200078ec0ff */
[----:B0-----:R-:W-:-:S08]  /*46ee0*/  IMAD.WIDE R56, R189, 0x2, R66 ;  /* 0x00000002bd387825 */ /* 0x001fd000078e0242 */
[----:B------:R-:W-:Y:S02]  /*46ef0*/  @P0 LOP3.LUT R55, R55, 0x1000000, RZ, 0xfc, !PT ;  /* 0x0100000037370812 */ /* 0x000fe400078efcff */
[----:B------:R-:W-:Y:S01]  /*46f00*/  LOP3.LUT P0, RZ, R53, 0x80000000, RZ, 0xc0, !PT ;  /* 0x8000000035ff7812 */ /* 0x000fe2000780c0ff */
[----:B---3--:R0:W-:Y:S01]  /*46f10*/  @P2 STG.E.U16 desc[UR58][R56.64], R190 ;  /* 0x000000be38002986 */ /* 0x0081e2000c10153a */
[----:B------:R-:W-:Y:S01]  /*46f20*/  PRMT R2, R190, 0x7632, R2 ;  /* 0x00007632be027816 */ /* 0x000fe20000000002 */
[----:B0-----:R-:W-:Y:S02]  /*46f30*/  IMAD.WIDE R56, R189, 0x2, R64 ;  /* 0x00000002bd387825 */ /* 0x001fe400078e0240 */
[----:B------:R-:W3:Y:S04]  /*46f40*/  LDL.LU R190, [R1+0xa0c] ;  /* 0x000a0c0001be7983 */ /* 0x000ee80000300800 */
[----:B------:R4:W-:Y:S04]  /*46f50*/  @P5 STG.E.U16 desc[UR58][R56.64], R2 ;  /* 0x0000000238005986 */ /* 0x0009e8000c10153a */
[----:B------:R-:W3:Y:S01]  /*46f60*/  LDL.LU R189, [R1+0x144] ;  /* 0x0001440001bd7983 */ /* 0x000ee20000300800 */
[----:B----4-:R-:W-:-:S05]  /*46f70*/  IMAD.WIDE R56, R58, 0x2, R66 ;  /* 0x000000023a387825 */ /* 0x010fca00078e0242 */
[----:B------:R0:W-:Y:S01]  /*46f80*/  @P0 STG.E.U16 desc[UR58][R56.64], R192 ;  /* 0x000000c038000986 */ /* 0x0001e2000c10153a */
[C---:B------:R-:W-:Y:S02]  /*46f90*/  LOP3.LUT P0, RZ, R55.reuse, 0x1000000, RZ, 0xc0, !PT ;  /* 0x0100000037ff7812 */ /* 0x040fe4000780c0ff */
        /* <DEDUP_REMOVED lines=20> */
[----:B0-----:R-:W-:-:S05]  /*470e0*/  IMAD.WIDE R56, R194, 0x2, R66 ;  /* 0x00000002c2387825 */ /* 0x001fca00078e0242 */
[----:B--2---:R0:W-:Y:S01]  /*470f0*/  @P6 STG.E.U16 desc[UR58][R56.64], R195 ;  /* 0x000000c338006986 */ /* 0x0041e2000c10153a */
[----:B------:R-:W-:-:S03]  /*47100*/  PRMT R2, R195, 0x7632, R2 ;  /* 0x00007632c3027816 */ /* 0x000fc60000000002 */
[----:B0-----:R-:W2:Y:S04]  /*47110*/  LDL.LU R195, [R1+0xa14] ;  /* 0x000a140001c37983 */ /* 0x001ea80000300800 */
[----:B------:R-:W2:Y:S01]  /*47120*/  LDL.LU R54, [R1+0x148] ;  /* 0x0001480001367983 */ /* 0x000ea20000300800 */
[C---:B------:R-:W-:Y:S02]  /*47130*/  LOP3.LUT P1, RZ, R52.reuse, 0x40, RZ, 0xc0, !PT ;  /* 0x0000004034ff7812 */ /* 0x040fe4000782c0ff */
[----:B------:R-:W-:Y:S01]  /*47140*/  LOP3.LUT P4, RZ, R52, 0x80, RZ, 0xc0, !PT ;  /* 0x0000008034ff7812 */ /* 0x000fe2000788c0ff */
[----:B------:R-:W-:Y:S01]  /*47150*/  IMAD.WIDE R56, R194, 0x2, R64 ;  /* 0x00000002c2387825 */ /* 0x000fe200078e0240 */
[----:B------:R-:W2:Y:S09]  /*47160*/  LDL.LU R191, [R1+0xa18] ;  /* 0x000a180001bf7983 */ /* 0x000eb20000300800 */
        /* <DEDUP_REMOVED lines=47> */
[----:B0-----:R-:W-:Y:S01]  /*47460*/  IMAD.WIDE R56, R191, 0x2, R64 ;  /* 0x00000002bf387825 */ /* 0x001fe200078e0240 */
[C---:B------:R-:W-:Y:S01]  /*47470*/  LOP3.LUT P2, RZ, R52.reuse, 0x100000, RZ, 0xc0, !PT ;  /* 0x0010000034ff7812 */ /* 0x040fe2000784c0ff */
[----:B------:R-:W3:Y:S04]  /*47480*/  LDL.LU R190, [R1+0xa2c] ;  /* 0x000a2c0001be7983 */ /* 0x000ee80000300800 */
[----:B------:R0:W-:Y:S01]  /*47490*/  @P5 STG.E.U16 desc[UR58][R56.64], R2 ;  /* 0x0000000238005986 */ /* 0x0001e2000c10153a */
[----:B------:R-:W-:-:S03]  /*474a0*/  LOP3.LUT P6, RZ, R52, 0x200000, RZ, 0xc0, !PT ;  /* 0x0020000034ff7812 */ /* 0x000fc600078cc0ff */
[----:B------:R-:W3:Y:S01]  /*474b0*/  LDL.LU R191, [R1+0x124] ;  /* 0x0001240001bf7983 */ /* 0x000ee20000300800 */
[----:B0-----:R-:W-:-:S05]  /*474c0*/  IMAD.WIDE R56, R193, 0x2, R66 ;  /* 0x00000002c1387825 */ /* 0x001fca00078e0242 */
[----:B------:R0:W-:Y:S01]  /*474d0*/  @P0 STG.E.U16 desc[UR58][R56.64], R194 ;  /* 0x000000c238000986 */ /* 0x0001e2000c10153a */
[----:B------:R-:W-:Y:S02]  /*474e0*/  LOP3.LUT P0, RZ, R55, 0x100000, RZ, 0xc0, !PT ;  /* 0x0010000037ff7812 */ /* 0x000fe4000780c0ff */
[----:B------:R-:W-:Y:S01]  /*474f0*/  PRMT R2, R194, 0x7632, R2 ;  /* 0x00007632c2027816 */ /* 0x000fe20000000002 */
[----:B0-----:R-:W-:Y:S02]  /*47500*/  IMAD.WIDE R56, R193, 0x2, R64 ;  /* 0x00000002c1387825 */ /* 0x001fe400078e0240 */
[----:B------:R-:W3:Y:S08]  /*47510*/  LDL.LU R193, [R1+0xa30] ;  /* 0x000a300001c17983 */ /* 0x000ef00000300800 */
[----:B------:R0:W-:Y:S01]  /*47520*/  @P0 STG.E.U16 desc[UR58][R56.64], R2 ;  /* 0x0000000238000986 */ /* 0x0001e2000c10153a */
[----:B------:R-:W-:-:S03]  /*47530*/  LOP3.LUT P0, RZ, R55, 0x80000, RZ, 0xc0, !PT ;  /* 0x0008000037ff7812 */ /* 0x000fc6000780c0ff */
        /* <DEDUP_REMOVED lines=17> */
[----:B------:R-:W-:-:S03]  /*47650*/  IMAD.WIDE R56, R195, 0x2, R64 ;  /* 0x00000002c3387825 */ /* 0x000fc600078e0240 */
[----:B------:R-:W4:Y:S04]  /*47660*/  LDL.LU R195, [R1+0xa34] ;  /* 0x000a340001c37983 */ /* 0x000f280000300800 */
[----:B------:R-:W4:Y:S01]  /*47670*/  LDL.LU R54, [R1+0x128] ;  /* 0x0001280001367983 */ /* 0x000f220000300800 */
[C---:B------:R-:W-:Y:S02]  /*47680*/  LOP3.LUT P3, RZ, R52.reuse, 0x400000, RZ, 0xc0, !PT ;  /* 0x0040000034ff7812 */ /* 0x040fe4000786c0ff */
[----:B------:R-:W-:Y:S01]  /*47690*/  LOP3.LUT P4, RZ, R52, 0x800000, RZ, 0xc0, !PT ;  /* 0x0080000034ff7812 */ /* 0x000fe2000788c0ff */
[----:B------:R-:W4:Y:S10]  /*476a0*/  LDL.LU R189, [R1+0xa38] ;  /* 0x000a380001bd7983 */ /* 0x000f340000300800 */
[----:B------:R3:W-:Y:S01]  /*476b0*/  @P3 STG.E.U16 desc[UR58][R56.64], R2 ;  /* 0x0000000238003986 */ /* 0x0007e2000c10153a */
[----:B------:R-:W-:Y:S01]  /*476c0*/  LOP3.LUT R55, R55, 0xffffdfff, RZ, 0xc0, !PT ;  /* 0xffffdfff37377812 */ /* 0x000fe200078ec0ff */
[----:B---3--:R-:W-:-:S05]  /*476d0*/  IMAD.WIDE R56, R190, 0x2, R66 ;  /* 0x00000002be387825 */ /* 0x008fca00078e0242 */
[----:B------:R0:W-:Y:S02]  /*476e0*/  @P4 STG.E.U16 desc[UR58][R56.64], R191 ;  /* 0x000000bf38004986 */ /* 0x0001e4000c10153a */
[----:B0-----:R-:W-:Y:S02]  /*476f0*/  IMAD.WIDE R56, R190, 0x2, R64 ;  /* 0x00000002be387825 */ /* 0x001fe400078e0240 */
[----:B------:R-:W3:Y:S04]  /*47700*/  LDL.LU R190, [R1+0x13c] ;  /* 0x00013c0001be7983 */ /* 0x000ee80000300800 */
[----:B------:R-:W3:Y:S04]  /*47710*/  LDL.LU R58, [R1+0xa3c] ;  /* 0x000a3c00013a7983 */ /* 0x000ee80000300800 */
[----:B------:R-:W3:Y:S04]  /*47720*/  LDL.LU R192, [R1+0x12c] ;  /* 0x00012c0001c07983 */ /* 0x000ee80000300800 */
[----:B------:R-:W3:Y:S01]  /*47730*/  LDL.LU R188, [R1+0xa40] ;  /* 0x000a400001bc7983 */ /* 0x000ee20000300800 */
[----:B------:R-:W-:-:S02]  /*47740*/  PRMT R2, R191, 0x7632, R2 ;  /* 0x00007632bf027816 */ /* 0x000fc40000000002 */
[C---:B------:R-:W-:Y:S01]  /*47750*/  LOP3.LUT P1, RZ, R52.reuse, 0x1000000, RZ, 0xc0, !PT ;  /* 0x0100000034ff7812 */ /* 0x040fe2000782c0ff */
[----:B------:R-:W3:Y:S01]  /*47760*/  LDL.LU R191, [R1+0x110] ;  /* 0x0001100001bf7983 */ /* 0x000ee20000300800 */
[C---:B------:R-:W-:Y:S02]  /*47770*/  LOP3.LUT P5, RZ, R52.reuse, 0x2000000, RZ, 0xc0, !PT ;  /* 0x0200000034ff7812 */ /* 0x040fe400078ac0ff */
[C---:B------:R-:W-:Y:S02]  /*47780*/  LOP3.LUT P6, RZ, R52.reuse, 0x4000000, RZ, 0xc0, !PT ;  /* 0x0400000034ff7812 */ /* 0x040fe400078cc0ff */
[----:B------:R-:W-:-:S07]  /*47790*/  LOP3.LUT P2, RZ, R52, 0x8000000, RZ, 0xc0, !PT ;  /* 0x0800000034ff7812 */ /* 0x000fce000784c0ff */
[----:B------:R0:W-:Y:S01]  /*477a0*/  @P1 STG.E.U16 desc[UR58][R56.64], R2 ;  /* 0x0000000238001986 */ /* 0x0001e2000c10153a */
[C---:B------:R-:W-:Y:S02]  /*477b0*/  LOP3.LUT P4, RZ, R52.reuse, 0x10000000, RZ, 0xc0, !PT ;  /* 0x1000000034ff7812 */ /* 0x040fe4000788c0ff */
[----:B------:R-:W-:Y:S01]  /*477c0*/  LOP3.LUT P3, RZ, R52, 0x20000000, RZ, 0xc0, !PT ;  /* 0x2000000034ff7812 */ /* 0x000fe2000786c0ff */
[----:B0-----:R-:W-:Y:S01]  /*477d0*/  IMAD.WIDE R56, R193, 0x2, R66 ;  /* 0x00000002c1387825 */ /* 0x001fe200078e0242 */
[----:B------:R-:W-:-:S04]  /*477e0*/  PRMT R2, R194, 0x7632, R2 ;  /* 0x00007632c2027816 */ /* 0x000fc80000000002 */
        /* <DEDUP_REMOVED lines=17> */
[----:B0-----:R-:W2:Y:S01]  /*47900*/  LDL.LU R194, [R1+0x100] ;  /* 0x0001000001c27983 */ /* 0x001ea20000300800 */
[----:B----4-:R-:W-:-:S05]  /*47910*/  IMAD.WIDE R52, R195, 0x2, R66 ;  /* 0x00000002c3347825 */ /* 0x010fca00078e0242 */
[----:B------:R0:W-:Y:S02]  /*47920*/  @P2 STG.E.U16 desc[UR58][R52.64], R54 ;  /* 0x0000003634002986 */ /* 0x0001e4000c10153a */
[----:B0-----:R-:W-:Y:S02]  /*47930*/  IMAD.WIDE R52, R195, 0x2, R64 ;  /* 0x00000002c3347825 */ /* 0x001fe400078e0240 */
[----:B------:R-:W4:Y:S01]  /*47940*/  LDL.LU R195, [R1+0xa48] ;  /* 0x000a480001c37983 */ /* 0x000f220000300800 */
[----:B------:R-:W-:-:S05]  /*47950*/  PRMT R2, R54, 0x7632, R2 ;  /* 0x0000763236027816 */ /* 0x000fca0000000002 */
[----:B------:R0:W-:Y:S02]  /*47960*/  @P4 STG.E.U16 desc[UR58][R52.64], R2 ;  /* 0x0000000234004986 */ /* 0x0001e4000c10153a */
[----:B0-----:R-:W-:Y:S01]  /*47970*/  IMAD.WIDE R52, R189, 0x2, R66 ;  /* 0x00000002bd347825 */ /* 0x001fe200078e0242 */
[----:B---3--:R-:W-:-:S04]  /*47980*/  PRMT R2, R190, 0x7632, R2 ;  /* 0x00007632be027816 */ /* 0x008fc80000000002 */
[----:B------:R0:W-:Y:S02]  /*47990*/  @P3 STG.E.U16 desc[UR58][R52.64], R190 ;  /* 0x000000be34003986 */ /* 0x0001e4000c10153a */
[----:B0-----:R-:W-:Y:S02]  /*479a0*/  IMAD.WIDE R52, R189, 0x2, R64 ;  /* 0x00000002bd347825 */ /* 0x001fe400078e0240 */
[----:B------:R-:W3:Y:S04]  /*479b0*/  LDL.LU R190, [R1+0xa4c] ;  /* 0x000a4c0001be7983 */ /* 0x000ee80000300800 */
[----:B------:R0:W-:Y:S04]  /*479c0*/  @P5 STG.E.U16 desc[UR58][R52.64], R2 ;  /* 0x0000000234005986 */ /* 0x0001e8000c10153a */
[----:B------:R-:W3:Y:S01]  /*479d0*/  LDL.LU R189, [R1+0x104] ;  /* 0x0001040001bd7983 */ /* 0x000ee20000300800 */
[----:B0-----:R-:W-:-:S05]  /*479e0*/  IMAD.WIDE R52, R58, 0x2, R66 ;  /* 0x000000023a347825 */ /* 0x001fca00078e0242 */
[----:B------:R0:W-:Y:S01]  /*479f0*/  @P0 STG.E.U16 desc[UR58][R52.64], R192 ;  /* 0x000000c034000986 */ /* 0x0001e2000c10153a */
[----:B------:R-:W-:Y:S02]  /*47a00*/  LOP3.LUT P0, RZ, R55, 0x10000, RZ, 0xc0, !PT ;  /* 0x0001000037ff7812 */ /* 0x000fe4000780c0ff */
[----:B------:R-:W-:Y:S01]  /*47a10*/  PRMT R2, R192, 0x7632, R2 ;  /* 0x00007632c0027816 */ /* 0x000fe20000000002 */
[----:B0-----:R-:W-:Y:S01]  /*47a20*/  IMAD.WIDE R52, R58, 0x2, R64 ;  /* 0x000000023a347825 */ /* 0x001fe200078e0240 */
[----:B------:R-:W-:Y:S01]  /*47a30*/  LOP3.LUT P1, RZ, R51, 0x10, RZ, 0xc0, !PT ;  /* 0x0000001033ff7812 */ /* 0x000fe2000782c0ff */
[----:B------:R-:W3:Y:S08]  /*47a40*/  LDL.LU R58, [R1+0xa50] ;  /* 0x000a5000013a7983 */ /* 0x000ef00000300800 */
        /* <DEDUP_REMOVED lines=11> */
[----:B--2---:R-:W-:-:S12]  /*47b00*/  IMAD.WIDE R52, R193, 0x2, R66 ;  /* 0x00000002c1347825 */ /* 0x004fd800078e0242 */
[----:B------:R0:W-:Y:S01]  /*47b10*/  @P0 STG.E.U16 desc[UR58][R52.64], R194 ;  /* 0x000000c234000986 */ /* 0x0001e2000c10153a */
[----:B------:R-:W-:Y:S01]  /*47b20*/  PRMT R2, R194, 0x7632, R2 ;  /* 0x00007632c2027816 */ /* 0x000fe20000000002 */
[----:B0-----:R-:W-:-:S05]  /*47b30*/  IMAD.WIDE R52, R193, 0x2, R64 ;  /* 0x00000002c1347825 */ /* 0x001fca00078e0240 */
[----:B------:R4:W-:Y:S02]  /*47b40*/  @P1 STG.E.U16 desc[UR58][R52.64], R2 ;  /* 0x0000000234001986 */ /* 0x0009e4000c10153a */
[----:B----4-:R-:W-:Y:S01]  /*47b50*/  IMAD.WIDE R52, R195, 0x2, R66 ;  /* 0x00000002c3347825 */ /* 0x010fe200078e0242 */
[----:B------:R-:W-:-:S04]  /*47b60*/  PRMT R2, R7, 0x7632, R2 ;  /* 0x0000763207027816 */ /* 0x000fc80000000002 */
[----:B------:R0:W-:Y:S02]  /*47b70*/  @P6 STG.E.U16 desc[UR58][R52.64], R7 ;  /* 0x0000000734006986 */ /* 0x0001e4000c10153a */
[----:B0-----:R-:W-:Y:S02]  /*47b80*/  IMAD.WIDE R52, R195, 0x2, R64 ;  /* 0x00000002c3347825 */ /* 0x001fe400078e0240 */
[----:B------:R-:W2:Y:S04]  /*47b90*/  LDL.LU R7, [R1+0x141c] ;  /* 0x00141c0001077983 */ /* 0x000ea80000300800 */
[----:B------:R-:W4:Y:S04]  /*47ba0*/  LDL.LU R195, [R1+0xa54] ;  /* 0x000a540001c37983 */ /* 0x000f280000300800 */
[----:B------:R-:W2:Y:S01]  /*47bb0*/  LDL.LU R59, [R1+0x108] ;  /* 0x00010800013b7983 */ /* 0x000ea20000300800 */
[----:B------:R-:W-:-:S02]  /*47bc0*/  LOP3.LUT P2, RZ, R51, 0x40, RZ, 0xc0, !PT ;  /* 0x0000004033ff7812 */ /* 0x000fc4000784c0ff */
[----:B------:R-:W-:Y:S01]  /*47bd0*/  LOP3.LUT P4, RZ, R51, 0x80, RZ, 0xc0, !PT ;  /* 0x0000008033ff7812 */ /* 0x000fe2000788c0ff */
[----:B------:R-:W2:Y:S10]  /*47be0*/  LDL.LU R191, [R1+0xa58] ;  /* 0x000a580001bf7983 */ /* 0x000eb40000300800 */
[----:B------:R3:W-:Y:S02]  /*47bf0*/  @P2 STG.E.U16 desc[UR58][R52.64], R2 ;  /* 0x0000000234002986 */ /* 0x0007e4000c10153a */
[----:B---3--:R-:W-:-:S05]  /*47c00*/  IMAD.WIDE R52, R190, 0x2, R66 ;  /* 0x00000002be347825 */ /* 0x008fca00078e0242 */
[----:B------:R0:W-:Y:S02]  /*47c10*/  @P4 STG.E.U16 desc[UR58][R52.64], R189 ;  /* 0x000000bd34004986 */ /* 0x0001e4000c10153a */
[----:B0-----:R-:W-:Y:S02]  /*47c20*/  IMAD.WIDE R52, R190, 0x2, R64 ;  /* 0x00000002be347825 */ /* 0x001fe400078e0240 */
[----:B------:R-:W3:Y:S04]  /*47c30*/  LDL.LU R190, [R1+0x11c] ;  /* 0x00011c0001be7983 */ /* 0x000ee80000300800 */
[----:B------:R-:W3:Y:S04]  /*47c40*/  LDL.LU R193, [R1+0xa5c] ;  /* 0x000a5c0001c17983 */ /* 0x000ee80000300800 */
[----:B------:R-:W3:Y:S04]  /*47c50*/  LDL.LU R194, [R1+0x10c] ;  /* 0x00010c0001c27983 */ /* 0x000ee80000300800 */
[----:B------:R-:W3:Y:S04]  /*47c60*/  LDL.LU R54, [R1+0xa60] ;  /* 0x000a600001367983 */ /* 0x000ee80000300800 */
[----:B------:R-:W3:Y:S01]  /*47c70*/  LDL.LU R188, [R1+0xf0] ;  /* 0x0000f00001bc7983 */ /* 0x000ee20000300800 */
[----:B------:R-:W-:-:S02]  /*47c80*/  LOP3.LUT P3, RZ, R51, 0x100, RZ, 0xc0, !PT ;  /* 0x0000010033ff7812 */ /* 0x000fc4000786c0ff */
[----:B------:R-:W-:Y:S02]  /*47c90*/  LOP3.LUT P5, RZ, R51, 0x200, RZ, 0xc0, !PT ;  /* 0x0000020033ff7812 */ /* 0x000fe400078ac0ff */
[----:B------:R-:W-:Y:S02]  /*47ca0*/  PRMT R2, R189, 0x7632, R2 ;  /* 0x00007632bd027816 */ /* 0x000fe40000000002 */
[C---:B------:R-:W-:Y:S01]  /*47cb0*/  LOP3.LUT P6, RZ, R51.reuse, 0x400, RZ, 0xc0, !PT ;  /* 0x0000040033ff7812 */ /* 0x040fe200078cc0ff */
[----:B------:R-:W3:Y:S01]  /*47cc0*/  LDL.LU R189, [R1+0xa64] ;  /* 0x000a640001bd7983 */ /* 0x000ee20000300800 */
[----:B------:R-:W-:-:S05]  /*47cd0*/  LOP3.LUT P1, RZ, R51, 0x800, RZ, 0xc0, !PT ;  /* 0x0000080033ff7812 */ /* 0x000fca000782c0ff */
[----:B------:R0:W-:Y:S02]  /*47ce0*/  @P3 STG.E.U16 desc[UR58][R52.64], R2 ;  /* 0x0000000234003986 */ /* 0x0001e4000c10153a */
[----:B0-----:R-:W-:Y:S01]  /*47cf0*/  IMAD.WIDE R52, R58, 0x2, R66 ;  /* 0x000000023a347825 */ /* 0x001fe200078e0242 */
[----:B------:R-:W-:-:S04]  /*47d00*/  PRMT R2, R192, 0x7632, R2 ;  /* 0x00007632c0027816 */ /* 0x000fc80000000002 */
[----:B------:R0:W-:Y:S02]  /*47d10*/  @P5 STG.E.U16 desc[UR58][R52.64], R192 ;  /* 0x000000c034005986 */ /* 0x0001e4000c10153a */
[----:B0-----:R-:W-:Y:S02]  /*47d20*/  IMAD.WIDE R52, R58, 0x2, R64 ;  /* 0x000000023a347825 */ /* 0x001fe400078e0240 */
[----:B------:R-:W3:Y:S04]  /*47d30*/  LDL.LU R58, [R1+0xe0] ;  /* 0x0000e000013a7983 */ /* 0x000ee80000300800 */
[----:B------:R4:W-:Y:S04]  /*47d40*/  @P6 STG.E.U16 desc[UR58][R52.64], R2 ;  /* 0x0000000234006986 */ /* 0x0009e8000c10153a */
[----:B------:R-:W3:Y:S01]  /*47d50*/  LDL.LU R192, [R1+0xa68] ;  /* 0x000a680001c07983 */ /* 0x000ee20000300800 */
[----:B------:R-:W-:Y:S01]  /*47d60*/  LOP3.LUT R55, R55, 0xfffffdff, RZ, 0xc0, !PT ;  /* 0xfffffdff37377812 */ /* 0x000fe200078ec0ff */
[----:B----4-:R-:W-:-:S05]  /*47d70*/  IMAD.WIDE R52, R195, 0x2, R66 ;  /* 0x00000002c3347825 */ /* 0x010fca00078e0242 */
[----:B--2---:R0:W-:Y:S02]  /*47d80*/  @P1 STG.E.U16 desc[UR58][R52.64], R59 ;  /* 0x0000003b34001986 */ /* 0x0041e4000c10153a */
[----:B0-----:R-:W-:Y:S02]  /*47d90*/  IMAD.WIDE R52, R195, 0x2, R64 ;  /* 0x00000002c3347825 */ /* 0x001fe400078e0240 */
[----:B------:R-:W2:Y:S01]  /*47da0*/  LDL.LU R195, [R1+0xf4] ;  /* 0x0000f40001c37983 */ /* 0x000ea20000300800 */
[----:B------:R-:W-:-:S13]  /*47db0*/  LOP3.LUT P0, RZ, R7, 0x20, RZ, 0xc0, !PT ;  /* 0x0000002007ff7812 */ /* 0x000fda000780c0ff */
        /* <DEDUP_REMOVED lines=51> */
[----:B------:R-:W-:Y:S02]  /*480f0*/  LOP3.LUT P1, RZ, R51, 0x40000, RZ, 0xc0, !PT ;  /* 0x0004000033ff7812 */ /* 0x000fe4000782c0ff */
[----:B------:R-:W-:Y:S01]  /*48100*/  LOP3.LUT P4, RZ, R7, 0x80, RZ, 0xc0, !PT ;  /* 0x0000008007ff7812 */ /* 0x000fe2000788c0ff */
[----:B------:R-:W-:Y:S01]  /*48110*/  IMAD.WIDE R52, R192, 0x2, R64 ;  /* 0x00000002c0347825 */ /* 0x000fe200078e0240 */
[----:B------:R-:W2:Y:S09]  /*48120*/  LDL.LU R58, [R1+0xa78] ;  /* 0x000a7800013a7983 */ /* 0x000eb20000300800 */
[----:B------:R3:W-:Y:S02]  /*48130*/  @P1 STG.E.U16 desc[UR58][R52.64], R2 ;  /* 0x0000000234001986 */ /* 0x0007e4000c10153a */
[----:B---3--:R-:W-:-:S05]  /*48140*/  IMAD.WIDE R52, R190, 0x2, R66 ;  /* 0x00000002be347825 */ /* 0x008fca00078e0242 */
[----:B----4-:R0:W-:Y:S02]  /*48150*/  @P4 STG.E.U16 desc[UR58][R52.64], R191 ;  /* 0x000000bf34004986 */ /* 0x0101e4000c10153a */
[----:B0-----:R-:W-:Y:S02]  /*48160*/  IMAD.WIDE R52, R190, 0x2, R64 ;  /* 0x00000002be347825 */ /* 0x001fe400078e0240 */
[----:B------:R-:W3:Y:S04]  /*48170*/  LDL.LU R190, [R1+0xfc] ;  /* 0x0000fc0001be7983 */ /* 0x000ee80000300800 */
[----:B------:R-:W4:Y:S04]  /*48180*/  LDL.LU R188, [R1+0xa7c] ;  /* 0x000a7c0001bc7983 */ /* 0x000f280000300800 */
[----:B------:R-:W4:Y:S04]  /*48190*/  LDL.LU R192, [R1+0xec] ;  /* 0x0000ec0001c07983 */ /* 0x000f280000300800 */
[----:B------:R-:W4:Y:S01]  /*481a0*/  LDL.LU R189, [R1+0xa80] ;  /* 0x000a800001bd7983 */ /* 0x000f220000300800 */
[----:B------:R-:W-:-:S03]  /*481b0*/  PRMT R2, R191, 0x7632, R2 ;  /* 0x00007632bf027816 */ /* 0x000fc60000000002 */
[----:B------:R-:W4:Y:S01]  /*481c0*/  LDL.LU R191, [R1+0xd0] ;  /* 0x0000d00001bf7983 */ /* 0x000f220000300800 */
[----:B------:R-:W-:Y:S02]  /*481d0*/  LOP3.LUT P2, RZ, R7, 0x100, RZ, 0xc0, !PT ;  /* 0x0000010007ff7812 */ /* 0x000fe4000784c0ff */
[C---:B------:R-:W-:Y:S02]  /*481e0*/  LOP3.LUT P5, RZ, R51.reuse, 0x80000, RZ, 0xc0, !PT ;  /* 0x0008000033ff7812 */ /* 0x040fe400078ac0ff */
[----:B------:R-:W-:Y:S02]  /*481f0*/  LOP3.LUT P6, RZ, R51, 0x100000, RZ, 0xc0, !PT ;  /* 0x0010000033ff7812 */ /* 0x000fe400078cc0ff */
        /* <DEDUP_REMOVED lines=21> */
[----:B------:R-:W-:Y:S02]  /*48350*/  LOP3.LUT P4, RZ, R7, 0x400, RZ, 0xc0, !PT ;  /* 0x0000040007ff7812 */ /* 0x000fe4000788c0ff */
        /* <DEDUP_REMOVED lines=59> */
[----:B------:R-:W-:Y:S02]  /*48710*/  LOP3.LUT P1, RZ, R7, 0x10000, RZ, 0xc0, !PT ;  /* 0x0001000007ff7812 */ /* 0x000fe4000782c0ff */
[C---:B------:R-:W-:Y:S02]  /*48720*/  LOP3.LUT P5, RZ, R51.reuse, 0x8000000, RZ, 0xc0, !PT ;  /* 0x0800000033ff7812 */ /* 0x040fe400078ac0ff */
[----:B------:R-:W-:Y:S02]  /*48730*/  LOP3.LUT P6, RZ, R51, 0x10000000, RZ, 0xc0, !PT ;  /* 0x1000000033ff7812 */ /* 0x000fe400078cc0ff */
[----:B------:R-:W-:-:S07]  /*48740*/  LOP3.LUT P2, RZ, R7, 0x20000, RZ, 0xc0, !PT ;  /* 0x0002000007ff7812 */ /* 0x000fce000784c0ff */
[----:B------:R4:W-:Y:S02]  /*48750*/  @P1 STG.E.U16 desc[UR58][R52.64], R2 ;  /* 0x0000000234001986 */ /* 0x0009e4000c10153a */
[----:B----4-:R-:W-:Y:S01]  /*48760*/  IMAD.WIDE R52, R192, 0x2, R66 ;  /* 0x00000002c0347825 */ /* 0x010fe200078e0242 */
[----:B------:R-:W-:-:S04]  /*48770*/  PRMT R2, R54, 0x7632, R2 ;  /* 0x0000763236027816 */ /* 0x000fc80000000002 */
[----:B------:R0:W-:Y:S02]  /*48780*/  @P5 STG.E.U16 desc[UR58][R52.64], R54 ;  /* 0x0000003634005986 */ /* 0x0001e4000c10153a */
[----:B0-----:R-:W-:Y:S02]  /*48790*/  IMAD.WIDE R52, R192, 0x2, R64 ;  /* 0x00000002c0347825 */ /* 0x001fe400078e0240 */
[----:B------:R-:W4:Y:S04]  /*487a0*/  LDL.LU R192, [R1+0xaa4] ;  /* 0x000aa40001c07983 */ /* 0x000f280000300800 */
[----:B------:R2:W-:Y:S02]  /*487b0*/  @P6 STG.E.U16 desc[UR58][R52.64], R2 ;  /* 0x0000000234006986 */ /* 0x0005e4000c10153a */
        /* <DEDUP_REMOVED lines=45> */
[----:B------:R-:W-:Y:S01]  /*48a90*/  LOP3.LUT P6, RZ, R50, 0x2, RZ, 0xc0, !PT ;  /* 0x0000000232ff7812 */ /* 0x000fe200078cc0ff */
[----:B----4-:R-:W-:Y:S01]  /*48aa0*/  IMAD.WIDE R52, R192, 0x2, R66 ;  /* 0x00000002c0347825 */ /* 0x010fe200078e0242 */
[----:B------:R-:W-:-:S09]  /*48ab0*/  PRMT R2, R49, 0x7632, R2 ;  /* 0x0000763231027816 */ /* 0x000fd20000000002 */
[----:B------:R0:W-:Y:S02]  /*48ac0*/  @P0 STG.E.U16 desc[UR58][R52.64], R49 ;  /* 0x0000003134000986 */ /* 0x0001e4000c10153a */
[----:B0-----:R-:W-:Y:S02]  /*48ad0*/  IMAD.WIDE R52, R192, 0x2, R64 ;  /* 0x00000002c0347825 */ /* 0x001fe400078e0240 */
[----:B------:R-:W4:Y:S04]  /*48ae0*/  LDL.LU R49, [R1+0x1414] ;  /* 0x0014140001317983 */ /* 0x000f280000300800 */
        /* <DEDUP_REMOVED lines=23> */
[----:B------:R-:W-:-:S05]  /*48c60*/  LOP3.LUT P6, RZ, R50, 0x10, RZ, 0xc0, !PT ;  /* 0x0000001032ff7812 */ /* 0x000fca00078cc0ff */
[----:B------:R0:W-:Y:S01]  /*48c70*/  @P3 STG.E.U16 desc[UR58][R52.64], R2 ;  /* 0x0000000234003986 */ /* 0x0001e2000c10153a */
[----:B------:R-:W-:Y:S01]  /*48c80*/  LOP3.LUT P1, RZ, R7, 0x2000000, RZ, 0xc0, !PT ;  /* 0x0200000007ff7812 */ /* 0x000fe2000782c0ff */
[----:B0-----:R-:W-:-:S05]  /*48c90*/  IMAD.WIDE R52, R194, 0x2, R66 ;  /* 0x00000002c2347825 */ /* 0x001fca00078e0242 */
[----:B----4-:R0:W-:Y:S01]  /*48ca0*/  @P5 STG.E.U16 desc[UR58][R52.64], R49 ;  /* 0x0000003134005986 */ /* 0x0101e2000c10153a */
[----:B------:R-:W-:-:S03]  /*48cb0*/  PRMT R2, R49, 0x7632, R2 ;  /* 0x0000763231027816 */ /* 0x000fc60000000002 */
[----:B0-----:R-:W4:Y:S04]  /*48cc0*/  LDL.LU R49, [R1+0x140c] ;  /* 0x00140c0001317983 */ /* 0x001f280000300800 */
[----:B------:R-:W4:Y:S01]  /*48cd0*/  LDL.LU R189, [R1+0xac4] ;  /* 0x000ac40001bd7983 */ /* 0x000f220000300800 */
[----:B------:R-:W-:-:S03]  /*48ce0*/  IMAD.WIDE R52, R194, 0x2, R64 ;  /* 0x00000002c2347825 */ /* 0x000fc600078e0240 */
        /* <DEDUP_REMOVED lines=30> */
[----:B------:R-:W3:Y:S04]  /*48ed0*/  LDL.LU R191, [R1+0x84] ;  /* 0x0000840001bf7983 */ /* 0x000ee80000300800 */
[----:B------:R0:W-:Y:S02]  /*48ee0*/  @P5 STG.E.U16 desc[UR58][R52.64], R2 ;  /* 0x0000000234005986 */ /* 0x0001e4000c10153a */
        /* <DEDUP_REMOVED lines=27> */
[----:B------:R-:W4:Y:S01]  /*490a0*/  LDL.LU R59, [R1+0x88] ;  /* 0x00008800013b7983 */ /* 0x000f220000300800 */
[----:B------:R-:W-:Y:S02]  /*490b0*/  LOP3.LUT P1, RZ, R50, 0x400, RZ, 0xc0, !PT ;  /* 0x0000040032ff7812 */ /* 0x000fe4000782c0ff */
[----:B------:R-:W-:Y:S01]  /*490c0*/  LOP3.LUT P4, RZ, R7, 0x80000000, RZ, 0xc0, !PT ;  /* 0x8000000007ff7812 */ /* 0x000fe2000788c0ff */
[----:B------:R-:W-:Y:S01]  /*490d0*/  IMAD.WIDE R52, R194, 0x2, R64 ;  /* 0x00000002c2347825 */ /* 0x000fe200078e0240 */
[----:B------:R-:W4:Y:S09]  /*490e0*/  LDL.LU R189, [R1+0xae0] ;  /* 0x000ae00001bd7983 */ /* 0x000f320000300800 */
        /* <DEDUP_REMOVED lines=10> */
[C---:B------:R-:W-:Y:S02]  /*49190*/  LOP3.LUT P5, RZ, R50.reuse, 0x800, RZ, 0xc0, !PT ;  /* 0x0000080032ff7812 */ /* 0x040fe400078ac0ff */
[----:B------:R-:W-:Y:S02]  /*491a0*/  PRMT R2, R191, 0x7632, R2 ;  /* 0x00007632bf027816 */ /* 0x000fe40000000002 */
[----:B------:R-:W-:Y:S01]  /*491b0*/  LOP3.LUT P6, RZ, R50, 0x1000, RZ, 0xc0, !PT ;  /* 0x0000100032ff7812 */ /* 0x000fe200078cc0ff */
        /* <DEDUP_REMOVED lines=10> */
[----:B--2---:R-:W-:-:S05]  /*49260*/  IMAD.WIDE R52, R195, 0x2, R66 ;  /* 0x00000002c3347825 */ /* 0x004fca00078e0242 */
[----:B----4-:R0:W-:Y:S02]  /*49270*/  @P3 STG.E.U16 desc[UR58][R52.64], R59 ;  /* 0x0000003b34003986 */ /* 0x0101e4000c10153a */
        /* <DEDUP_REMOVED lines=56> */
[C---:B------:R-:W-:Y:S01]  /*49600*/  LOP3.LUT P4, RZ, R49.reuse, 0x80, RZ, 0xc0, !PT ;  /* 0x0000008031ff7812 */ /* 0x040fe2000788c0ff */
[----:B------:R-:W-:Y:S01]  /*49610*/  IMAD.WIDE R52, R192, 0x2, R64 ;  /* 0x00000002c0347825 */ /* 0x000fe200078e0240 */
[----:B------:R-:W2:Y:S09]  /*49620*/  LDL.LU R191, [R1+0xc1c] ;  /* 0x000c1c0001bf7983 */ /* 0x000eb20000300800 */
[----:B------:R3:W-:Y:S01]  /*49630*/  @P3 STG.E.U16 desc[UR58][R52.64], R2 ;  /* 0x0000000234003986 */ /* 0x0007e2000c10153a */
[----:B------:R-:W-:Y:S01]  /*49640*/  LOP3.LUT P1, RZ, R49, 0x100, RZ, 0xc0, !PT ;  /* 0x0000010031ff7812 */ /* 0x000fe2000782c0ff */
        /* <DEDUP_REMOVED lines=9> */
[C---:B------:R-:W-:Y:S02]  /*496e0*/  LOP3.LUT P5, RZ, R50.reuse, 0x80000, RZ, 0xc0, !PT ;  /* 0x0008000032ff7812 */ /* 0x040fe400078ac0ff */
[----:B------:R-:W-:Y:S01]  /*496f0*/  LOP3.LUT P6, RZ, R50, 0x100000, RZ, 0xc0, !PT ;  /* 0x0010000032ff7812 */ /* 0x000fe200078cc0ff */
[----:B------:R0:W-:Y:S01]  /*49700*/  @P1 STG.E.U16 desc[UR58][R52.64], R2 ;  /* 0x0000000234001986 */ /* 0x0001e2000c10153a */
[----:B------:R-:W-:Y:S01]  /*49710*/  LOP3.LUT P2, RZ, R49, 0x200, RZ, 0xc0, !PT ;  /* 0x0000020031ff7812 */ /* 0x000fe2000784c0ff */
[----:B0-----:R-:W-:Y:S01]  /*49720*/  IMAD.WIDE R52, R193, 0x2, R66 ;  /* 0x00000002c1347825 */ /* 0x001fe200078e0242 */
[----:B------:R-:W-:-:S07]  /*49730*/  PRMT R2, R194, 0x7632, R2 ;  /* 0x00007632c2027816 */ /* 0x000fce0000000002 */
        /* <DEDUP_REMOVED lines=60> */
[----:B0-----:R-:W2:Y:S04]  /*49b00*/  LDL.LU R48, [R1+0x1408] ;  /* 0x0014080001307983 */ /* 0x001ea80000300800 */
[----:B------:R-:W2:Y:S04]  /*49b10*/  LDL.LU R194, [R1+0xc44] ;  /* 0x000c440001c27983 */ /* 0x000ea80000300800 */
[----:B------:R-:W2:Y:S01]  /*49b20*/  LDL.LU R54, [R1+0x48] ;  /* 0x0000480001367983 */ /* 0x000ea20000300800 */
[----:B------:R-:W-:-:S03]  /*49b30*/  LOP3.LUT P2, RZ, R50, 0x4000000, RZ, 0xc0, !PT ;  /* 0x0400000032ff7812 */ /* 0x000fc6000784c0ff */
[----:B------:R-:W2:Y:S01]  /*49b40*/  LDL.LU R193, [R1+0xc48] ;  /* 0x000c480001c17983 */ /* 0x000ea20000300800 */
[----:B------:R-:W-:Y:S01]  /*49b50*/  LOP3.LUT P3, RZ, R49, 0x8000, RZ, 0xc0, !PT ;  /* 0x0000800031ff7812 */ /* 0x000fe2000786c0ff */
[----:B------:R-:W-:Y:S02]  /*49b60*/  IMAD.WIDE R52, R195, 0x2, R64 ;  /* 0x00000002c3347825 */ /* 0x000fe400078e0240 */
[----:B------:R-:W2:Y:S04]  /*49b70*/  LDL.LU R195, [R1+0x5c] ;  /* 0x00005c0001c37983 */ /* 0x000ea80000300800 */
[----:B------:R-:W2:Y:S04]  /*49b80*/  LDL.LU R188, [R1+0xc50] ;  /* 0x000c500001bc7983 */ /* 0x000ea80000300800 */
[----:B------:R3:W-:Y:S01]  /*49b90*/  @P2 STG.E.U16 desc[UR58][R52.64], R2 ;  /* 0x0000000234002986 */ /* 0x0007e2000c10153a */
[----:B------:R-:W-:-:S02]  /*49ba0*/  LOP3.LUT P0, RZ, R49, 0x200000, RZ, 0xc0, !PT ;  /* 0x0020000031ff7812 */ /* 0x000fc4000780c0ff */
[----:B------:R-:W-:Y:S01]  /*49bb0*/  LOP3.LUT R0, R0, 0xfffdffff, RZ, 0xc0, !PT ;  /* 0xfffdffff00007812 */ /* 0x000fe200078ec0ff */
[----:B---3--:R-:W-:-:S05]  /*49bc0*/  IMAD.WIDE R52, R190, 0x2, R66 ;  /* 0x00000002be347825 */ /* 0x008fca00078e0242 */
[----:B------:R0:W-:Y:S02]  /*49bd0*/  @P3 STG.E.U16 desc[UR58][R52.64], R191 ;  /* 0x000000bf34003986 */ /* 0x0001e4000c10153a */
[----:B0-----:R-:W-:Y:S02]  /*49be0*/  IMAD.WIDE R52, R190, 0x2, R64 ;  /* 0x00000002be347825 */ /* 0x001fe400078e0240 */
[----:B------:R-:W3:Y:S04]  /*49bf0*/  LDL.LU R190, [R1+0x4c] ;  /* 0x00004c0001be7983 */ /* 0x000ee80000300800 */
[----:B------:R-:W3:Y:S01]  /*49c00*/  LDL.LU R189, [R1+0xc58] ;  /* 0x000c580001bd7983 */ /* 0x000ee20000300800 */
[----:B------:R-:W-:-:S03]  /*49c10*/  PRMT R2, R191, 0x7632, R2 ;  /* 0x00007632bf027816 */ /* 0x000fc60000000002 */
[----:B------:R-:W3:Y:S01]  /*49c20*/  LDL.LU R191, [R1+0x30] ;  /* 0x0000300001bf7983 */ /* 0x000ee20000300800 */
[----:B------:R-:W-:Y:S02]  /*49c30*/  @P0 LOP3.LUT R0, R0, 0x20000, RZ, 0xfc, !PT ;  /* 0x0002000000000812 */ /* 0x000fe400078efcff */
[----:B------:R-:W-:Y:S02]  /*49c40*/  LOP3.LUT P4, RZ, R49, 0x10000, RZ, 0xc0, !PT ;  /* 0x0001000031ff7812 */ /* 0x000fe4000788c0ff */
[----:B------:R-:W-:Y:S02]  /*49c50*/  LOP3.LUT R0, R0, 0xfffbffff, RZ, 0xc0, !PT ;  /* 0xfffbffff00007812 */ /* 0x000fe400078ec0ff */
[C---:B------:R-:W-:Y:S02]  /*49c60*/  LOP3.LUT P5, RZ, R50.reuse, 0x8000000, RZ, 0xc0, !PT ;  /* 0x0800000032ff7812 */ /* 0x040fe400078ac0ff */
[C---:B------:R-:W-:Y:S02]  /*49c70*/  LOP3.LUT P6, RZ, R50.reuse, 0x10000000, RZ, 0xc0, !PT ;  /* 0x1000000032ff7812 */ /* 0x040fe400078cc0ff */
[----:B------:R-:W-:-:S05]  /*49c80*/  LOP3.LUT P3, RZ, R50, 0x20000000, RZ, 0xc0, !PT ;  /* 0x2000000032ff7812 */ /* 0x000fca000786c0ff */
[----:B------:R4:W-:Y:S01]  /*49c90*/  @P4 STG.E.U16 desc[UR58][R52.64], R2 ;  /* 0x0000000234004986 */ /* 0x0009e2000c10153a */
[----:B------:R-:W-:Y:S01]  /*49ca0*/  LOP3.LUT P4, RZ, R50, 0x40000000, RZ, 0xc0, !PT ;  /* 0x4000000032ff7812 */ /* 0x000fe2000788c0ff */
[----:B----4-:R-:W-:Y:S01]  /*49cb0*/  IMAD.WIDE R52, R58, 0x2, R66 ;  /* 0x000000023a347825 */ /* 0x010fe200078e0242 */
[----:B--2---:R-:W-:-:S13]  /*49cc0*/  LOP3.LUT P0, RZ, R48, 0x1, RZ, 0xc0, !PT ;  /* 0x0000000130ff7812 */ /* 0x004fda000780c0ff */
[----:B------:R-:W-:Y:S02]  /*49cd0*/  @P0 LOP3.LUT R0, R0, 0x40000, RZ, 0xfc, !PT ;  /* 0x0004000000000812 */ /* 0x000fe400078efcff */
[----:B------:R-:W-:Y:S01]  /*49ce0*/  LOP3.LUT P0, RZ, R50, 0x80000000, RZ, 0xc0, !PT ;  /* 0x8000000032ff7812 */ /* 0x000fe2000780c0ff */
[----:B------:R-:W-:Y:S02]  /*49cf0*/  IMAD.WIDE R50, R58, 0x2, R64 ;  /* 0x000000023a327825 */ /* 0x000fe400078e0240 */
[----:B------:R-:W2:Y:S01]  /*49d00*/  LDL.LU R58, [R1+0xc60] ;  /* 0x000c6000013a7983 */ /* 0x000ea20000300800 */
[----:B------:R-:W-:Y:S02]  /*49d10*/  LOP3.LUT P1, RZ, R49, 0x20000, RZ, 0xc0, !PT ;  /* 0x0002000031ff7812 */ /* 0x000fe4000782c0ff */
[----:B------:R-:W-:Y:S01]  /*49d20*/  PRMT R2, R192, 0x7632, R2 ;  /* 0x00007632c0027816 */ /* 0x000fe20000000002 */
[----:B------:R0:W-:Y:S01]  /*49d30*/  @P5 STG.E.U16 desc[UR58][R52.64], R192 ;  /* 0x000000c034005986 */ /* 0x0001e2000c10153a */
[----:B------:R-:W-:-:S03]  /*49d40*/  LOP3.LUT R0, R0, 0xfff7ffff, RZ, 0xc0, !PT ;  /* 0xfff7ffff00007812 */ /* 0x000fc600078ec0ff */
[----:B------:R4:W-:Y:S01]  /*49d50*/  @P6 STG.E.U16 desc[UR58][R50.64], R2 ;  /* 0x0000000232006986 */ /* 0x0009e2000c10153a */
[C---:B------:R-:W-:Y:S02]  /*49d60*/  LOP3.LUT P2, RZ, R49.reuse, 0x40000, RZ, 0xc0, !PT ;  /* 0x0004000031ff7812 */ /* 0x040fe4000784c0ff */
[----:B------:R-:W-:Y:S01]  /*49d70*/  @P0 LOP3.LUT R0, R0, 0x80000, RZ, 0xfc, !PT ;  /* 0x0008000000000812 */ /* 0x000fe200078efcff */
[----:B0-----:R-:W2:Y:S01]  /*49d80*/  LDL.LU R192, [R1+0xc64] ;  /* 0x000c640001c07983 */ /* 0x001ea20000300800 */
[----:B----4-:R-:W-:Y:S01]  /*49d90*/  IMAD.WIDE R50, R194, 0x2, R66 ;  /* 0x00000002c2327825 */ /* 0x010fe200078e0242 */
[----:B------:R-:W-:-:S04]  /*49da0*/  LOP3.LUT P0, RZ, R49, 0x100000, RZ, 0xc0, !PT ;  /* 0x0010000031ff7812 */ /* 0x000fc8000780c0ff */
[----:B------:R0:W-:Y:S01]  /*49db0*/  @P1 STG.E.U16 desc[UR58][R50.64], R54 ;  /* 0x0000003632001986 */ /* 0x0001e2000c10153a */
[----:B------:R-:W-:Y:S02]  /*49dc0*/  PRMT R2, R54, 0x7632, R2 ;  /* 0x0000763236027816 */ /* 0x000fe40000000002 */
[----:B------:R-:W-:Y:S01]  /*49dd0*/  LOP3.LUT R0, R0, 0xffefffff, RZ, 0xc0, !PT ;  /* 0xffefffff00007812 */ /* 0x000fe200078ec0ff */
[----:B0-----:R-:W-:Y:S02]  /*49de0*/  IMAD.WIDE R50, R194, 0x2, R64 ;  /* 0x00000002c2327825 */ /* 0x001fe400078e0240 */
[----:B------:R-:W4:Y:S04]  /*49df0*/  LDL.LU R194, [R1+0x34] ;  /* 0x0000340001c27983 */ /* 0x000f280000300800 */
[----:B------:R0:W-:Y:S01]  /*49e00*/  @P2 STG.E.U16 desc[UR58][R50.64], R2 ;  /* 0x0000000232002986 */ /* 0x0001e2000c10153a */
[----:B------:R-:W-:-:S02]  /*49e10*/  @P0 LOP3.LUT R0, R0, 0x100000, RZ, 0xfc, !PT ;  /* 0x0010000000000812 */ /* 0x000fc400078efcff */
[----:B------:R-:W-:Y:S01]  /*49e20*/  LOP3.LUT P0, RZ, R49, 0x80000, RZ, 0xc0, !PT ;  /* 0x0008000031ff7812 */ /* 0x000fe2000780c0ff */
[----:B0-----:R-:W-:Y:S01]  /*49e30*/  IMAD.WIDE R50, R193, 0x2, R66 ;  /* 0x00000002c1327825 */ /* 0x001fe200078e0242 */
[----:B------:R-:W-:-:S04]  /*49e40*/  PRMT R2, R195, 0x7632, R2 ;  /* 0x00007632c3027816 */ /* 0x000fc80000000002 */
[----:B------:R0:W-:Y:S02]  /*49e50*/  @P3 STG.E.U16 desc[UR58][R50.64], R195 ;  /* 0x000000c332003986 */ /* 0x0001e4000c10153a */
[----:B0-----:R-:W-:Y:S02]  /*49e60*/  IMAD.WIDE R50, R193, 0x2, R64 ;  /* 0x00000002c1327825 */ /* 0x001fe400078e0240 */
[----:B------:R-:W4:Y:S04]  /*49e70*/  LDL.LU R195, [R1+0xc6c] ;  /* 0x000c6c0001c37983 */ /* 0x000f280000300800 */
[----:B------:R0:W-:Y:S04]  /*49e80*/  @P4 STG.E.U16 desc[UR58][R50.64], R2 ;  /* 0x0000000232004986 */ /* 0x0001e8000c10153a */
[----:B------:R-:W4:Y:S01]  /*49e90*/  LDL.LU R193, [R1+0x24] ;  /* 0x0000240001c17983 */ /* 0x000f220000300800 */
[----:B0-----:R-:W-:-:S05]  /*49ea0*/  IMAD.WIDE R50, R188, 0x2, R66 ;  /* 0x00000002bc327825 */ /* 0x001fca00078e0242 */
[----:B---3--:R0:W-:Y:S01]  /*49eb0*/  @P0 STG.E.U16 desc[UR58][R50.64], R190 ;  /* 0x000000be32000986 */ /* 0x0081e2000c10153a */
[----:B------:R-:W-:Y:S02]  /*49ec0*/  LOP3.LUT P0, RZ, R0, 0x100000, RZ, 0xc0, !PT ;  /* 0x0010000000ff7812 */ /* 0x000fe4000780c0ff */
[----:B------:R-:W-:Y:S01]  /*49ed0*/  PRMT R2, R190, 0x7632, R2 ;  /* 0x00007632be027816 */ /* 0x000fe20000000002 */
[----:B0-----:R-:W-:Y:S01]  /*49ee0*/  IMAD.WIDE R50, R188, 0x2, R64 ;  /* 0x00000002bc327825 */ /* 0x001fe200078e0240 */
[----:B------:R-:W3:Y:S09]  /*49ef0*/  LDL.LU R190, [R1+0xc74] ;  /* 0x000c740001be7983 */ /* 0x000ef20000300800 */
        /* <DEDUP_REMOVED lines=9> */
[----:B0-----:R-:W-:Y:S01]  /*49f90*/  PRMT R2, R6, 0x7632, R2 ;  /* 0x0000763206027816 */ /* 0x001fe20000000002 */
[----:B--2---:R-:W-:-:S10]  /*49fa0*/  IMAD.WIDE R50, R58, 0x2, R66 ;  /* 0x000000023a327825 */ /* 0x004fd400078e0242 */
[----:B------:R0:W-:Y:S04]  /*49fb0*/  @P0 STG.E.U16 desc[UR58][R50.64], R6 ;  /* 0x0000000632000986 */ /* 0x0001e8000c10153a */
[----:B0-----:R-:W2:Y:S01]  /*49fc0*/  LDL.LU R6, [R1+0x1404] ;  /* 0x0014040001067983 */ /* 0x001ea20000300800 */
[----:B------:R-:W-:Y:S02]  /*49fd0*/  LOP3.LUT P5, RZ, R49, 0x400000, RZ, 0xc0, !PT ;  /* 0x0040000031ff7812 */ /* 0x000fe400078ac0ff */
[----:B------:R-:W-:Y:S01]  /*49fe0*/  LOP3.LUT P6, RZ, R48, 0x2, RZ, 0xc0, !PT ;  /* 0x0000000230ff7812 */ /* 0x000fe200078cc0ff */
[----:B------:R-:W-:-:S10]  /*49ff0*/  IMAD.WIDE R50, R58, 0x2, R64 ;  /* 0x000000023a327825 */ /* 0x000fd400078e0240 */
[----:B------:R0:W-:Y:S01]  /*4a000*/  @P5 STG.E.U16 desc[UR58][R50.64], R2 ;  /* 0x0000000232005986 */ /* 0x0001e2000c10153a */
[----:B------:R-:W-:Y:S01]  /*4a010*/  LOP3.LUT P1, RZ, R48, 0x4, RZ, 0xc0, !PT ;  /* 0x0000000430ff7812 */ /* 0x000fe2000782c0ff */
[----:B0-----:R-:W-:Y:S01]  /*4a020*/  IMAD.WIDE R50, R192, 0x2, R66 ;  /* 0x00000002c0327825 */ /* 0x001fe200078e0242 */
[----:B----4-:R-:W-:-:S04]  /*4a030*/  PRMT R2, R194, 0x7632, R2 ;  /* 0x00007632c2027816 */ /* 0x010fc80000000002 */
[----:B------:R0:W-:Y:S01]  /*4a040*/  @P6 STG.E.U16 desc[UR58][R50.64], R194 ;  /* 0x000000c232006986 */ /* 0x0001e2000c10153a */
[----:B------:R-:W-:-:S03]  /*4a050*/  LOP3.LUT P2, RZ, R49, 0x800000, RZ, 0xc0, !PT ;  /* 0x0080000031ff7812 */ /* 0x000fc6000784c0ff */
[----:B0-----:R-:W4:Y:S04]  /*4a060*/  LDL.LU R194, [R1+0xc7c] ;  /* 0x000c7c0001c27983 */ /* 0x001f280000300800 */
[----:B------:R-:W4:Y:S01]  /*4a070*/  LDL.LU R59, [R1+0x28] ;  /* 0x00002800013b7983 */ /* 0x000f220000300800 */
[----:B------:R-:W-:-:S03]  /*4a080*/  IMAD.WIDE R50, R192, 0x2, R64 ;  /* 0x00000002c0327825 */ /* 0x000fc600078e0240 */
[----:B------:R-:W4:Y:S04]  /*4a090*/  LDL.LU R54, [R1+0xc80] ;  /* 0x000c800001367983 */ /* 0x000f280000300800 */
[----:B------:R0:W-:Y:S02]  /*4a0a0*/  @P1 STG.E.U16 desc[UR58][R50.64], R2 ;  /* 0x0000000232001986 */ /* 0x0001e4000c10153a */
[----:B0-----:R-:W-:-:S05]  /*4a0b0*/  IMAD.WIDE R50, R195, 0x2, R66 ;  /* 0x00000002c3327825 */ /* 0x001fca00078e0242 */
[----:B------:R0:W-:Y:S02]  /*4a0c0*/  @P2 STG.E.U16 desc[UR58][R50.64], R193 ;  /* 0x000000c132002986 */ /* 0x0001e4000c10153a */
[----:B0-----:R-:W-:Y:S02]  /*4a0d0*/  IMAD.WIDE R50, R195, 0x2, R64 ;  /* 0x00000002c3327825 */ /* 0x001fe400078e0240 */
[----:B------:R-:W4:Y:S04]  /*4a0e0*/  LDL.LU R195, [R1+0x3c] ;  /* 0x00003c0001c37983 */ /* 0x000f280000300800 */
[----:B------:R-:W4:Y:S01]  /*4a0f0*/  LDL.LU R188, [R1+0xc84] ;  /* 0x000c840001bc7983 */ /* 0x000f220000300800 */
[----:B------:R-:W-:-:S03]  /*4a100*/  LOP3.LUT P3, RZ, R49, 0x1000000, RZ, 0xc0, !PT ;  /* 0x0100000031ff7812 */ /* 0x000fc6000786c0ff */
[----:B------:R-:W4:Y:S01]  /*4a110*/  LDL.LU R189, [R1+0x2c] ;  /* 0x00002c0001bd7983 */ /* 0x000f220000300800 */
[----:B------:R-:W-:Y:S02]  /*4a120*/  LOP3.LUT P4, RZ, R48, 0x8, RZ, 0xc0, !PT ;  /* 0x0000000830ff7812 */ /* 0x000fe4000788c0ff */
[----:B------:R-:W-:-:S07]  /*4a130*/  PRMT R2, R193, 0x7632, R2 ;  /* 0x00007632c1027816 */ /* 0x000fce0000000002 */
[----:B------:R3:W-:Y:S02]  /*4a140*/  @P3 STG.E.U16 desc[UR58][R50.64], R2 ;  /* 0x0000000232003986 */ /* 0x0007e4000c10153a */
[----:B---3--:R-:W-:-:S05]  /*4a150*/  IMAD.WIDE R50, R190, 0x2, R66 ;  /* 0x00000002be327825 */ /* 0x008fca00078e0242 */
[----:B--2---:R0:W-:Y:S02]  /*4a160*/  @P4 STG.E.U16 desc[UR58][R50.64], R6 ;  /* 0x0000000632004986 */ /* 0x0041e4000c10153a */
[----:B0-----:R-:W-:Y:S02]  /*4a170*/  IMAD.WIDE R50, R190, 0x2, R64 ;  /* 0x00000002be327825 */ /* 0x001fe400078e0240 */
[----:B------:R-:W2:Y:S04]  /*4a180*/  LDL.LU R190, [R1+0xc8c] ;  /* 0x000c8c0001be7983 */ /* 0x000ea80000300800 */
[----:B------:R-:W3:Y:S01]  /*4a190*/  LDL.LU R191, [R1+0x10] ;  /* 0x0000100001bf7983 */ /* 0x000ee20000300800 */
[----:B------:R-:W-:Y:S02]  /*4a1a0*/  LOP3.LUT P5, RZ, R48, 0x10, RZ, 0xc0, !PT ;  /* 0x0000001030ff7812 */ /* 0x000fe400078ac0ff */
[----:B------:R-:W-:-:S02]  /*4a1b0*/  LOP3.LUT P6, RZ, R49, 0x2000000, RZ, 0xc0, !PT ;  /* 0x0200000031ff7812 */ /* 0x000fc400078cc0ff */
[----:B------:R-:W-:Y:S02]  /*4a1c0*/  LOP3.LUT P0, RZ, R49, 0x20000000, RZ, 0xc0, !PT ;  /* 0x2000000031ff7812 */ /* 0x000fe4000780c0ff */
[----:B------:R-:W-:Y:S02]  /*4a1d0*/  PRMT R2, R6, 0x7632, R2 ;  /* 0x0000763206027816 */ /* 0x000fe40000000002 */
[----:B------:R-:W3:Y:S04]  /*4a1e0*/  LDL.LU R6, [R1+0x1400] ;  /* 0x0014000001067983 */ /* 0x000ee80000300800 */
[----:B------:R-:W3:Y:S01]  /*4a1f0*/  LDL.LU R58, [R1+0xc90] ;  /* 0x000c9000013a7983 */ /* 0x000ee20000300800 */
[----:B------:R-:W-:-:S03]  /*4a200*/  LOP3.LUT R0, R0, 0xffffdfff, RZ, 0xc0, !PT ;  /* 0xffffdfff00007812 */ /* 0x000fc600078ec0ff */
[----:B------:R4:W-:Y:S04]  /*4a210*/  @P5 STG.E.U16 desc[UR58][R50.64], R2 ;  /* 0x0000000232005986 */ /* 0x0009e8000c10153a */
[----:B------:R-:W3:Y:S01]  /*4a220*/  LDL.LU R192, [R1] ;  /* 0x0000000001c07983 */ /* 0x000ee20000300800 */
[----:B------:R-:W-:Y:S02]  /*4a230*/  LOP3.LUT P1, RZ, R49, 0x4000000, RZ, 0xc0, !PT ;  /* 0x0400000031ff7812 */ /* 0x000fe4000782c0ff */
[----:B------:R-:W-:Y:S01]  /*4a240*/  @P0 LOP3.LUT R0, R0, 0x2000, RZ, 0xfc, !PT ;  /* 0x0000200000000812 */ /* 0x000fe200078efcff */
[----:B----4-:R-:W-:Y:S01]  /*4a250*/  IMAD.WIDE R50, R194, 0x2, R66 ;  /* 0x00000002c2327825 */ /* 0x010fe200078e0242 */
[----:B------:R-:W-:-:S04]  /*4a260*/  LOP3.LUT P0, RZ, R48, 0x100, RZ, 0xc0, !PT ;  /* 0x0000010030ff7812 */ /* 0x000fc8000780c0ff */
[----:B------:R0:W-:Y:S01]  /*4a270*/  @P6 STG.E.U16 desc[UR58][R50.64], R59 ;  /* 0x0000003b32006986 */ /* 0x0001e2000c10153a */
[----:B------:R-:W-:Y:S02]  /*4a280*/  LOP3.LUT P2, RZ, R48, 0x20, RZ, 0xc0, !PT ;  /* 0x0000002030ff7812 */ /* 0x000fe4000784c0ff */
[----:B------:R-:W-:Y:S01]  /*4a290*/  PRMT R2, R59, 0x7632, R2 ;  /* 0x000076323b027816 */ /* 0x000fe20000000002 */
[----:B0-----:R-:W-:Y:S02]  /*4a2a0*/  IMAD.WIDE R50, R194, 0x2, R64 ;  /* 0x00000002c2327825 */ /* 0x001fe400078e0240 */
[----:B------:R-:W4:Y:S01]  /*4a2b0*/  LDL.LU R194, [R1+0xc98] ;  /* 0x000c980001c27983 */ /* 0x000f220000300800 */
[----:B------:R-:W-:-:S03]  /*4a2c0*/  LOP3.LUT R0, R0, 0xffffbfff, RZ, 0xc0, !PT ;  /* 0xffffbfff00007812 */ /* 0x000fc600078ec0ff */
[----:B------:R-:W4:Y:S01]  /*4a2d0*/  LDL.LU R193, [R1+0x14] ;  /* 0x0000140001c17983 */ /* 0x000f220000300800 */
[----:B------:R-:W-:-:S03]  /*4a2e0*/  @P0 LOP3.LUT R0, R0, 0x4000, RZ, 0xfc, !PT ;  /* 0x0000400000000812 */ /* 0x000fc600078efcff */
[----:B------:R0:W-:Y:S01]  /*4a2f0*/  @P1 STG.E.U16 desc[UR58][R50.64], R2 ;  /* 0x0000000232001986 */ /* 0x0001e2000c10153a */
        /* <DEDUP_REMOVED lines=10> */
[----:B------:R-:W-:Y:S02]  /*4a3a0*/  LOP3.LUT P3, RZ, R48, 0x40, RZ, 0xc0, !PT ;  /* 0x0000004030ff7812 */ /* 0x000fe4000786c0ff */
[----:B------:R-:W-:-:S09]  /*4a3b0*/  LOP3.LUT R0, R0, 0xfffeffff, RZ, 0xc0, !PT ;  /* 0xfffeffff00007812 */ /* 0x000fd200078ec0ff */
[----:B------:R-:W-:Y:S02]  /*4a3c0*/  @P0 LOP3.LUT R0, R0, 0x10000, RZ, 0xfc, !PT ;  /* 0x0001000000000812 */ /* 0x000fe400078efcff */
[----:B------:R-:W-:Y:S01]  /*4a3d0*/  LOP3.LUT P0, RZ, R49, 0x8000000, RZ, 0xc0, !PT ;  /* 0x0800000031ff7812 */ /* 0x000fe2000780c0ff */
[----:B------:R0:W-:Y:S02]  /*4a3e0*/  @P3 STG.E.U16 desc[UR58][R50.64], R2 ;  /* 0x0000000232003986 */ /* 0x0001e4000c10153a */
[----:B0-----:R-:W-:-:S10]  /*4a3f0*/  IMAD.WIDE R50, R188, 0x2, R66 ;  /* 0x00000002bc327825 */ /* 0x001fd400078e0242 */
[----:B------:R0:W-:Y:S01]  /*4a400*/  @P0 STG.E.U16 desc[UR58][R50.64], R189 ;  /* 0x000000bd32000986 */ /* 0x0001e2000c10153a */
[----:B------:R-:W-:Y:S02]  /*4a410*/  LOP3.LUT P0, RZ, R0, 0x10000, RZ, 0xc0, !PT ;  /* 0x0001000000ff7812 */ /* 0x000fe4000780c0ff */
[----:B------:R-:W-:Y:S01]  /*4a420*/  PRMT R2, R189, 0x7632, R2 ;  /* 0x00007632bd027816 */ /* 0x000fe20000000002 */
[----:B0-----:R-:W-:-:S10]  /*4a430*/  IMAD.WIDE R50, R188, 0x2, R64 ;  /* 0x00000002bc327825 */ /* 0x001fd400078e0240 */
[----:B------:R2:W-:Y:S01]  /*4a440*/  @P0 STG.E.U16 desc[UR58][R50.64], R2 ;  /* 0x0000000232000986 */ /* 0x0005e2000c10153a */
[----:B------:R-:W-:Y:S01]  /*4a450*/  LOP3.LUT P0, RZ, R0, 0x8000, RZ, 0xc0, !PT ;  /* 0x0000800000ff7812 */ /* 0x000fe2000780c0ff */
[----:B--2---:R-:W-:-:S12]  /*4a460*/  IMAD.WIDE R50, R190, 0x2, R66 ;  /* 0x00000002be327825 */ /* 0x004fd800078e0242 */
[----:B---3--:R0:W-:Y:S02]  /*4a470*/  @P0 STG.E.U16 desc[UR58][R50.64], R191 ;  /* 0x000000bf32000986 */ /* 0x0081e4000c10153a */
[----:B0-----:R-:W-:Y:S02]  /*4a480*/  IMAD.WIDE R50, R190, 0x2, R64 ;  /* 0x00000002be327825 */ /* 0x001fe400078e0240 */
[----:B------:R-:W2:Y:S04]  /*4a490*/  LDL.LU R190, [R1+0xca4] ;  /* 0x000ca40001be7983 */ /* 0x000ea80000300800 */
[----:B------:R-:W3:Y:S01]  /*4a4a0*/  LDL.LU R188, [R1+0x18] ;  /* 0x0000180001bc7983 */ /* 0x000ee20000300800 */
[----:B------:R-:W-:Y:S02]  /*4a4b0*/  LOP3.LUT P0, RZ, R0, 0x4000, RZ, 0xc0, !PT ;  /* 0x0000400000ff7812 */ /* 0x000fe4000780c0ff */
[----:B------:R-:W-:-:S02]  /*4a4c0*/  PRMT R2, R191, 0x7632, R2 ;  /* 0x00007632bf027816 */ /* 0x000fc40000000002 */
        /* <DEDUP_REMOVED lines=11> */
[----:B----4-:R-:W-:-:S05]  /*4a580*/  IMAD.WIDE R50, R194, 0x2, R66 ;  /* 0x00000002c2327825 */ /* 0x010fca00078e0242 */
[----:B------:R0:W-:Y:S01]  /*4a590*/  @P5 STG.E.U16 desc[UR58][R50.64], R193 ;  /* 0x000000c132005986 */ /* 0x0001e2000c10153a */
[----:B------:R-:W-:Y:S01]  /*4a5a0*/  PRMT R2, R193, 0x7632, R2 ;  /* 0x00007632c1027816 */ /* 0x000fe20000000002 */
[----:B0-----:R-:W-:Y:S02]  /*4a5b0*/  IMAD.WIDE R50, R194, 0x2, R64 ;  /* 0x00000002c2327825 */ /* 0x001fe400078e0240 */
[----:B------:R-:W4:Y:S04]  /*4a5c0*/  LDL.LU R194, [R1+0xcac] ;  /* 0x000cac0001c27983 */ /* 0x000f280000300800 */
[----:B------:R-:W4:Y:S04]  /*4a5d0*/  LDL.LU R189, [R1+0x8] ;  /* 0x0000080001bd7983 */ /* 0x000f280000300800 */
[----:B------:R0:W-:Y:S04]  /*4a5e0*/  @P6 STG.E.U16 desc[UR58][R50.64], R2 ;  /* 0x0000000232006986 */ /* 0x0001e8000c10153a */
[----:B------:R-:W4:Y:S01]  /*4a5f0*/  LDL.LU R191, [R1+0xcb0] ;  /* 0x000cb00001bf7983 */ /* 0x000f220000300800 */
[----:B0-----:R-:W-:-:S05]  /*4a600*/  IMAD.WIDE R50, R195, 0x2, R66 ;  /* 0x00000002c3327825 */ /* 0x001fca00078e0242 */
[----:B------:R0:W-:Y:S02]  /*4a610*/  @P1 STG.E.U16 desc[UR58][R50.64], R54 ;  /* 0x0000003632001986 */ /* 0x0001e4000c10153a */
[----:B0-----:R-:W-:Y:S02]  /*4a620*/  IMAD.WIDE R50, R195, 0x2, R64 ;  /* 0x00000002c3327825 */ /* 0x001fe400078e0240 */
[----:B------:R-:W4:Y:S04]  /*4a630*/  LDL.LU R195, [R1+0x1c] ;  /* 0x00001c0001c37983 */ /* 0x000f280000300800 */
[----:B------:R-:W4:Y:S04]  /*4a640*/  LDL.LU R58, [R1+0xcb8] ;  /* 0x000cb800013a7983 */ /* 0x000f280000300800 */
[----:B------:R-:W4:Y:S04]  /*4a650*/  LDL.LU R193, [R1+0xc] ;  /* 0x00000c0001c17983 */ /* 0x000f280000300800 */
[----:B------:R-:W4:Y:S01]  /*4a660*/  LDL.LU R192, [R1+0xcbc] ;  /* 0x000cbc0001c07983 */ /* 0x000f220000300800 */
[----:B------:R-:W-:-:S02]  /*4a670*/  LOP3.LUT P2, RZ, R6, 0x1, RZ, 0xc0, !PT ;  /* 0x0000000106ff7812 */ /* 0x000fc4000784c0ff */
[----:B------:R-:W-:Y:S02]  /*4a680*/  LOP3.LUT P3, RZ, R48, 0x800, RZ, 0xc0, !PT ;  /* 0x0000080030ff7812 */ /* 0x000fe4000786c0ff */
[----:B------:R-:W-:-:S09]  /*4a690*/  PRMT R2, R54, 0x7632, R2 ;  /* 0x0000763236027816 */ /* 0x000fd20000000002 */
[----:B------:R2:W-:Y:S02]  /*4a6a0*/  @P2 STG.E.U16 desc[UR58][R50.64], R2 ;  /* 0x0000000232002986 */ /* 0x0005e4000c10153a */
[----:B--2---:R-:W-:-:S05]  /*4a6b0*/  IMAD.WIDE R50, R190, 0x2, R66 ;  /* 0x00000002be327825 */ /* 0x004fca00078e0242 */
[----:B---3--:R0:W-:Y:S02]  /*4a6c0*/  @P3 STG.E.U16 desc[UR58][R50.64], R188 ;  /* 0x000000bc32003986 */ /* 0x0081e4000c10153a */
[----:B0-----:R-:W-:Y:S02]  /*4a6d0*/  IMAD.WIDE R50, R190, 0x2, R64 ;  /* 0x00000002be327825 */ /* 0x001fe400078e0240 */
[----:B------:R-:W2:Y:S01]  /*4a6e0*/  LDL.LU R190, [R1+0xcc0] ;  /* 0x000cc00001be7983 */ /* 0x000ea20000300800 */
[----:B------:R-:W-:Y:S02]  /*4a6f0*/  LOP3.LUT P3, RZ, R6, 0x20, RZ, 0xc0, !PT ;  /* 0x0000002006ff7812 */ /* 0x000fe4000786c0ff */
[----:B------:R-:W-:Y:S02]  /*4a700*/  LOP3.LUT R0, R0, 0xfffffdff, RZ, 0xc0, !PT ;  /* 0xfffffdff00007812 */ /* 0x000fe400078ec0ff */
[----:B------:R-:W-:-:S09]  /*4a710*/  LOP3.LUT P4, RZ, R48, 0x1000, RZ, 0xc0, !PT ;  /* 0x0000100030ff7812 */ /* 0x000fd2000788c0ff */
[----:B------:R-:W-:Y:S02]  /*4a720*/  @P3 LOP3.LUT R0, R0, 0x200, RZ, 0xfc, !PT ;  /* 0x0000020000003812 */ /* 0x000fe400078efcff */
[----:B------:R-:W-:Y:S02]  /*4a730*/  LOP3.LUT P3, RZ, R48, 0x10000, RZ, 0xc0, !PT ;  /* 0x0001000030ff7812 */ /* 0x000fe4000786c0ff */
[----:B------:R-:W-:Y:S02]  /*4a740*/  LOP3.LUT R0, R0, 0xfffffbff, RZ, 0xc0, !PT ;  /* 0xfffffbff00007812 */ /* 0x000fe400078ec0ff */
[----:B------:R-:W-:Y:S02]  /*4a750*/  LOP3.LUT P5, RZ, R6, 0x2, RZ, 0xc0, !PT ;  /* 0x0000000206ff7812 */ /* 0x000fe400078ac0ff */
[----:B------:R-:W-:-:S07]  /*4a760*/  PRMT R2, R188, 0x7632, R2 ;  /* 0x00007632bc027816 */ /* 0x000fce0000000002 */
[----:B------:R-:W-:Y:S02]  /*4a770*/  @P3 LOP3.LUT R0, R0, 0x400, RZ, 0xfc, !PT ;  /* 0x0000040000003812 */ /* 0x000fe400078efcff */
[----:B------:R-:W-:Y:S01]  /*4a780*/  LOP3.LUT P3, RZ, R48, 0x8000, RZ, 0xc0, !PT ;  /* 0x0000800030ff7812 */ /* 0x000fe2000786c0ff */
[----:B------:R4:W-:Y:S01]  /*4a790*/  @P4 STG.E.U16 desc[UR58][R50.64], R2 ;  /* 0x0000000232004986 */ /* 0x0009e2000c10153a */
[----:B------:R-:W-:Y:S02]  /*4a7a0*/  LOP3.LUT P6, RZ, R6, 0x4, RZ, 0xc0, !PT ;  /* 0x0000000406ff7812 */ /* 0x000fe400078cc0ff */
[----:B------:R-:W-:Y:S02]  /*4a7b0*/  LOP3.LUT R0, R0, 0xfffff7ff, RZ, 0xc0, !PT ;  /* 0xfffff7ff00007812 */ /* 0x000fe400078ec0ff */
[----:B------:R-:W-:-:S07]  /*4a7c0*/  LOP3.LUT P1, RZ, R48, 0x2000, RZ, 0xc0, !PT ;  /* 0x0000200030ff7812 */ /* 0x000fce000782c0ff */
[----:B------:R-:W-:Y:S02]  /*4a7d0*/  @P3 LOP3.LUT R0, R0, 0x800, RZ, 0xfc, !PT ;  /* 0x0000080000003812 */ /* 0x000fe400078efcff */
[----:B------:R-:W-:Y:S02]  /*4a7e0*/  LOP3.LUT P3, RZ, R6, 0x10, RZ, 0xc0, !PT ;  /* 0x0000001006ff7812 */ /* 0x000fe4000786c0ff */
[----:B------:R-:W-:Y:S01]  /*4a7f0*/  LOP3.LUT P2, RZ, R48, 0x4000, RZ, 0xc0, !PT ;  /* 0x0000400030ff7812 */ /* 0x000fe2000784c0ff */
[----:B----4-:R-:W-:-:S05]  /*4a800*/  IMAD.WIDE R50, R194, 0x2, R66 ;  /* 0x00000002c2327825 */ /* 0x010fca00078e0242 */
[----:B------:R0:W-:Y:S01]  /*4a810*/  @P5 STG.E.U16 desc[UR58][R50.64], R189 ;  /* 0x000000bd32005986 */ /* 0x0001e2000c10153a */
[----:B------:R-:W-:Y:S02]  /*4a820*/  PRMT R2, R189, 0x7632, R2 ;  /* 0x00007632bd027816 */ /* 0x000fe40000000002 */
[----:B------:R-:W-:Y:S01]  /*4a830*/  LOP3.LUT R0, R0, 0xffffefff, RZ, 0xc0, !PT ;  /* 0xffffefff00007812 */ /* 0x000fe200078ec0ff */
[----:B0-----:R-:W-:Y:S02]  /*4a840*/  IMAD.WIDE R50, R194, 0x2, R64 ;  /* 0x00000002c2327825 */ /* 0x001fe400078e0240 */
[----:B------:R-:W3:Y:S04]  /*4a850*/  LDL.LU R194, [R1+0xcc8] ;  /* 0x000cc80001c27983 */ /* 0x000ee80000300800 */
[----:B------:R0:W-:Y:S01]  /*4a860*/  @P6 STG.E.U16 desc[UR58][R50.64], R2 ;  /* 0x0000000232006986 */ /* 0x0001e2000c10153a */
[----:B------:R-:W-:-:S02]  /*4a870*/  @P3 LOP3.LUT R0, R0, 0x1000, RZ, 0xfc, !PT ;  /* 0x0000100000003812 */ /* 0x000fc400078efcff */
[----:B------:R-:W-:Y:S01]  /*4a880*/  LOP3.LUT P3, RZ, R6, 0x8, RZ, 0xc0, !PT ;  /* 0x0000000806ff7812 */ /* 0x000fe2000786c0ff */
[----:B0-----:R-:W-:Y:S01]  /*4a890*/  IMAD.WIDE R50, R191, 0x2, R66 ;  /* 0x00000002bf327825 */ /* 0x001fe200078e0242 */
[----:B------:R-:W-:-:S04]  /*4a8a0*/  PRMT R2, R195, 0x7632, R2 ;  /* 0x00007632c3027816 */ /* 0x000fc80000000002 */
[----:B------:R0:W-:Y:S04]  /*4a8b0*/  @P1 STG.E.U16 desc[UR58][R50.64], R195 ;  /* 0x000000c332001986 */ /* 0x0001e8000c10153a */
[----:B0-----:R-:W4:Y:S01]  /*4a8c0*/  LDL.LU R195, [R1+0xcd0] ;  /* 0x000cd00001c37983 */ /* 0x001f220000300800 */
[----:B------:R-:W-:-:S05]  /*4a8d0*/  IMAD.WIDE R50, R191, 0x2, R64 ;  /* 0x00000002bf327825 */ /* 0x000fca00078e0240 */
[----:B------:R0:W-:Y:S02]  /*4a8e0*/  @P2 STG.E.U16 desc[UR58][R50.64], R2 ;  /* 0x0000000232002986 */ /* 0x0001e4000c10153a */
[----:B0-----:R-:W-:-:S05]  /*4a8f0*/  IMAD.WIDE R50, R58, 0x2, R66 ;  /* 0x000000023a327825 */ /* 0x001fca00078e0242 */
[----:B------:R0:W-:Y:S01]  /*4a900*/  @P3 STG.E.U16 desc[UR58][R50.64], R193 ;  /* 0x000000c132003986 */ /* 0x0001e2000c10153a */
[----:B------:R-:W-:Y:S02]  /*4a910*/  LOP3.LUT P3, RZ, R0, 0x1000, RZ, 0xc0, !PT ;  /* 0x0000100000ff7812 */ /* 0x000fe4000786c0ff */
[----:B------:R-:W-:Y:S01]  /*4a920*/  PRMT R2, R193, 0x7632, R2 ;  /* 0x00007632c1027816 */ /* 0x000fe20000000002 */
[----:B0-----:R-:W-:Y:S01]  /*4a930*/  IMAD.WIDE R50, R58, 0x2, R64 ;  /* 0x000000023a327825 */ /* 0x001fe200078e0240 */
[----:B------:R-:W4:Y:S09]  /*4a940*/  LDL.LU R193, [R1+0xcd4] ;  /* 0x000cd40001c17983 */ /* 0x000f320000300800 */
[----:B------:R0:W-:Y:S01]  /*4a950*/  @P3 STG.E.U16 desc[UR58][R50.64], R2 ;  /* 0x0000000232003986 */ /* 0x0001e2000c10153a */
[----:B------:R-:W-:Y:S01]  /*4a960*/  LOP3.LUT P3, RZ, R0, 0x800, RZ, 0xc0, !PT ;  /* 0x0000080000ff7812 */ /* 0x000fe2000786c0ff */
[----:B0-----:R-:W-:-:S12]  /*4a970*/  IMAD.WIDE R50, R192, 0x2, R66 ;  /* 0x00000002c0327825 */ /* 0x001fd800078e0242 */
[----:B------:R0:W-:Y:S01]  /*4a980*/  @P3 STG.E.U16 desc[UR58][R50.64], R248 ;  /* 0x000000f832003986 */ /* 0x0001e2000c10153a */
[----:B------:R-:W-:Y:S01]  /*4a990*/  LOP3.LUT P3, RZ, R0, 0x400, RZ, 0xc0, !PT ;  /* 0x0000040000ff7812 */ /* 0x000fe2000786c0ff */
[----:B0-----:R-:W-:Y:S01]  /*4a9a0*/  IMAD.WIDE R50, R192, 0x2, R64 ;  /* 0x00000002c0327825 */ /* 0x001fe200078e0240 */
[----:B------:R-:W-:-:S11]  /*4a9b0*/  PRMT R248, R248, 0x7632, R248 ;  /* 0x00007632f8f87816 */ /* 0x000fd600000000f8 */
[----:B------:R2:W-:Y:S01]  /*4a9c0*/  @P3 STG.E.U16 desc[UR58][R50.64], R248 ;  /* 0x000000f832003986 */ /* 0x0005e2000c10153a */
[----:B------:R-:W-:Y:S01]  /*4a9d0*/  LOP3.LUT P3, RZ, R0, 0x200, RZ, 0xc0, !PT ;  /* 0x0000020000ff7812 */ /* 0x000fe2000786c0ff */
[----:B--2---:R-:W-:-:S12]  /*4a9e0*/  IMAD.WIDE R50, R190, 0x2, R66 ;  /* 0x00000002be327825 */ /* 0x004fd800078e0242 */
[----:B------:R0:W-:Y:S02]  /*4a9f0*/  @P3 STG.E.U16 desc[UR58][R50.64], R244 ;  /* 0x000000f432003986 */ /* 0x0001e4000c10153a */
[----:B0-----:R-:W-:Y:S02]  /*4aa00*/  IMAD.WIDE R50, R190, 0x2, R64 ;  /* 0x00000002be327825 */ /* 0x001fe400078e0240 */
[----:B------:R-:W2:Y:S01]  /*4aa10*/  LDL.LU R190, [R1+0xcd8] ;  /* 0x000cd80001be7983 */ /* 0x000ea20000300800 */
[----:B------:R-:W-:Y:S02]  /*4aa20*/  LOP3.LUT P4, RZ, R6, 0x40, RZ, 0xc0, !PT ;  /* 0x0000004006ff7812 */ /* 0x000fe4000788c0ff */
[----:B------:R-:W-:Y:S02]  /*4aa30*/  LOP3.LUT P5, RZ, R48, 0x20000, RZ, 0xc0, !PT ;  /* 0x0002000030ff7812 */ /* 0x000fe400078ac0ff */
[----:B------:R-:W-:Y:S02]  /*4aa40*/  PRMT R244, R244, 0x7632, R244 ;  /* 0x00007632f4f47816 */ /* 0x000fe400000000f4 */
[----:B------:R-:W-:-:S02]  /*4aa50*/  LOP3.LUT P0, RZ, R48, 0x40000, RZ, 0xc0, !PT ;  /* 0x0004000030ff7812 */ /* 0x000fc4000780c0ff */
[----:B------:R-:W-:-:S05]  /*4aa60*/  LOP3.LUT P6, RZ, R6, 0x80, RZ, 0xc0, !PT ;  /* 0x0000008006ff7812 */ /* 0x000fca00078cc0ff */
[----:B------:R3:W-:Y:S02]  /*4aa70*/  @P4 STG.E.U16 desc[UR58][R50.64], R244 ;  /* 0x000000f432004986 */ /* 0x0007e4000c10153a */
[----:B---3--:R-:W-:-:S05]  /*4aa80*/  IMAD.WIDE R50, R194, 0x2, R66 ;  /* 0x00000002c2327825 */ /* 0x008fca00078e0242 */
[----:B------:R0:W-:Y:S02]  /*4aa90*/  @P5 STG.E.U16 desc[UR58][R50.64], R249 ;  /* 0x000000f932005986 */ /* 0x0001e4000c10153a */
[----:B0-----:R-:W-:Y:S01]  /*4aaa0*/  IMAD.WIDE R50, R194, 0x2, R64 ;  /* 0x00000002c2327825 */ /* 0x001fe200078e0240 */
[----:B------:R-:W-:-:S05]  /*4aab0*/  PRMT R249, R249, 0x7632, R249 ;  /* 0x00007632f9f97816 */ /* 0x000fca00000000f9 */
[----:B------:R4:W-:Y:S02]  /*4aac0*/  @P0 STG.E.U16 desc[UR58][R50.64], R249 ;  /* 0x000000f932000986 */ /* 0x0009e4000c10153a */
[----:B----4-:R-:W-:-:S05]  /*4aad0*/  IMAD.WIDE R50, R195, 0x2, R66 ;  /* 0x00000002c3327825 */ /* 0x010fca00078e0242 */
[----:B------:R0:W-:Y:S02]  /*4aae0*/  @P6 STG.E.U16 desc[UR58][R50.64], R245 ;  /* 0x000000f532006986 */ /* 0x0001e4000c10153a */
[----:B0-----:R-:W-:Y:S02]  /*4aaf0*/  IMAD.WIDE R50, R195, 0x2, R64 ;  /* 0x00000002c3327825 */ /* 0x001fe400078e0240 */
[----:B------:R-:W3:Y:S04]  /*4ab00*/  LDL.LU R195, [R1+0xce0] ;  /* 0x000ce00001c37983 */ /* 0x000ee80000300800 */
[----:B------:R-:W4:Y:S01]  /*4ab10*/  LDL.LU R194, [R1+0xce4] ;  /* 0x000ce40001c27983 */ /* 0x000f220000300800 */
[----:B------:R-:W-:Y:S02]  /*4ab20*/  LOP3.LUT P1, RZ, R6, 0x100, RZ, 0xc0, !PT ;  /* 0x0000010006ff7812 */ /* 0x000fe4000782c0ff */
[----:B------:R-:W-:Y:S01]  /*4ab30*/  LOP3.LUT P2, RZ, R48, 0x80000, RZ, 0xc0, !PT ;  /* 0x0008000030ff7812 */ /* 0x000fe2000784c0ff */
[----:B------:R-:W4:Y:S01]  /*4ab40*/  LDL.LU R192, [R1+0xcec] ;  /* 0x000cec0001c07983 */ /* 0x000f220000300800 */
[----:B------:R-:W-:-:S02]  /*4ab50*/  PRMT R245, R245, 0x7632, R245 ;  /* 0x00007632f5f57816 */ /* 0x000fc400000000f5 */
[----:B------:R-:W-:Y:S02]  /*4ab60*/  LOP3.LUT P3, RZ, R48, 0x100000, RZ, 0xc0, !PT ;  /* 0x0010000030ff7812 */ /* 0x000fe4000786c0ff */
[----:B------:R-:W-:-:S05]  /*4ab70*/  LOP3.LUT P4, RZ, R6, 0x200, RZ, 0xc0, !PT ;  /* 0x0000020006ff7812 */ /* 0x000fca000788c0ff */
[----:B------:R0:W-:Y:S02]  /*4ab80*/  @P1 STG.E.U16 desc[UR58][R50.64], R245 ;  /* 0x000000f532001986 */ /* 0x0001e4000c10153a */
[----:B0-----:R-:W-:-:S05]  /*4ab90*/  IMAD.WIDE R50, R193, 0x2, R66 ;  /* 0x00000002c1327825 */ /* 0x001fca00078e0242 */
[----:B------:R0:W-:Y:S02]  /*4aba0*/  @P2 STG.E.U16 desc[UR58][R50.64], R250 ;  /* 0x000000fa32002986 */ /* 0x0001e4000c10153a */
[----:B0-----:R-:W-:Y:S01]  /*4abb0*/  IMAD.WIDE R50, R193, 0x2, R64 ;  /* 0x00000002c1327825 */ /* 0x001fe200078e0240 */
[----:B------:R-:W-:-:S05]  /*4abc0*/  PRMT R250, R250, 0x7632, R250 ;  /* 0x00007632fafa7816 */ /* 0x000fca00000000fa */
[----:B------:R2:W-:Y:S02]  /*4abd0*/  @P3 STG.E.U16 desc[UR58][R50.64], R250 ;  /* 0x000000fa32003986 */ /* 0x0005e4000c10153a */
[----:B--2---:R-:W-:-:S05]  /*4abe0*/  IMAD.WIDE R50, R190, 0x2, R66 ;  /* 0x00000002be327825 */ /* 0x004fca00078e0242 */
[----:B------:R0:W-:Y:S02]  /*4abf0*/  @P4 STG.E.U16 desc[UR58][R50.64], R246 ;  /* 0x000000f632004986 */ /* 0x0001e4000c10153a */
[----:B0-----:R-:W-:Y:S02]  /*4ac00*/  IMAD.WIDE R50, R190, 0x2, R64 ;  /* 0x00000002be327825 */ /* 0x001fe400078e0240 */
[----:B------:R-:W2:Y:S01]  /*4ac10*/  LDL.LU R190, [R1+0xcf0] ;  /* 0x000cf00001be7983 */ /* 0x000ea20000300800 */
[----:B------:R-:W-:Y:S02]  /*4ac20*/  LOP3.LUT P2, RZ, R48, 0x1000000, RZ, 0xc0, !PT ;  /* 0x0100000030ff7812 */ /* 0x000fe4000784c0ff */
[----:B------:R-:W-:Y:S01]  /*4ac30*/  LOP3.LUT R0, R0, 0xffffffbf, RZ, 0xc0, !PT ;  /* 0xffffffbf00007812 */ /* 0x000fe200078ec0ff */
[----:B------:R-:W2:Y:S01]  /*4ac40*/  LDL.LU R193, [R1+0xcf4] ;  /* 0x000cf40001c17983 */ /* 0x000ea20000300800 */
[----:B------:R-:W-:Y:S02]  /*4ac50*/  LOP3.LUT P5, RZ, R6, 0x400, RZ, 0xc0, !PT ;  /* 0x0000040006ff7812 */ /* 0x000fe400078ac0ff */
[----:B------:R-:W-:-:S07]  /*4ac60*/  LOP3.LUT P6, RZ, R48, 0x200000, RZ, 0xc0, !PT ;  /* 0x0020000030ff7812 */ /* 0x000fce00078cc0ff */
[----:B------:R-:W-:Y:S02]  /*4ac70*/  @P2 LOP3.LUT R0, R0, 0x40, RZ, 0xfc, !PT ;  /* 0x0000004000002812 */ /* 0x000fe400078efcff */
[----:B------:R-:W-:Y:S02]  /*4ac80*/  LOP3.LUT P2, RZ, R48, 0x800000, RZ, 0xc0, !PT ;  /* 0x0080000030ff7812 */ /* 0x000fe4000784c0ff */
[----:B------:R-:W-:Y:S02]  /*4ac90*/  PRMT R246, R246, 0x7632, R246 ;  /* 0x00007632f6f67816 */ /* 0x000fe400000000f6 */
[----:B------:R-:W-:-:S03]  /*4aca0*/  LOP3.LUT R0, R0, 0xffffff7f, RZ, 0xc0, !PT ;  /* 0xffffff7f00007812 */ /* 0x000fc600078ec0ff */
[----:B------:R3:W-:Y:S06]  /*4acb0*/  @P5 STG.E.U16 desc[UR58][R50.64], R246 ;  /* 0x000000f632005986 */ /* 0x0007ec000c10153a */
[----:B------:R-:W-:Y:S02]  /*4acc0*/  @P2 LOP3.LUT R0, R0, 0x80, RZ, 0xfc, !PT ;  /* 0x0000008000002812 */ /* 0x000fe400078efcff */
[----:B------:R-:W-:Y:S02]  /*4acd0*/  LOP3.LUT P2, RZ, R6, 0x1000, RZ, 0xc0, !PT ;  /* 0x0000100006ff7812 */ /* 0x000fe4000784c0ff */
[----:B------:R-:W-:-:S02]  /*4ace0*/  LOP3.LUT P1, RZ, R48, 0x400000, RZ, 0xc0, !PT ;  /* 0x0040000030ff7812 */ /* 0x000fc4000782c0ff */
[----:B------:R-:W-:Y:S02]  /*4acf0*/  LOP3.LUT R0, R0, 0xfffffeff, RZ, 0xc0, !PT ;  /* 0xfffffeff00007812 */ /* 0x000fe400078ec0ff */
[----:B------:R-:W-:-:S07]  /*4ad00*/  LOP3.LUT P0, RZ, R48, 0x4000000, RZ, 0xc0, !PT ;  /* 0x0400000030ff7812 */ /* 0x000fce000780c0ff */
[----:B------:R-:W-:Y:S02]  /*4ad10*/  @P2 LOP3.LUT R0, R0, 0x100, RZ, 0xfc, !PT ;  /* 0x0000010000002812 */ /* 0x000fe400078efcff */
[----:B------:R-:W-:Y:S02]  /*4ad20*/  LOP3.LUT P2, RZ, R6, 0x800, RZ, 0xc0, !PT ;  /* 0x0000080006ff7812 */ /* 0x000fe4000784c0ff */
[----:B------:R-:W-:-:S04]  /*4ad30*/  LOP3.LUT R0, R0, 0xffffffdf, RZ, 0xc0, !PT ;  /* 0xffffffdf00007812 */ /* 0x000fc800078ec0ff */
[----:B------:R-:W-:Y:S01]  /*4ad40*/  @P0 LOP3.LUT R0, R0, 0x20, RZ, 0xfc, !PT ;  /* 0x0000002000000812 */ /* 0x000fe200078efcff */
[----:B---3--:R-:W-:-:S05]  /*4ad50*/  IMAD.WIDE R50, R195, 0x2, R66 ;  /* 0x00000002c3327825 */ /* 0x008fca00078e0242 */
[----:B------:R0:W-:Y:S02]  /*4ad60*/  @P6 STG.E.U16 desc[UR58][R50.64], R251 ;  /* 0x000000fb32006986 */ /* 0x0001e4000c10153a */
[----:B0-----:R-:W-:Y:S02]  /*4ad70*/  IMAD.WIDE R50, R195, 0x2, R64 ;  /* 0x00000002c3327825 */ /* 0x001fe400078e0240 */
[----:B------:R-:W3:Y:S01]  /*4ad80*/  LDL.LU R195, [R1+0xcf8] ;  /* 0x000cf80001c37983 */ /* 0x000ee20000300800 */
[----:B------:R-:W-:-:S05]  /*4ad90*/  PRMT R251, R251, 0x7632, R251 ;  /* 0x00007632fbfb7816 */ /* 0x000fca00000000fb */
[----:B------:R4:W-:Y:S02]  /*4ada0*/  @P1 STG.E.U16 desc[UR58][R50.64], R251 ;  /* 0x000000fb32001986 */ /* 0x0009e4000c10153a */
[----:B----4-:R-:W-:-:S05]  /*4adb0*/  IMAD.WIDE R50, R194, 0x2, R66 ;  /* 0x00000002c2327825 */ /* 0x010fca00078e0242 */
[----:B------:R0:W-:Y:S01]  /*4adc0*/  @P2 STG.E.U16 desc[UR58][R50.64], R247 ;  /* 0x000000f732002986 */ /* 0x0001e2000c10153a */
[----:B------:R-:W-:Y:S01]  /*4add0*/  LOP3.LUT P2, RZ, R0, 0x100, RZ, 0xc0, !PT ;  /* 0x0000010000ff7812 */ /* 0x000fe2000784c0ff */
[----:B0-----:R-:W-:Y:S01]  /*4ade0*/  IMAD.WIDE R50, R194, 0x2, R64 ;  /* 0x00000002c2327825 */ /* 0x001fe200078e0240 */
[----:B------:R-:W-:Y:S01]  /*4adf0*/  PRMT R247, R247, 0x7632, R247 ;  /* 0x00007632f7f77816 */ /* 0x000fe200000000f7 */
[----:B------:R-:W4:Y:S10]  /*4ae00*/  LDL.LU R194, [R1+0xd00] ;  /* 0x000d000001c27983 */ /* 0x000f340000300800 */
[----:B------:R0:W-:Y:S01]  /*4ae10*/  @P2 STG.E.U16 desc[UR58][R50.64], R247 ;  /* 0x000000f732002986 */ /* 0x0001e2000c10153a */
[----:B------:R-:W-:Y:S01]  /*4ae20*/  LOP3.LUT P2, RZ, R0, 0x80, RZ, 0xc0, !PT ;  /* 0x0000008000ff7812 */ /* 0x000fe2000784c0ff */
[----:B0-----:R-:W-:-:S12]  /*4ae30*/  IMAD.WIDE R50, R192, 0x2, R66 ;  /* 0x00000002c0327825 */ /* 0x001fd800078e0242 */
[----:B------:R0:W-:Y:S01]  /*4ae40*/  @P2 STG.E.U16 desc[UR58][R50.64], R240 ;  /* 0x000000f032002986 */ /* 0x0001e2000c10153a */
[----:B------:R-:W-:Y:S02]  /*4ae50*/  LOP3.LUT P2, RZ, R0, 0x40, RZ, 0xc0, !PT ;  /* 0x0000004000ff7812 */ /* 0x000fe4000784c0ff */
[----:B------:R-:W-:Y:S01]  /*4ae60*/  LOP3.LUT P3, RZ, R6, 0x2000, RZ, 0xc0, !PT ;  /* 0x0000200006ff7812 */ /* 0x000fe2000786c0ff */
[----:B0-----:R-:W-:Y:S01]  /*4ae70*/  IMAD.WIDE R50, R192, 0x2, R64 ;  /* 0x00000002c0327825 */ /* 0x001fe200078e0240 */
[----:B------:R-:W-:-:S09]  /*4ae80*/  PRMT R240, R240, 0x7632, R240 ;  /* 0x00007632f0f07816 */ /* 0x000fd200000000f0 */
[----:B------:R2:W-:Y:S02]  /*4ae90*/  @P2 STG.E.U16 desc[UR58][R50.64], R240 ;  /* 0x000000f032002986 */ /* 0x0005e4000c10153a */
[----:B--2---:R-:W-:-:S05]  /*4aea0*/  IMAD.WIDE R50, R190, 0x2, R66 ;  /* 0x00000002be327825 */ /* 0x004fca00078e0242 */
[----:B------:R0:W-:Y:S02]  /*4aeb0*/  @P3 STG.E.U16 desc[UR58][R50.64], R236 ;  /* 0x000000ec32003986 */ /* 0x0001e4000c10153a */
[----:B0-----:R-:W-:Y:S02]  /*4aec0*/  IMAD.WIDE R50, R190, 0x2, R64 ;  /* 0x00000002be327825 */ /* 0x001fe400078e0240 */
[----:B------:R-:W2:Y:S01]  /*4aed0*/  LDL.LU R190, [R1+0xd08] ;  /* 0x000d080001be7983 */ /* 0x000ea20000300800 */
[----:B------:R-:W-:Y:S02]  /*4aee0*/  LOP3.LUT P4, RZ, R6, 0x4000, RZ, 0xc0, !PT ;  /* 0x0000400006ff7812 */ /* 0x000fe4000788c0ff */
[----:B------:R-:W-:Y:S02]  /*4aef0*/  LOP3.LUT P0, RZ, R48, 0x2000000, RZ, 0xc0, !PT ;  /* 0x0200000030ff7812 */ /* 0x000fe4000780c0ff */
[----:B------:R-:W-:-:S09]  /*4af00*/  PRMT R236, R236, 0x7632, R236 ;  /* 0x00007632ecec7816 */ /* 0x000fd200000000ec */
[----:B------:R0:W-:Y:S02]  /*4af10*/  @P4 STG.E.U16 desc[UR58][R50.64], R236 ;  /* 0x000000ec32004986 */ /* 0x0001e4000c10153a */
[----:B0-----:R-:W-:-:S05]  /*4af20*/  IMAD.WIDE R50, R193, 0x2, R66 ;  /* 0x00000002c1327825 */ /* 0x001fca00078e0242 */
[----:B------:R0:W-:Y:S01]  /*4af30*/  @P0 STG.E.U16 desc[UR58][R50.64], R241 ;  /* 0x000000f132000986 */ /* 0x0001e2000c10153a */
[----:B------:R-:W-:Y:S02]  /*4af40*/  LOP3.LUT P0, RZ, R0, 0x20, RZ, 0xc0, !PT ;  /* 0x0000002000ff7812 */ /* 0x000fe4000780c0ff */
[----:B------:R-:W-:Y:S01]  /*4af50*/  LOP3.LUT P5, RZ, R6, 0x8000, RZ, 0xc0, !PT ;  /* 0x0000800006ff7812 */ /* 0x000fe200078ac0ff */
[----:B0-----:R-:W-:Y:S01]  /*4af60*/  IMAD.WIDE R50, R193, 0x2, R64 ;  /* 0x00000002c1327825 */ /* 0x001fe200078e0240 */
[----:B------:R-:W-:-:S09]  /*4af70*/  PRMT R241, R241, 0x7632, R241 ;  /* 0x00007632f1f17816 */ /* 0x000fd200000000f1 */
[----:B------:R3:W-:Y:S01]  /*4af80*/  @P0 STG.E.U16 desc[UR58][R50.64], R241 ;  /* 0x000000f132000986 */ /* 0x0007e2000c10153a */
[----:B------:R-:W-:Y:S02]  /*4af90*/  LOP3.LUT P6, RZ, R6, 0x10000, RZ, 0xc0, !PT ;  /* 0x0001000006ff7812 */ /* 0x000fe400078cc0ff */
[C---:B------:R-:W-:Y:S02]  /*4afa0*/  LOP3.LUT P1, RZ, R48.reuse, 0x8000000, RZ, 0xc0, !PT ;  /* 0x0800000030ff7812 */ /* 0x040fe4000782c0ff */
[----:B------:R-:W-:Y:S01]  /*4afb0*/  LOP3.LUT P2, RZ, R48, 0x10000000, RZ, 0xc0, !PT ;  /* 0x1000000030ff7812 */ /* 0x000fe2000784c0ff */
[----:B---3--:R-:W-:-:S05]  /*4afc0*/  IMAD.WIDE R50, R195, 0x2, R66 ;  /* 0x00000002c3327825 */ /* 0x008fca00078e0242 */
[----:B------:R0:W-:Y:S02]  /*4afd0*/  @P5 STG.E.U16 desc[UR58][R50.64], R237 ;  /* 0x000000ed32005986 */ /* 0x0001e4000c10153a */
[----:B0-----:R-:W-:Y:S02]  /*4afe0*/  IMAD.WIDE R50, R195, 0x2, R64 ;  /* 0x00000002c3327825 */ /* 0x001fe400078e0240 */
[----:B------:R-:W3:Y:S04]  /*4aff0*/  LDL.LU R195, [R1+0xd0c] ;  /* 0x000d0c0001c37983 */ /* 0x000ee80000300800 */
[----:B------:R-:W3:Y:S01]  /*4b000*/  LDL.LU R193, [R1+0xd10] ;  /* 0x000d100001c17983 */ /* 0x000ee20000300800 */
[----:B------:R-:W-:Y:S02]  /*4b010*/  PRMT R237, R237, 0x7632, R237 ;  /* 0x00007632eded7816 */ /* 0x000fe400000000ed */
[----:B------:R-:W-:-:S02]  /*4b020*/  LOP3.LUT P5, RZ, R48, 0x20000000, RZ, 0xc0, !PT ;  /* 0x2000000030ff7812 */ /* 0x000fc400078ac0ff */
[C---:B------:R-:W-:Y:S01]  /*4b030*/  LOP3.LUT P0, RZ, R48.reuse, 0x80000000, RZ, 0xc0, !PT ;  /* 0x8000000030ff7812 */ /* 0x040fe2000780c0ff */
[----:B------:R0:W-:Y:S01]  /*4b040*/  @P6 STG.E.U16 desc[UR58][R50.64], R237 ;  /* 0x000000ed32006986 */ /* 0x0001e2000c10153a */
[----:B------:R-:W-:Y:S01]  /*4b050*/  LOP3.LUT P6, RZ, R48, 0x40000000, RZ, 0xc0, !PT ;  /* 0x4000000030ff7812 */ /* 0x000fe200078cc0ff */
[----:B----4-:R-:W-:-:S04]  /*4b060*/  IMAD.WIDE R48, R194, 0x2, R64 ;  /* 0x00000002c2307825 */ /* 0x010fc800078e0240 */
[----:B0-----:R-:W-:Y:S02]  /*4b070*/  IMAD.WIDE R50, R194, 0x2, R66 ;  /* 0x00000002c2327825 */ /* 0x001fe400078e0242 */
[----:B------:R-:W4:Y:S04]  /*4b080*/  LDL.LU R194, [R1+0xd18] ;  /* 0x000d180001c27983 */ /* 0x000f280000300800 */
[----:B------:R-:W4:Y:S01]  /*4b090*/  LDL.LU R192, [R1+0xd1c] ;  /* 0x000d1c0001c07983 */ /* 0x000f220000300800 */
[----:B------:R-:W-:-:S03]  /*4b0a0*/  LOP3.LUT P3, RZ, R6, 0x20000, RZ, 0xc0, !PT ;  /* 0x0002000006ff7812 */ /* 0x000fc6000786c0ff */
[----:B------:R0:W-:Y:S02]  /*4b0b0*/  @P1 STG.E.U16 desc[UR58][R50.64], R242 ;  /* 0x000000f232001986 */ /* 0x0001e4000c10153a */
[----:B0-----:R-:W-:-:S05]  /*4b0c0*/  PRMT R242, R242, 0x7632, R242 ;  /* 0x00007632f2f27816 */ /* 0x001fca00000000f2 */
[----:B------:R2:W-:Y:S02]  /*4b0d0*/  @P2 STG.E.U16 desc[UR58][R48.64], R242 ;  /* 0x000000f230002986 */ /* 0x0005e4000c10153a */
[----:B--2---:R-:W-:-:S05]  /*4b0e0*/  IMAD.WIDE R48, R190, 0x2, R66 ;  /* 0x00000002be307825 */ /* 0x004fca00078e0242 */
[----:B------:R0:W-:Y:S02]  /*4b0f0*/  @P3 STG.E.U16 desc[UR58][R48.64], R238 ;  /* 0x000000ee30003986 */ /* 0x0001e4000c10153a */
[----:B0-----:R-:W-:Y:S02]  /*4b100*/  IMAD.WIDE R48, R190, 0x2, R64 ;  /* 0x00000002be307825 */ /* 0x001fe400078e0240 */
[----:B------:R-:W2:Y:S01]  /*4b110*/  LDL.LU R190, [R1+0xd24] ;  /* 0x000d240001be7983 */ /* 0x000ea20000300800 */
[----:B------:R-:W-:-:S04]  /*4b120*/  LOP3.LUT R0, R0, 0xfffffff7, RZ, 0xc0, !PT ;  /* 0xfffffff700007812 */ /* 0x000fc800078ec0ff */
[----:B------:R-:W-:Y:S02]  /*4b130*/  @P0 LOP3.LUT R0, R0, 0x8, RZ, 0xfc, !PT ;  /* 0x0000000800000812 */ /* 0x000fe400078efcff */
[C---:B------:R-:W-:Y:S02]  /*4b140*/  LOP3.LUT P0, RZ, R6.reuse, 0x100000, RZ, 0xc0, !PT ;  /* 0x0010000006ff7812 */ /* 0x040fe4000780c0ff */
[----:B------:R-:W-:Y:S02]  /*4b150*/  LOP3.LUT P4, RZ, R6, 0x40000, RZ, 0xc0, !PT ;  /* 0x0004000006ff7812 */ /* 0x000fe4000788c0ff */
[----:B------:R-:W-:Y:S02]  /*4b160*/  LOP3.LUT P3, RZ, R7, 0x8, RZ, 0xc0, !PT ;  /* 0x0000000807ff7812 */ /* 0x000fe4000786c0ff */
[----:B------:R-:W-:Y:S02]  /*4b170*/  LOP3.LUT R0, R0, 0xffffffef, RZ, 0xc0, !PT ;  /* 0xffffffef00007812 */ /* 0x000fe400078ec0ff */
[----:B------:R-:W-:-:S05]  /*4b180*/  PRMT R238, R238, 0x7632, R238 ;  /* 0x00007632eeee7816 */ /* 0x000fca00000000ee */
[----:B------:R-:W-:-:S04]  /*4b190*/  @P0 LOP3.LUT R0, R0, 0x10, RZ, 0xfc, !PT ;  /* 0x0000001000000812 */ /* 0x000fc800078efcff */
[----:B------:R-:W-:Y:S01]  /*4b1a0*/  LOP3.LUT R0, R0, 0xfffffffd, RZ, 0xc0, !PT ;  /* 0xfffffffd00007812 */ /* 0x000fe200078ec0ff */
[----:B------:R3:W-:Y:S03]  /*4b1b0*/  @P4 STG.E.U16 desc[UR58][R48.64], R238 ;  /* 0x000000ee30004986 */ /* 0x0007e6000c10153a */
[----:B------:R-:W-:Y:S02]  /*4b1c0*/  @P3 LOP3.LUT R0, R0, 0x2, RZ, 0xfc, !PT ;  /* 0x0000000200003812 */ /* 0x000fe400078efcff */
[----:B------:R-:W-:Y:S02]  /*4b1d0*/  LOP3.LUT P3, RZ, R7, 0x2, RZ, 0xc0, !PT ;  /* 0x0000000207ff7812 */ /* 0x000fe4000786c0ff */
[----:B------:R-:W-:Y:S02]  /*4b1e0*/  LOP3.LUT P0, RZ, R6, 0x80000, RZ, 0xc0, !PT ;  /* 0x0008000006ff7812 */ /* 0x000fe4000780c0ff */
[----:B------:R-:W-:-:S09]  /*4b1f0*/  LOP3.LUT R0, R0, 0xfffffffb, RZ, 0xc0, !PT ;  /* 0xfffffffb00007812 */ /* 0x000fd200078ec0ff */
[----:B------:R-:W-:Y:S02]  /*4b200*/  @P3 LOP3.LUT R0, R0, 0x4, RZ, 0xfc, !PT ;  /* 0x0000000400003812 */ /* 0x000fe400078efcff */
[----:B------:R-:W-:Y:S02]  /*4b210*/  LOP3.LUT P1, RZ, R7, 0x1, RZ, 0xc0, !PT ;  /* 0x0000000107ff7812 */ /* 0x000fe4000782c0ff */
[C---:B------:R-:W-:Y:S02]  /*4b220*/  LOP3.LUT P2, RZ, R6.reuse, 0x200000, RZ, 0xc0, !PT ;  /* 0x0020000006ff7812 */ /* 0x040fe4000784c0ff */
[----:B------:R-:W-:Y:S01]  /*4b230*/  LOP3.LUT P3, RZ, R6, 0x400000, RZ, 0xc0, !PT ;  /* 0x0040000006ff7812 */ /* 0x000fe2000786c0ff */
[----:B---3--:R-:W-:-:S05]  /*4b240*/  IMAD.WIDE R48, R195, 0x2, R66 ;  /* 0x00000002c3307825 */ /* 0x008fca00078e0242 */
[----:B------:R0:W-:Y:S02]  /*4b250*/  @P5 STG.E.U16 desc[UR58][R48.64], R243 ;  /* 0x000000f330005986 */ /* 0x0001e4000c10153a */
[----:B0-----:R-:W-:Y:S01]  /*4b260*/  IMAD.WIDE R48, R195, 0x2, R64 ;  /* 0x00000002c3307825 */ /* 0x001fe200078e0240 */
[----:B------:R-:W-:Y:S01]  /*4b270*/  PRMT R243, R243, 0x7632, R243 ;  /* 0x00007632f3f37816 */ /* 0x000fe200000000f3 */
[----:B------:R-:W3:Y:S04]  /*4b280*/  LDL.LU R195, [R1+0xd28] ;  /* 0x000d280001c37983 */ /* 0x000ee80000300800 */
[----:B------:R0:W-:Y:S02]  /*4b290*/  @P6 STG.E.U16 desc[UR58][R48.64], R243 ;  /* 0x000000f330006986 */ /* 0x0001e4000c10153a */
[----:B0-----:R-:W-:-:S05]  /*4b2a0*/  IMAD.WIDE R48, R193, 0x2, R66 ;  /* 0x00000002c1307825 */ /* 0x001fca00078e0242 */
[----:B------:R0:W-:Y:S01]  /*4b2b0*/  @P0 STG.E.U16 desc[UR58][R48.64], R239 ;  /* 0x000000ef30000986 */ /* 0x0001e2000c10153a */
[C---:B------:R-:W-:Y:S01]  /*4b2c0*/  LOP3.LUT P0, RZ, R0.reuse, 0x10, RZ, 0xc0, !PT ;  /* 0x0000001000ff7812 */ /* 0x040fe2000780c0ff */
[----:B0-----:R-:W-:Y:S01]  /*4b2d0*/  IMAD.WIDE R48, R193, 0x2, R64 ;  /* 0x00000002c1307825 */ /* 0x001fe200078e0240 */
[----:B------:R-:W-:Y:S01]  /*4b2e0*/  PRMT R239, R239, 0x7632, R239 ;  /* 0x00007632efef7816 */ /* 0x000fe200000000ef */
[----:B------:R-:W3:Y:S10]  /*4b2f0*/  LDL.LU R193, [R1+0xd2c] ;  /* 0x000d2c0001c17983 */ /* 0x000ef40000300800 */
[----:B------:R4:W-:Y:S01]  /*4b300*/  @P0 STG.E.U16 desc[UR58][R48.64], R239 ;  /* 0x000000ef30000986 */ /* 0x0009e2000c10153a */
[----:B------:R-:W-:Y:S01]  /*4b310*/  LOP3.LUT P0, RZ, R0, 0x8, RZ, 0xc0, !PT ;  /* 0x0000000800ff7812 */ /* 0x000fe2000780c0ff */
[----:B----4-:R-:W-:-:S12]  /*4b320*/  IMAD.WIDE R48, R194, 0x2, R66 ;  /* 0x00000002c2307825 */ /* 0x010fd800078e0242 */
[----:B------:R0:W-:Y:S02]  /*4b330*/  @P0 STG.E.U16 desc[UR58][R48.64], R232 ;  /* 0x000000e830000986 */ /* 0x0001e4000c10153a */
[----:B0-----:R-:W-:Y:S01]  /*4b340*/  IMAD.WIDE R48, R194, 0x2, R64 ;  /* 0x00000002c2307825 */ /* 0x001fe200078e0240 */
[----:B------:R-:W-:Y:S01]  /*4b350*/  PRMT R232, R232, 0x7632, R232 ;  /* 0x00007632e8e87816 */ /* 0x000fe200000000e8 */
[----:B------:R-:W4:Y:S04]  /*4b360*/  LDL.LU R194, [R1+0xd34] ;  /* 0x000d340001c27983 */ /* 0x000f280000300800 */
[----:B------:R0:W-:Y:S02]  /*4b370*/  @P1 STG.E.U16 desc[UR58][R48.64], R232 ;  /* 0x000000e830001986 */ /* 0x0001e4000c10153a */
[----:B0-----:R-:W-:-:S05]  /*4b380*/  IMAD.WIDE R48, R192, 0x2, R66 ;  /* 0x00000002c0307825 */ /* 0x001fca00078e0242 */
[----:B------:R0:W-:Y:S02]  /*4b390*/  @P2 STG.E.U16 desc[UR58][R48.64], R228 ;  /* 0x000000e430002986 */ /* 0x0001e4000c10153a */
[----:B0-----:R-:W-:Y:S01]  /*4b3a0*/  IMAD.WIDE R48, R192, 0x2, R64 ;  /* 0x00000002c0307825 */ /* 0x001fe200078e0240 */
[----:B------:R-:W-:-:S05]  /*4b3b0*/  PRMT R228, R228, 0x7632, R228 ;  /* 0x00007632e4e47816 */ /* 0x000fca00000000e4 */
[----:B------:R2:W-:Y:S01]  /*4b3c0*/  @P3 STG.E.U16 desc[UR58][R48.64], R228 ;  /* 0x000000e430003986 */ /* 0x0005e2000c10153a */
[----:B------:R-:W-:Y:S01]  /*4b3d0*/  LOP3.LUT P3, RZ, R0, 0x4, RZ, 0xc0, !PT ;  /* 0x0000000400ff7812 */ /* 0x000fe2000786c0ff */
[----:B--2---:R-:W-:-:S12]  /*4b3e0*/  IMAD.WIDE R48, R190, 0x2, R66 ;  /* 0x00000002be307825 */ /* 0x004fd800078e0242 */
[----:B------:R0:W-:Y:S02]  /*4b3f0*/  @P3 STG.E.U16 desc[UR58][R48.64], R233 ;  /* 0x000000e930003986 */ /* 0x0001e4000c10153a */
[----:B0-----:R-:W-:Y:S02]  /*4b400*/  IMAD.WIDE R48, R190, 0x2, R64 ;  /* 0x00000002be307825 */ /* 0x001fe400078e0240 */
[----:B------:R-:W2:Y:S01]  /*4b410*/  LDL.LU R190, [R1+0xd3c] ;  /* 0x000d3c0001be7983 */ /* 0x000ea20000300800 */
[----:B------:R-:W-:Y:S02]  /*4b420*/  LOP3.LUT P3, RZ, R0, 0x2, RZ, 0xc0, !PT ;  /* 0x0000000200ff7812 */ /* 0x000fe4000786c0ff */
[C---:B------:R-:W-:Y:S02]  /*4b430*/  LOP3.LUT P4, RZ, R6.reuse, 0x800000, RZ, 0xc0, !PT ;  /* 0x0080000006ff7812 */ /* 0x040fe4000788c0ff */
[----:B------:R-:W-:Y:S02]  /*4b440*/  PRMT R233, R233, 0x7632, R233 ;  /* 0x00007632e9e97816 */ /* 0x000fe400000000e9 */
[----:B------:R-:W-:-:S02]  /*4b450*/  LOP3.LUT P5, RZ, R6, 0x1000000, RZ, 0xc0, !PT ;  /* 0x0100000006ff7812 */ /* 0x000fc400078ac0ff */
[----:B------:R-:W-:-:S05]  /*4b460*/  LOP3.LUT P6, RZ, R6, 0x2000000, RZ, 0xc0, !PT ;  /* 0x0200000006ff7812 */ /* 0x000fca00078cc0ff */
[----:B------:R3:W-:Y:S01]  /*4b470*/  @P3 STG.E.U16 desc[UR58][R48.64], R233 ;  /* 0x000000e930003986 */ /* 0x0007e2000c10153a */
[C---:B------:R-:W-:Y:S02]  /*4b480*/  LOP3.LUT P0, RZ, R6.reuse, 0x4000000, RZ, 0xc0, !PT ;  /* 0x0400000006ff7812 */ /* 0x040fe4000780c0ff */
[C---:B------:R-:W-:Y:S02]  /*4b490*/  LOP3.LUT P1, RZ, R6.reuse, 0x8000000, RZ, 0xc0, !PT ;  /* 0x0800000006ff7812 */ /* 0x040fe4000782c0ff */
[C---:B------:R-:W-:Y:S02]  /*4b4a0*/  LOP3.LUT P2, RZ, R6.reuse, 0x10000000, RZ, 0xc0, !PT ;  /* 0x1000000006ff7812 */ /* 0x040fe4000784c0ff */
[----:B------:R-:W-:Y:S01]  /*4b4b0*/  LOP3.LUT P3, RZ, R6, 0x20000000, RZ, 0xc0, !PT ;  /* 0x2000000006ff7812 */ /* 0x000fe2000786c0ff */
[----:B---3--:R-:W-:-:S05]  /*4b4c0*/  IMAD.WIDE R48, R195, 0x2, R66 ;  /* 0x00000002c3307825 */ /* 0x008fca00078e0242 */
[----:B------:R0:W-:Y:S01]  /*4b4d0*/  @P4 STG.E.U16 desc[UR58][R48.64], R229 ;  /* 0x000000e530004986 */ /* 0x0001e2000c10153a */
[C---:B------:R-:W-:Y:S01]  /*4b4e0*/  LOP3.LUT P4, RZ, R6.reuse, 0x40000000, RZ, 0xc0, !PT ;  /* 0x4000000006ff7812 */ /* 0x040fe2000788c0ff */
[----:B0-----:R-:W-:Y:S01]  /*4b4f0*/  IMAD.WIDE R48, R195, 0x2, R64 ;  /* 0x00000002c3307825 */ /* 0x001fe200078e0240 */
[----:B------:R-:W-:Y:S01]  /*4b500*/  PRMT R229, R229, 0x7632, R229 ;  /* 0x00007632e5e57816 */ /* 0x000fe200000000e5 */
[----:B------:R-:W3:Y:S04]  /*4b510*/  LDL.LU R195, [R1+0xd40] ;  /* 0x000d400001c37983 */ /* 0x000ee80000300800 */
[----:B------:R0:W-:Y:S01]  /*4b520*/  @P5 STG.E.U16 desc[UR58][R48.64], R229 ;  /* 0x000000e530005986 */ /* 0x0001e2000c10153a */
[----:B------:R-:W-:Y:S01]  /*4b530*/  LOP3.LUT P5, RZ, R6, 0x80000000, RZ, 0xc0, !PT ;  /* 0x8000000006ff7812 */ /* 0x000fe200078ac0ff */
[----:B0-----:R-:W-:-:S04]  /*4b540*/  IMAD.WIDE R48, R193, 0x2, R66 ;  /* 0x00000002c1307825 */ /* 0x001fc800078e0242 */
[----:B------:R-:W-:Y:S01]  /*4b550*/  IMAD.WIDE R6, R193, 0x2, R64 ;  /* 0x00000002c1067825 */ /* 0x000fe200078e0240 */
[----:B------:R0:W-:Y:S02]  /*4b560*/  @P6 STG.E.U16 desc[UR58][R48.64], R234 ;  /* 0x000000ea30006986 */ /* 0x0001e4000c10153a */
[----:B0-----:R-:W-:-:S05]  /*4b570*/  PRMT R234, R234, 0x7632, R234 ;  /* 0x00007632eaea7816 */ /* 0x001fca00000000ea */
[----:B------:R2:W-:Y:S01]  /*4b580*/  @P0 STG.E.U16 desc[UR58][R6.64], R234 ;  /* 0x000000ea06000986 */ /* 0x0005e2000c10153a */
[----:B----4-:R-:W-:-:S04]  /*4b590*/  IMAD.WIDE R48, R194, 0x2, R66 ;  /* 0x00000002c2307825 */ /* 0x010fc800078e0242 */
[----:B------:R-:W-:Y:S02]  /*4b5a0*/  IMAD.WIDE R50, R194, 0x2, R64 ;  /* 0x00000002c2327825 */ /* 0x000fe400078e0240 */
[----:B------:R-:W4:Y:S04]  /*4b5b0*/  LDL.LU R194, [R1+0xd44] ;  /* 0x000d440001c27983 */ /* 0x000f280000300800 */
[----:B------:R0:W-:Y:S01]  /*4b5c0*/  @P1 STG.E.U16 desc[UR58][R48.64], R230 ;  /* 0x000000e630001986 */ /* 0x0001e2000c10153a */
[----:B--2---:R-:W-:-:S04]  /*4b5d0*/  IMAD.WIDE R6, R190, 0x2, R66 ;  /* 0x00000002be067825 */ /* 0x004fc800078e0242 */
[----:B0-----:R-:W-:Y:S02]  /*4b5e0*/  IMAD.WIDE R48, R190, 0x2, R64 ;  /* 0x00000002be307825 */ /* 0x001fe400078e0240 */
[----:B------:R-:W2:Y:S02]  /*4b5f0*/  LDL.LU R190, [R1+0xd48] ;  /* 0x000d480001be7983 */ /* 0x000ea40000300800 */
[----:B------:R-:W-:Y:S01]  /*4b600*/  VIADD R2, R3, 0x1db ;  /* 0x000001db03027836 */ /* 0x000fe20000000000 */
[----:B------:R-:W-:-:S04]  /*4b610*/  PRMT R52, R230, 0x7632, R52 ;  /* 0x00007632e6347816 */ /* 0x000fc80000000034 */
[----:B------:R-:W-:Y:S01]  /*4b620*/  ISETP.GE.AND P0, PT, R2, UR5, PT ;  /* 0x0000000502007c0c */ /* 0x000fe2000bf06270 */
[----:B------:R-:W-:Y:S01]  /*4b630*/  VIADD R2, R3, 0x138 ;  /* 0x0000013803027836 */ /* 0x000fe20000000000 */
[----:B------:R0:W-:Y:S01]  /*4b640*/  @P2 STG.E.U16 desc[UR58][R50.64], R52 ;  /* 0x0000003432002986 */ /* 0x0001e2000c10153a */
[----:B------:R-:W-:-:S03]  /*4b650*/  LOP3.LUT P6, RZ, R0, 0x1, RZ, 0xc0, !PT ;  /* 0x0000000100ff7812 */ /* 0x000fc600078cc0ff */
[----:B------:R-:W-:Y:S01]  /*4b660*/  ISETP.GE.AND P2, PT, R2, UR6, PT ;  /* 0x0000000602007c0c */ /* 0x000fe2000bf46270 */
[----:B------:R3:W-:Y:S01]  /*4b670*/  @P3 STG.E.U16 desc[UR58][R6.64], R235 ;  /* 0x000000eb06003986 */ /* 0x0007e2000c10153a */
[----:B0-----:R-:W-:Y:S01]  /*4b680*/  PRMT R50, R235, 0x7632, R50 ;  /* 0x00007632eb327816 */ /* 0x001fe20000000032 */
[----:B------:R-:W-:Y:S01]  /*4b690*/  VIADD R0, R3, 0x1dc ;  /* 0x000001dc03007836 */ /* 0x000fe20000000000 */
[----:B------:R-:W-:Y:S01]  /*4b6a0*/  PRMT R2, R231, 0x7632, R2 ;  /* 0x00007632e7027816 */ /* 0x000fe20000000002 */
[----:B------:R-:W-:Y:S02]  /*4b6b0*/  ULDC UR6, c[0x0][0x22c] ;  /* 0x00008b0000067ab9 */ /* 0x000fe40000000800 */
[----:B------:R0:W-:Y:S01]  /*4b6c0*/  @P4 STG.E.U16 desc[UR58][R48.64], R50 ;  /* 0x0000003230004986 */ /* 0x0001e2000c10153a */
[----:B------:R-:W-:Y:S02]  /*4b6d0*/  ISETP.LT.AND P4, PT, R4, UR4, !P2 ;  /* 0x0000000404007c0c */ /* 0x000fe4000d781270 */
[----:B------:R-:W-:Y:S01]  /*4b6e0*/  ISETP.LT.AND P2, PT, R5, UR4, !P2 ;  /* 0x0000000405007c0c */ /* 0x000fe2000d741270 */
[----:B---3--:R-:W-:-:S04]  /*4b6f0*/  IMAD.WIDE R6, R195, 0x2, R66 ;  /* 0x00000002c3067825 */ /* 0x008fc800078e0242 */
[----:B0-----:R-:W-:Y:S02]  /*4b700*/  IMAD.WIDE R48, R195, 0x2, R64 ;  /* 0x00000002c3307825 */ /* 0x001fe400078e0240 */
[----:B------:R-:W3:Y:S04]  /*4b710*/  LDL.LU R195, [R1+0xd50] ;  /* 0x000d500001c37983 */ /* 0x000ee80000300800 */
[----:B------:R-:W-:Y:S04]  /*4b720*/  @P5 STG.E.U16 desc[UR58][R6.64], R231 ;  /* 0x000000e706005986 */ /* 0x000fe8000c10153a */
[----:B------:R0:W-:Y:S02]  /*4b730*/  @P6 STG.E.U16 desc[UR58][R48.64], R2 ;  /* 0x0000000230006986 */ /* 0x0001e4000c10153a */
[----:B0-----:R-:W-:Y:S01]  /*4b740*/  PRMT R2, R224, 0x7632, R2 ;  /* 0x00007632e0027816 */ /* 0x001fe20000000002 */
[----:B----4-:R-:W-:-:S04]  /*4b750*/  IMAD.WIDE R6, R194, 0x2, R66 ;  /* 0x00000002c2067825 */ /* 0x010fc800078e0242 */
[----:B------:R-:W-:Y:S02]  /*4b760*/  IMAD.WIDE R48, R194, 0x2, R64 ;  /* 0x00000002c2307825 */ /* 0x000fe400078e0240 */
[----:B------:R-:W4:Y:S04]  /*4b770*/  LDL.LU R194, [R1+0xd58] ;  /* 0x000d580001c27983 */ /* 0x000f280000300800 */
[----:B------:R2:W-:Y:S04]  /*4b780*/  @P4 STG.E.U16 desc[UR58][R6.64], R224 ;  /* 0x000000e006004986 */ /* 0x0005e8000c10153a */
[----:B------:R0:W-:Y:S01]  /*4b790*/  @P2 STG.E.U16 desc[UR58][R48.64], R2 ;  /* 0x0000000230002986 */ /* 0x0001e2000c10153a */
[----:B--2---:R-:W-:-:S04]  /*4b7a0*/  IMAD.WIDE R6, R190, 0x2, R66 ;  /* 0x00000002be067825 */ /* 0x004fc800078e0242 */
[----:B0-----:R-:W-:Y:S02]  /*4b7b0*/  IMAD.WIDE R48, R190, 0x2, R64 ;  /* 0x00000002be307825 */ /* 0x001fe400078e0240 */
[----:B------:R-:W2:Y:S01]  /*4b7c0*/  LDL.LU R190, [R1+0xd5c] ;  /* 0x000d5c0001be7983 */ /* 0x000ea20000300800 */
[----:B------:R-:W-:Y:S01]  /*4b7d0*/  ISETP.GE.AND P1, PT, R0, UR5, PT ;  /* 0x0000000500007c0c */ /* 0x000fe2000bf26270 */
[----:B------:R-:W-:-:S05]  /*4b7e0*/  VIADD R0, R3, 0x139 ;  /* 0x0000013903007836 */ /* 0x000fca0000000000 */
[----:B------:R-:W-:Y:S01]  /*4b7f0*/  ISETP.GE.AND P3, PT, R0, UR6, PT ;  /* 0x0000000600007c0c */ /* 0x000fe2000bf66270 */
[----:B------:R-:W-:Y:S01]  /*4b800*/  VIADD R0, R3, 0x13a ;  /* 0x0000013a03007836 */ /* 0x000fe20000000000 */
[----:B------:R-:W-:Y:S02]  /*4b810*/  ULDC UR6, c[0x0][0x22c] ;  /* 0x00008b0000067ab9 */ /* 0x000fe40000000800 */
[----:B------:R-:W-:Y:S02]  /*4b820*/  ISETP.LT.AND P6, PT, R4, UR4, !P3 ;  /* 0x0000000404007c0c */ /* 0x000fe4000dfc1270 */
[----:B------:R-:W-:Y:S02]  /*4b830*/  ISETP.LT.AND P3, PT, R5, UR4, !P3 ;  /* 0x0000000405007c0c */ /* 0x000fe4000df61270 */
[----:B------:R-:W-:Y:S01]  /*4b840*/  ISETP.GE.AND P5, PT, R0, UR6, PT ;  /* 0x0000000600007c0c */ /* 0x000fe2000bfa6270 */
[----:B------:R-:W-:Y:S01]  /*4b850*/  VIADD R0, R3, 0x13b ;  /* 0x0000013b03007836 */ /* 0x000fe20000000000 */
[----:B------:R-:W-:Y:S01]  /*4b860*/  ULDC UR6, c[0x0][0x22c] ;  /* 0x00008b0000067ab9 */ /* 0x000fe20000000800 */
[----:B------:R-:W-:-:S02]  /*4b870*/  PRMT R2, R220, 0x7632, R2 ;  /* 0x00007632dc027816 */ /* 0x000fc40000000002 */
[----:B------:R-:W-:Y:S02]  /*4b880*/  ISETP.LT.AND P2, PT, R4, UR4, !P5 ;  /* 0x0000000404007c0c */ /* 0x000fe4000ef41270 */
[----:B------:R-:W-:Y:S02]  /*4b890*/  ISETP.LT.AND P5, PT, R5, UR4, !P5 ;  /* 0x0000000405007c0c */ /* 0x000fe4000efa1270 */
[----:B------:R-:W-:Y:S01]  /*4b8a0*/  ISETP.GE.AND P4, PT, R0, UR6, PT ;  /* 0x0000000600007c0c */ /* 0x000fe2000bf86270 */
[----:B------:R-:W-:Y:S01]  /*4b8b0*/  @P6 STG.E.U16 desc[UR58][R6.64], R220 ;  /* 0x000000dc06006986 */ /* 0x000fe2000c10153a */
[----:B------:R-:W-:Y:S01]  /*4b8c0*/  VIADD R0, R3, 0x13c ;  /* 0x0000013c03007836 */ /* 0x000fe20000000000 */
[----:B------:R-:W-:Y:S02]  /*4b8d0*/  ULDC UR6, c[0x0][0x22c] ;  /* 0x00008b0000067ab9 */ /* 0x000fe40000000800 */
[----:B------:R0:W-:Y:S01]  /*4b8e0*/  @P3 STG.E.U16 desc[UR58][R48.64], R2 ;  /* 0x0000000230003986 */ /* 0x0001e2000c10153a */
[----:B------:R-:W-:-:S02]  /*4b8f0*/  ISETP.LT.AND P3, PT, R4, UR4, !P4 ;  /* 0x0000000404007c0c */ /* 0x000fc4000e761270 */
[----:B------:R-:W-:Y:S02]  /*4b900*/  ISETP.LT.AND P4, PT, R5, UR4, !P4 ;  /* 0x0000000405007c0c */ /* 0x000fe4000e781270 */
[----:B0-----:R-:W-:Y:S01]  /*4b910*/  PRMT R2, R225, 0x7632, R2 ;  /* 0x00007632e1027816 */ /* 0x001fe20000000002 */
[----:B---3--:R-:W-:-:S04]  /*4b920*/  IMAD.WIDE R6, R195, 0x2, R66 ;  /* 0x00000002c3067825 */ /* 0x008fc800078e0242 */
[----:B------:R-:W-:Y:S02]  /*4b930*/  IMAD.WIDE R48, R195, 0x2, R64 ;  /* 0x00000002c3307825 */ /* 0x000fe400078e0240 */
        /* <DEDUP_REMOVED lines=491> */
[----:B------:R-:W-:Y:S01]  /*4d7f0*/  ISETP.LT.AND P4, PT, R5, UR4, !P4 ;  /* 0x0000000405007c0c */ /* 0x000fe2000e781270 */
[----:B------:R-:W1:Y:S01]  /*4d800*/  LDS.128 R16, [R252] ;  /* 0x00000000fc107984 */ /* 0x000e620000000c00 */
        /* <DEDUP_REMOVED lines=358> */
[----:B------:R-:W-:Y:S01]  /*4ee70*/  PRMT R2, R72, 0x7632, R2 ;  /* 0x0000763248027816 */ /* 0x000fe20000000002 */
[----:B------:R-:W-:Y:S01]  /*4ee80*/  VIADD R0, R3, 0x18a ;  /* 0x0000018a03007836 */ /* 0x000fe20000000000 */
[----:B------:R-:W-:Y:S01]  /*4ee90*/  ULDC UR6, c[0x0][0x22c] ;  /* 0x00008b0000067ab9 */ /* 0x000fe20000000800 */
[----:B------:R0:W-:Y:S01]  /*4eea0*/  @P6 STG.E.U16 desc[UR58][R8.64], R10 ;  /* 0x0000000a08006986 */ /* 0x0001e2000c10153a */
[----:B------:R-:W-:-:S02]  /*4eeb0*/  ISETP.LT.AND P6, PT, R4, UR4, !P3 ;  /* 0x0000000404007c0c */ /* 0x000fc4000dfc1270 */
[----:B------:R-:W-:Y:S02]  /*4eec0*/  ISETP.LT.AND P3, PT, R5, UR4, !P3 ;  /* 0x0000000405007c0c */ /* 0x000fe4000df61270 */
[----:B0-----:R-:W-:Y:S01]  /*4eed0*/  PRMT R10, R76, 0x7632, R10 ;  /* 0x000076324c0a7816 */ /* 0x001fe2000000000a */
[----:B---3--:R-:W-:-:S04]  /*4eee0*/  IMAD.WIDE R6, R195, 0x2, R66 ;  /* 0x00000002c3067825 */ /* 0x008fc800078e0242 */
[----:B------:R-:W-:Y:S02]  /*4eef0*/  IMAD.WIDE R8, R195, 0x2, R64 ;  /* 0x00000002c3087825 */ /* 0x000fe400078e0240 */
[----:B------:R-:W3:Y:S04]  /*4ef00*/  LDL.LU R195, [R1+0x1038] ;  /* 0x0010380001c37983 */ /* 0x000ee80000300800 */
[----:B------:R4:W-:Y:S04]  /*4ef10*/  @P4 STG.E.U16 desc[UR58][R6.64], R72 ;  /* 0x0000004806004986 */ /* 0x0009e8000c10153a */
[----:B------:R0:W-:Y:S01]  /*4ef20*/  @P2 STG.E.U16 desc[UR58][R8.64], R2 ;  /* 0x0000000208002986 */ /* 0x0001e2000c10153a */
[----:B----4-:R-:W-:-:S04]  /*4ef30*/  IMAD.WIDE R6, R194, 0x2, R66 ;  /* 0x00000002c2067825 */ /* 0x010fc800078e0242 */
[----:B0-----:R-:W-:Y:S02]  /*4ef40*/  IMAD.WIDE R8, R194, 0x2, R64 ;  /* 0x00000002c2087825 */ /* 0x001fe400078e0240 */
        /* <DEDUP_REMOVED lines=407> */
[----:B------:R-:W-:-:S02]  /*508c0*/  ISETP.GE.AND P6, PT, R0, UR6, PT ;  /* 0x0000000600007c0c */ /* 0x000fc4000bfc6270 */
[----:B------:R-:W-:Y:S02]  /*508d0*/  PRMT R2, R107, 0x7632, R2 ;  /* 0x000076326b027816 */ /* 0x000fe40000000002 */
[----:B------:R-:W-:-:S05]  /*508e0*/  PRMT R11, R111, 0x7632, R11 ;  /* 0x000076326f0b7816 */ /* 0x000fca000000000b */
[----:B------:R3:W-:Y:S01]  /*508f0*/  @P3 STG.E.U16 desc[UR58][R6.64], R107 ;  /* 0x0000006b06003986 */ /* 0x0007e2000c10153a */
[----:B------:R-:W-:Y:S01]  /*50900*/  ISETP.LT.AND P5, PT, R4, UR4, !P6 ;  /* 0x0000000404007c0c */ /* 0x000fe2000f7a1270 */
[----:B----4-:R-:W-:Y:S01]  /*50910*/  IMAD.WIDE R12, R194, 0x2, R64 ;  /* 0x00000002c20c7825 */ /* 0x010fe200078e0240 */
[----:B------:R-:W-:Y:S01]  /*50920*/  ISETP.LT.AND P6, PT, R5, UR4, !P6 ;  /* 0x0000000405007c0c */ /* 0x000fe2000f7c1270 */
[----:B------:R0:W-:Y:S01]  /*50930*/  @P4 STG.E.U16 desc[UR58][R8.64], R2 ;  /* 0x0000000208004986 */ /* 0x0001e2000c10153a */
[----:B------:R-:W-:Y:S01]  /*50940*/  ULDC UR6, c[0x0][0x22c] ;  /* 0x00008b0000067ab9 */ /* 0x000fe20000000800 */
[----:B---3--:R-:W-:-:S08]  /*50950*/  IMAD.WIDE R6, R195, 0x2, R66 ;  /* 0x00000002c3067825 */ /* 0x008fd000078e0242 */
[----:B------:R-:W-:Y:S01]  /*50960*/  @P5 STG.E.U16 desc[UR58][R6.64], R111 ;  /* 0x0000006f06005986 */ /* 0x000fe2000c10153a */
[----:B0-----:R-:W-:-:S03]  /*50970*/  IMAD.WIDE R8, R195, 0x2, R64 ;  /* 0x00000002c3087825 */ /* 0x001fc600078e0240 */
[----:B------:R-:W3:Y:S04]  /*50980*/  LDL.LU R195, [R1+0x10ec] ;  /* 0x0010ec0001c37983 */ /* 0x000ee80000300800 */
[----:B------:R0:W-:Y:S02]  /*50990*/  @P6 STG.E.U16 desc[UR58][R8.64], R11 ;  /* 0x0000000b08006986 */ /* 0x0001e4000c10153a */
[--C-:B0-----:R-:W-:Y:S02]  /*509a0*/  IMAD.WIDE R10, R194, 0x2, R66.reuse ;  /* 0x00000002c20a7825 */ /* 0x101fe400078e0242 */
[----:B------:R-:W4:Y:S02]  /*509b0*/  LDL.LU R194, [R1+0x10e4] ;  /* 0x0010e40001c27983 */ /* 0x000f240000300800 */
[----:B--2---:R-:W-:-:S04]  /*509c0*/  IMAD.WIDE R6, R190, 0x2, R66 ;  /* 0x00000002be067825 */ /* 0x004fc800078e0242 */
[----:B------:R-:W-:Y:S02]  /*509d0*/  IMAD.WIDE R8, R190, 0x2, R64 ;  /* 0x00000002be087825 */ /* 0x000fe400078e0240 */
[----:B------:R-:W2:Y:S02]  /*509e0*/  LDL.LU R190, [R1+0x10d0] ;  /* 0x0010d00001be7983 */ /* 0x000ea40000300800 */
[----:B------:R-:W-:-:S05]  /*509f0*/  VIADD R0, R3, 0x1b0 ;  /* 0x000001b003007836 */ /* 0x000fca0000000000 */
[----:B------:R-:W-:Y:S01]  /*50a00*/  ISETP.GE.AND P2, PT, R0, UR6, PT ;  /* 0x0000000600007c0c */ /* 0x000fe2000bf46270 */
[----:B------:R-:W-:Y:S01]  /*50a10*/  VIADD R0, R3, 0x1b1 ;  /* 0x000001b103007836 */ /* 0x000fe20000000000 */
[----:B------:R-:W-:Y:S02]  /*50a20*/  ULDC UR6, c[0x0][0x22c] ;  /* 0x00008b0000067ab9 */ /* 0x000fe40000000800 */
[----:B------:R-:W-:Y:S02]  /*50a30*/  ISETP.LT.AND P4, PT, R4, UR4, !P2 ;  /* 0x0000000404007c0c */ /* 0x000fe4000d781270 */
[----:B------:R-:W-:Y:S02]  /*50a40*/  ISETP.GE.AND P3, PT, R0, UR6, PT ;  /* 0x0000000600007c0c */ /* 0x000fe4000bf66270 */
[----:B------:R-:W-:Y:S01]  /*50a50*/  ISETP.LT.AND P2, PT, R5, UR4, !P2 ;  /* 0x0000000405007c0c */ /* 0x000fe2000d741270 */
[----:B------:R-:W-:Y:S01]  /*50a60*/  VIADD R0, R3, 0x1b2 ;  /* 0x000001b203007836 */ /* 0x000fe20000000000 */
[----:B------:R-:W-:Y:S01]  /*50a70*/  ISETP.LT.AND P6, PT, R4, UR4, !P3 ;  /* 0x0000000404007c0c */ /* 0x000fe2000dfc1270 */
[----:B------:R-:W-:Y:S01]  /*50a80*/  ULDC UR6, c[0x0][0x22c] ;  /* 0x00008b0000067ab9 */ /* 0x000fe20000000800 */
[----:B------:R-:W-:-:S02]  /*50a90*/  ISETP.LT.AND P3, PT, R5, UR4, !P3 ;  /* 0x0000000405007c0c */ /* 0x000fc4000df61270 */
[----:B------:R-:W-:Y:S02]  /*50aa0*/  PRMT R2, R112, 0x7632, R2 ;  /* 0x0000763270027816 */ /* 0x000fe40000000002 */
[----:B------:R-:W-:Y:S01]  /*50ab0*/  ISETP.GE.AND P5, PT, R0, UR6, PT ;  /* 0x0000000600007c0c */ /* 0x000fe2000bfa6270 */
[----:B------:R-:W-:Y:S01]  /*50ac0*/  VIADD R0, R3, 0x1b3 ;  /* 0x000001b303007836 */ /* 0x000fe20000000000 */
[----:B------:R0:W-:Y:S01]  /*50ad0*/  @P4 STG.E.U16 desc[UR58][R10.64], R112 ;  /* 0x000000700a004986 */ /* 0x0001e2000c10153a */
[----:B------:R-:W-:-:S03]  /*50ae0*/  ULDC UR6, c[0x0][0x22c] ;  /* 0x00008b0000067ab9 */ /* 0x000fc60000000800 */
[----:B------:R1:W-:Y:S01]  /*50af0*/  @P2 STG.E.U16 desc[UR58][R12.64], R2 ;  /* 0x000000020c002986 */ /* 0x0003e2000c10153a */
[----:B------:R-:W-:Y:S02]  /*50b00*/  ISETP.LT.AND P2, PT, R4, UR4, !P5 ;  /* 0x0000000404007c0c */ /* 0x000fe4000ef41270 */
[----:B------:R-:W-:Y:S01]  /*50b10*/  ISETP.GE.AND P4, PT, R0, UR6, PT ;  /* 0x0000000600007c0c */ /* 0x000fe2000bf86270 */
[----:B------:R-:W-:Y:S01]  /*50b20*/  @P6 STG.E.U16 desc[UR58][R6.64], R116 ;  /* 0x0000007406006986 */ /* 0x000fe2000c10153a */
[----:B0-----:R-:W-:Y:S02]  /*50b30*/  PRMT R11, R116, 0x7632, R11 ;  /* 0x00007632740b7816 */ /* 0x001fe4000000000b */
[----:B------:R-:W-:Y:S02]  /*50b40*/  ISETP.LT.AND P5, PT, R5, UR4, !P5 ;  /* 0x0000000405007c0c */ /* 0x000fe4000efa1270 */
[----:B-1----:R-:W-:Y:S01]  /*50b50*/  PRMT R2, R113, 0x7632, R2 ;  /* 0x0000763271027816 */ /* 0x002fe20000000002 */
[----:B------:R0:W-:Y:S01]  /*50b60*/  @P3 STG.E.U16 desc[UR58][R8.64], R11 ;  /* 0x0000000b08003986 */ /* 0x0001e2000c10153a */
[----:B------:R-:W-:Y:S01]  /*50b70*/  ISETP.LT.AND P3, PT, R4, UR4, !P4 ;  /* 0x0000000404007c0c */ /* 0x000fe2000e761270 */
[----:B---3--:R-:W-:Y:S01]  /*50b80*/  IMAD.WIDE R12, R195, 0x2, R64 ;  /* 0x00000002c30c7825 */ /* 0x008fe200078e0240 */
[----:B------:R-:W-:Y:S01]  /*50b90*/  ISETP.LT.AND P4, PT, R5, UR4, !P4 ;  /* 0x0000000405007c0c */ /* 0x000fe2000e781270 */
[----:B------:R-:W-:-:S02]  /*50ba0*/  ULDC UR6, c[0x0][0x22c] ;  /* 0x00008b0000067ab9 */ /* 0x000fc40000000800 */
[--C-:B0-----:R-:W-:Y:S02]  /*50bb0*/  IMAD.WIDE R10, R195, 0x2, R66.reuse ;  /* 0x00000002c30a7825 */ /* 0x101fe400078e0242 */
[----:B------:R-:W3:Y:S04]  /*50bc0*/  LDL.LU R195, [R1+0x10c8] ;  /* 0x0010c80001c37983 */ /* 0x000ee80000300800 */
[----:B------:R0:W-:Y:S04]  /*50bd0*/  @P2 STG.E.U16 desc[UR58][R10.64], R113 ;  /* 0x000000710a002986 */ /* 0x0001e8000c10153a */
[----:B------:R-:W-:Y:S01]  /*50be0*/  @P5 STG.E.U16 desc[UR58][R12.64], R2 ;  /* 0x000000020c005986 */ /* 0x000fe2000c10153a */
[----:B----4-:R-:W-:-:S04]  /*50bf0*/  IMAD.WIDE R6, R194, 0x2, R66 ;  /* 0x00000002c2067825 */ /* 0x010fc800078e0242 */
[----:B------:R-:W-:Y:S01]  /*50c00*/  IMAD.WIDE R8, R194, 0x2, R64 ;  /* 0x00000002c2087825 */ /* 0x000fe200078e0240 */
[----:B0-----:R-:W-:Y:S01]  /*50c10*/  PRMT R11, R117, 0x7632, R11 ;  /* 0x00007632750b7816 */ /* 0x001fe2000000000b */
[----:B------:R-:W4:Y:S04]  /*50c20*/  LDL.LU R194, [R1+0x10b4] ;  /* 0x0010b40001c27983 */ /* 0x000f280000300800 */
[----:B------:R-:W-:Y:S04]  /*50c30*/  @P3 STG.E.U16 desc[UR58][R6.64], R117 ;  /* 0x0000007506003986 */ /* 0x000fe8000c10153a */
[----:B------:R2:W-:Y:S02]  /*50c40*/  @P4 STG.E.U16 desc[UR58][R8.64], R11 ;  /* 0x0000000b08004986 */ /* 0x0005e4000c10153a */
        /* <DEDUP_REMOVED lines=9> */
[----:B------:R-:W-:Y:S02]  /*50ce0*/  ISETP.LT.AND P6, PT, R5, UR4, !P6 ;  /* 0x0000000405007c0c */ /* 0x000fe4000f7c1270 */
[----:B------:R-:W-:-:S07]  /*50cf0*/  PRMT R2, R114, 0x7632, R2 ;  /* 0x0000763272027816 */ /* 0x000fce0000000002 */
[----:B------:R0:W-:Y:S01]  /*50d00*/  @P5 STG.E.U16 desc[UR58][R10.64], R114 ;  /* 0x000000720a005986 */ /* 0x0001e2000c10153a */
[----:B------:R-:W-:Y:S01]  /*50d10*/  ISETP.LT.AND P4, PT, R4, UR4, !P2 ;  /* 0x0000000404007c0c */ /* 0x000fe2000d781270 */
[----:B---3--:R-:W-:Y:S01]  /*50d20*/  IMAD.WIDE R6, R195, 0x2, R66 ;  /* 0x00000002c3067825 */ /* 0x008fe200078e0242 */
[----:B------:R-:W-:Y:S01]  /*50d30*/  ISETP.LT.AND P2, PT, R5, UR4, !P2 ;  /* 0x0000000405007c0c */ /* 0x000fe2000d741270 */
[----:B------:R-:W-:Y:S01]  /*50d40*/  ULDC UR6, c[0x0][0x22c] ;  /* 0x00008b0000067ab9 */ /* 0x000fe20000000800 */
[----:B0-----:R-:W-:Y:S01]  /*50d50*/  PRMT R11, R118, 0x7632, R11 ;  /* 0x00007632760b7816 */ /* 0x001fe2000000000b */
[--C-:B------:R-:W-:Y:S02]  /*50d60*/  IMAD.WIDE R8, R195, 0x2, R64.reuse ;  /* 0x00000002c3087825 */ /* 0x100fe400078e0240 */
[----:B------:R-:W3:Y:S04]  /*50d70*/  LDL.LU R195, [R1+0x1098] ;  /* 0x0010980001c37983 */ /* 0x000ee80000300800 */
[----:B------:R4:W-:Y:S04]  /*50d80*/  @P6 STG.E.U16 desc[UR58][R12.64], R2 ;  /* 0x000000020c006986 */ /* 0x0009e8000c10153a */
[----:B------:R-:W-:Y:S04]  /*50d90*/  @P4 STG.E.U16 desc[UR58][R6.64], R118 ;  /* 0x0000007606004986 */ /* 0x000fe8000c10153a */
[----:B------:R0:W-:Y:S01]  /*50da0*/  @P2 STG.E.U16 desc[UR58][R8.64], R11 ;  /* 0x0000000b08002986 */ /* 0x0001e2000c10153a */
[----:B----4-:R-:W-:-:S04]  /*50db0*/  IMAD.WIDE R12, R194, 0x2, R64 ;  /* 0x00000002c20c7825 */ /* 0x010fc800078e0240 */
        /* <DEDUP_REMOVED lines=33> */
[----:B0-----:R-:W-:Y:S02]  /*50fd0*/  IMAD.WIDE R10, R195, 0x2, R66 ;  /* 0x00000002c30a7825 */ /* 0x001fe400078e0242 */
[----:B------:R-:W3:Y:S04]  /*50fe0*/  LDL.LU R195, [R1+0x1074] ;  /* 0x0010740001c37983 */ /* 0x000ee80000300800 */
[----:B------:R0:W-:Y:S04]  /*50ff0*/  @P3 STG.E.U16 desc[UR58][R10.64], R120 ;  /* 0x000000780a003986 */ /* 0x0001e8000c10153a */
[----:B------:R-:W-:Y:S01]  /*51000*/  @P4 STG.E.U16 desc[UR58][R12.64], R2 ;  /* 0x000000020c004986 */ /* 0x000fe2000c10153a */
[----:B0-----:R-:W-:Y:S01]  /*51010*/  PRMT R11, R124, 0x7632, R11 ;  /* 0x000076327c0b7816 */ /* 0x001fe2000000000b */
[----:B----4-:R-:W-:-:S04]  /*51020*/  IMAD.WIDE R6, R194, 0x2, R66 ;  /* 0x00000002c2067825 */ /* 0x010fc800078e0242 */
[----:B------:R-:W-:Y:S02]  /*51030*/  IMAD.WIDE R8, R194, 0x2, R64 ;  /* 0x00000002c2087825 */ /* 0x000fe400078e0240 */
        /* <DEDUP_REMOVED lines=260> */
[----:B------:R-:W3:Y:S04]  /*52080*/  LDL.LU R193, [R1+0xdf8] ;  /* 0x000df80001c17983 */ /* 0x000ee80000300800 */
[----:B------:R-:W-:Y:S01]  /*52090*/  @P5 STG.E.U16 desc[UR58][R12.64], R2 ;  /* 0x000000020c005986 */ /* 0x000fe2000c10153a */
[----:B0-----:R-:W-:Y:S01]  /*520a0*/  PRMT R11, R148, 0x7632, R11 ;  /* 0x00007632940b7816 */ /* 0x001fe2000000000b */
[----:B----4-:R-:W-:-:S04]  /*520b0*/  IMAD.WIDE R6, R194, 0x2, R66 ;  /* 0x00000002c2067825 */ /* 0x010fc800078e0242 */
[----:B------:R-:W-:Y:S01]  /*520c0*/  IMAD.WIDE R8, R194, 0x2, R64 ;  /* 0x00000002c2087825 */ /* 0x000fe200078e0240 */
[----:B------:R-:W-:Y:S04]  /*520d0*/  @P3 STG.E.U16 desc[UR58][R6.64], R148 ;  /* 0x0000009406003986 */ /* 0x000fe8000c10153a */
[----:B------:R2:W-:Y:S04]  /*520e0*/  @P4 STG.E.U16 desc[UR58][R8.64], R11 ;  /* 0x0000000b08004986 */ /* 0x0005e8000c10153a */
[----:B------:R-:W4:Y:S01]  /*520f0*/  LDL.LU R194, [R1+0xdf0] ;  /* 0x000df00001c27983 */ /* 0x000f220000300800 */
        /* <DEDUP_REMOVED lines=16> */
[----:B------:R0:W-:Y:S01]  /*52200*/  @P5 STG.E.U16 desc[UR58][R10.64], R145 ;  /* 0x000000910a005986 */ /* 0x0001e2000c10153a */
[----:B---3--:R-:W-:-:S03]  /*52210*/  IMAD.WIDE R6, R195, 0x2, R66 ;  /* 0x00000002c3067825 */ /* 0x008fc600078e0242 */
[----:B------:R-:W-:Y:S01]  /*52220*/  @P6 STG.E.U16 desc[UR58][R12.64], R2 ;  /* 0x000000020c006986 */ /* 0x000fe2000c10153a */
[----:B------:R-:W-:Y:S01]  /*52230*/  ISETP.LT.AND P6, PT, R4, UR4, !P3 ;  /* 0x0000000404007c0c */ /* 0x000fe2000dfc1270 */
[----:B------:R-:W-:Y:S01]  /*52240*/  ULDC UR6, c[0x0][0x22c] ;  /* 0x00008b0000067ab9 */ /* 0x000fe20000000800 */
[----:B------:R-:W-:Y:S01]  /*52250*/  IMAD.WIDE R8, R195, 0x2, R64 ;  /* 0x00000002c3087825 */ /* 0x000fe200078e0240 */
[----:B0-----:R-:W-:Y:S01]  /*52260*/  PRMT R11, R149, 0x7632, R11 ;  /* 0x00007632950b7816 */ /* 0x001fe2000000000b */
[----:B------:R-:W-:Y:S04]  /*52270*/  @P4 STG.E.U16 desc[UR58][R6.64], R149 ;  /* 0x0000009506004986 */ /* 0x000fe8000c10153a */
[----:B------:R-:W3:Y:S04]  /*52280*/  LDL.LU R195, [R1+0xdd4] ;  /* 0x000dd40001c37983 */ /* 0x000ee80000300800 */
[----:B------:R0:W-:Y:S04]  /*52290*/  @P2 STG.E.U16 desc[UR58][R8.64], R11 ;  /* 0x0000000b08002986 */ /* 0x0001e8000c10153a */
[----:B------:R-:W3:Y:S01]  /*522a0*/  LDL.LU R192, [R1+0xdc4] ;  /* 0x000dc40001c07983 */ /* 0x000ee20000300800 */
[----:B0-----:R-:W-:-:S05]  /*522b0*/  IMAD.WIDE R10, R193, 0x2, R66 ;  /* 0x00000002c10a7825 */ /* 0x001fca00078e0242 */
[----:B------:R2:W-:Y:S02]  /*522c0*/  @P6 STG.E.U16 desc[UR58][R10.64], R146 ;  /* 0x000000920a006986 */ /* 0x0005e4000c10153a */
[----:B--2---:R-:W-:-:S04]  /*522d0*/  IMAD.WIDE R10, R190, 0x2, R66 ;  /* 0x00000002be0a7825 */ /* 0x004fc800078e0242 */
[----:B------:R-:W-:Y:S02]  /*522e0*/  IMAD.WIDE R14, R190, 0x2, R64 ;  /* 0x00000002be0e7825 */ /* 0x000fe400078e0240 */
[----:B------:R-:W2:Y:S02]  /*522f0*/  LDL.LU R190, [R1+0xdb8] ;  /* 0x000db80001be7983 */ /* 0x000ea40000300800 */
[----:B------:R-:W-:Y:S01]  /*52300*/  VIADD R0, R3, 0x1d5 ;  /* 0x000001d503007836 */ /* 0x000fe20000000000 */
[----:B------:R-:W-:-:S04]  /*52310*/  ISETP.LT.AND P3, PT, R5, UR4, !P3 ;  /* 0x0000000405007c0c */ /* 0x000fc8000df61270 */
[----:B------:R-:W-:Y:S01]  /*52320*/  ISETP.GE.AND P5, PT, R0, UR6, PT ;  /* 0x0000000600007c0c */ /* 0x000fe2000bfa6270 */
[----:B------:R-:W-:Y:S01]  /*52330*/  VIADD R0, R3, 0x1d6 ;  /* 0x000001d603007836 */ /* 0x000fe20000000000 */
[----:B------:R-:W-:Y:S02]  /*52340*/  ULDC UR6, c[0x0][0x22c] ;  /* 0x00008b0000067ab9 */ /* 0x000fe40000000800 */
[----:B------:R-:W-:Y:S01]  /*52350*/  ISETP.LT.AND P2, PT, R4, UR4, !P5 ;  /* 0x0000000404007c0c */ /* 0x000fe2000ef41270 */
[----:B------:R-:W-:Y:S01]  /*52360*/  IMAD.WIDE R12, R193, 0x2, R64 ;  /* 0x00000002c10c7825 */ /* 0x000fe200078e0240 */
[----:B------:R-:W-:Y:S02]  /*52370*/  ISETP.LT.AND P5, PT, R5, UR4, !P5 ;  /* 0x0000000405007c0c */ /* 0x000fe4000efa1270 */
[----:B------:R-:W-:Y:S01]  /*52380*/  PRMT R2, R146, 0x7632, R2 ;  /* 0x0000763292027816 */ /* 0x000fe20000000002 */
[----:B----4-:R-:W-:Y:S01]  /*52390*/  IMAD.WIDE R6, R194, 0x2, R66 ;  /* 0x00000002c2067825 */ /* 0x010fe200078e0242 */
[----:B------:R-:W-:Y:S01]  /*523a0*/  ISETP.GE.AND P4, PT, R0, UR6, PT ;  /* 0x0000000600007c0c */ /* 0x000fe2000bf86270 */
[----:B------:R-:W-:-:S02]  /*523b0*/  ULDC UR6, c[0x0][0x22c] ;  /* 0x00008b0000067ab9 */ /* 0x000fc40000000800 */
[----:B------:R-:W-:Y:S01]  /*523c0*/  @P3 STG.E.U16 desc[UR58][R12.64], R2 ;  /* 0x000000020c003986 */ /* 0x000fe2000c10153a */
[----:B------:R-:W-:Y:S01]  /*523d0*/  ISETP.LT.AND P3, PT, R4, UR4, !P4 ;  /* 0x0000000404007c0c */ /* 0x000fe2000e761270 */
[----:B------:R-:W-:Y:S01]  /*523e0*/  IMAD.WIDE R8, R194, 0x2, R64 ;  /* 0x00000002c2087825 */ /* 0x000fe200078e0240 */
[----:B------:R-:W-:Y:S01]  /*523f0*/  ISETP.LT.AND P4, PT, R5, UR4, !P4 ;  /* 0x0000000405007c0c */ /* 0x000fe2000e781270 */
[----:B------:R0:W-:Y:S04]  /*52400*/  @P2 STG.E.U16 desc[UR58][R6.64], R150 ;  /* 0x0000009606002986 */ /* 0x0001e8000c10153a */
[----:B------:R-:W4:Y:S01]  /*52410*/  LDL.LU R194, [R1+0xda8] ;  /* 0x000da80001c27983 */ /* 0x000f220000300800 */
[----:B0-----:R-:W-:Y:S02]  /*52420*/  PRMT R7, R150, 0x7632, R7 ;  /* 0x0000763296077816 */ /* 0x001fe40000000007 */
[----:B------:R-:W-:-:S03]  /*52430*/  PRMT R13, R147, 0x7632, R13 ;  /* 0x00007632930d7816 */ /* 0x000fc6000000000d */
[----:B------:R3:W-:Y:S04]  /*52440*/  @P5 STG.E.U16 desc[UR58][R8.64], R7 ;  /* 0x0000000708005986 */ /* 0x0007e8000c10153a */
[----:B------:R-:W-:Y:S04]  /*52450*/  @P3 STG.E.U16 desc[UR58][R10.64], R147 ;  /* 0x000000930a003986 */ /* 0x000fe8000c10153a */
[----:B------:R2:W-:Y:S01]  /*52460*/  @P4 STG.E.U16 desc[UR58][R14.64], R13 ;  /* 0x0000000d0e004986 */ /* 0x0005e2000c10153a */
[----:B---3--:R-:W-:-:S04]  /*52470*/  IMAD.WIDE R6, R195, 0x2, R66 ;  /* 0x00000002c3067825 */ /* 0x008fc800078e0242 */
[----:B------:R-:W-:Y:S02]  /*52480*/  IMAD.WIDE R8, R195, 0x2, R64 ;  /* 0x00000002c3087825 */ /* 0x000fe400078e0240 */
[----:B------:R-:W3:Y:S04]  /*52490*/  LDL.LU R195, [R1+0xd9c] ;  /* 0x000d9c0001c37983 */ /* 0x000ee80000300800 */
[----:B------:R-:W3:Y:S01]  /*524a0*/  LDL.LU R193, [R1+0xd8c] ;  /* 0x000d8c0001c17983 */ /* 0x000ee20000300800 */
        /* <DEDUP_REMOVED lines=14> */
[----:B------:R-:W-:Y:S02]  /*52590*/  ISETP.GE.AND P3, PT, R0, UR6, PT ;  /* 0x0000000600007c0c */ /* 0x000fe4000bf66270 */
[----:B------:R0:W-:Y:S01]  /*525a0*/  @P2 STG.E.U16 desc[UR58][R6.64], R151 ;  /* 0x0000009706002986 */ /* 0x0001e2000c10153a */
[C---:B------:R-:W-:Y:S01]  /*525b0*/  ISETP.LT.AND P5, PT, R5.reuse, UR4, !P5 ;  /* 0x0000000405007c0c */ /* 0x040fe2000efa1270 */
[----:B------:R-:W-:Y:S01]  /*525c0*/  IMAD.WIDE R10, R192, 0x2, R66 ;  /* 0x00000002c00a7825 */ /* 0x000fe200078e0242 */
[----:B------:R-:W-:Y:S01]  /*525d0*/  ULDC UR6, c[0x0][0x22c] ;  /* 0x00008b0000067ab9 */ /* 0x000fe20000000800 */
[----:B------:R1:W-:Y:S01]  /*525e0*/  @P6 STG.E.U16 desc[UR58][R8.64], R2 ;  /* 0x0000000208006986 */ /* 0x0003e2000c10153a */
[----:B------:R-:W-:Y:S02]  /*525f0*/  ISETP.LT.AND P6, PT, R4, UR4, !P3 ;  /* 0x0000000404007c0c */ /* 0x000fe4000dfc1270 */
[----:B------:R-:W-:Y:S01]  /*52600*/  ISETP.LT.AND P3, PT, R5, UR4, !P3 ;  /* 0x0000000405007c0c */ /* 0x000fe2000df61270 */
[----:B------:R-:W-:Y:S01]  /*52610*/  VIADD R0, R3, 0x1da ;  /* 0x000001da03007836 */ /* 0x000fe20000000000 */
[----:B------:R4:W-:Y:S01]  /*52620*/  @P4 STG.E.U16 desc[UR58][R10.64], R152 ;  /* 0x000000980a004986 */ /* 0x0009e2000c10153a */
[----:B0-----:R-:W-:-:S03]  /*52630*/  IMAD.WIDE R6, R192, 0x2, R64 ;  /* 0x00000002c0067825 */ /* 0x001fc600078e0240 */
[----:B------:R-:W-:Y:S02]  /*52640*/  ISETP.GE.AND P2, PT, R0, UR6, PT ;  /* 0x0000000600007c0c */ /* 0x000fe4000bf46270 */
[----:B-1----:R-:W-:Y:S02]  /*52650*/  PRMT R9, R152, 0x7632, R9 ;  /* 0x0000763298097816 */ /* 0x002fe40000000009 */
[----:B----4-:R-:W-:-:S03]  /*52660*/  PRMT R11, R156, 0x7632, R11 ;  /* 0x000076329c0b7816 */ /* 0x010fc6000000000b */
[----:B------:R0:W-:Y:S01]  /*52670*/  @P5 STG.E.U16 desc[UR58][R6.64], R9 ;  /* 0x0000000906005986 */ /* 0x0001e2000c10153a */
[----:B------:R-:W-:-:S03]  /*52680*/  ISETP.LT.AND P4, PT, R4, UR4, !P2 ;  /* 0x0000000404007c0c */ /* 0x000fc6000d781270 */
[----:B------:R-:W-:Y:S01]  /*52690*/  @P6 STG.E.U16 desc[UR58][R12.64], R156 ;  /* 0x0000009c0c006986 */ /* 0x000fe2000c10153a */
[----:B------:R-:W-:-:S03]  /*526a0*/  ISETP.LT.AND P5, PT, R5, UR4, !P2 ;  /* 0x0000000405007c0c */ /* 0x000fc6000d7a1270 */
[----:B------:R1:W-:Y:S01]  /*526b0*/  @P3 STG.E.U16 desc[UR58][R14.64], R11 ;  /* 0x0000000b0e003986 */ /* 0x0003e2000c10153a */
[----:B------:R-:W-:Y:S01]  /*526c0*/  ISETP.LT.AND P6, PT, R4, UR4, !P0 ;  /* 0x0000000404007c0c */ /* 0x000fe2000c7c1270 */
[----:B0-----:R-:W-:-:S04]  /*526d0*/  IMAD.WIDE R8, R194, 0x2, R66 ;  /* 0x00000002c2087825 */ /* 0x001fc800078e0242 */
[----:B-1----:R-:W-:Y:S02]  /*526e0*/  IMAD.WIDE R10, R194, 0x2, R64 ;  /* 0x00000002c20a7825 */ /* 0x002fe400078e0240 */
[----:B------:R-:W4:Y:S01]  /*526f0*/  LDL.LU R194, [R1+0xd70] ;  /* 0x000d700001c27983 */ /* 0x000f220000300800 */
[----:B------:R-:W-:-:S03]  /*52700*/  PRMT R2, R153, 0x7632, R2 ;  /* 0x0000763299027816 */ /* 0x000fc60000000002 */
[----:B------:R-:W-:Y:S04]  /*52710*/  @P4 STG.E.U16 desc[UR58][R8.64], R153 ;  /* 0x0000009908004986 */ /* 0x000fe8000c10153a */
[----:B------:R-:W-:Y:S01]  /*52720*/  @P5 STG.E.U16 desc[UR58][R10.64], R2 ;  /* 0x000000020a005986 */ /* 0x000fe2000c10153a */
[----:B---3--:R-:W-:-:S04]  /*52730*/  IMAD.WIDE R6, R195, 0x2, R66 ;  /* 0x00000002c3067825 */ /* 0x008fc800078e0242 */
[----:B------:R-:W-:Y:S02]  /*52740*/  IMAD.WIDE R12, R195, 0x2, R64 ;  /* 0x00000002c30c7825 */ /* 0x000fe400078e0240 */
[----:B------:R-:W3:Y:S04]  /*52750*/  LDL.LU R195, [R1+0xd68] ;  /* 0x000d680001c37983 */ /* 0x000ee80000300800 */
[----:B------:R2:W-:Y:S04]  /*52760*/  @P6 STG.E.U16 desc[UR58][R6.64], R157 ;  /* 0x0000009d06006986 */ /* 0x0005e8000c10153a */
[----:B------:R-:W3:Y:S01]  /*52770*/  LDL.LU R192, [R1+0xd54] ;  /* 0x000d540001c07983 */ /* 0x000ee20000300800 */
[----:B--2---:R-:W-:-:S04]  /*52780*/  IMAD.WIDE R6, R190, 0x2, R66 ;  /* 0x00000002be067825 */ /* 0x004fc800078e0242 */
[----:B------:R-:W-:Y:S02]  /*52790*/  IMAD.WIDE R14, R190, 0x2, R64 ;  /* 0x00000002be0e7825 */ /* 0x000fe400078e0240 */
[----:B------:R-:W2:Y:S01]  /*527a0*/  LDL.LU R190, [R1+0xd4c] ;  /* 0x000d4c0001be7983 */ /* 0x000ea20000300800 */
[----:B------:R-:W-:Y:S01]  /*527b0*/  ISETP.LT.AND P0, PT, R5, UR4, !P0 ;  /* 0x0000000405007c0c */ /* 0x000fe2000c701270 */
[----:B------:R-:W-:Y:S01]  /*527c0*/  VIADD R0, R3, 0x1dd ;  /* 0x000001dd03007836 */ /* 0x000fe20000000000 */
[----:B------:R-:W-:Y:S02]  /*527d0*/  ISETP.LT.AND P5, PT, R4, UR4, !P1 ;  /* 0x0000000404007c0c */ /* 0x000fe4000cfa1270 */
[----:B------:R-:W-:Y:S02]  /*527e0*/  PRMT R11, R157, 0x7632, R11 ;  /* 0x000076329d0b7816 */ /* 0x000fe4000000000b */
[----:B------:R-:W-:Y:S01]  /*527f0*/  ISETP.GE.AND P2, PT, R0, UR5, PT ;  /* 0x0000000500007c0c */ /* 0x000fe2000bf46270 */
[----:B------:R-:W-:Y:S01]  /*52800*/  VIADD R0, R3, 0x1de ;  /* 0x000001de03007836 */ /* 0x000fe20000000000 */
[----:B------:R-:W-:Y:S01]  /*52810*/  ISETP.LT.AND P1, PT, R5, UR4, !P1 ;  /* 0x0000000405007c0c */ /* 0x000fe2000cf21270 */
[----:B------:R-:W-:-:S04]  /*52820*/  IMAD.WIDE R8, R193, 0x2, R66 ;  /* 0x00000002c1087825 */ /* 0x000fc800078e0242 */
[----:B------:R0:W-:Y:S01]  /*52830*/  @P0 STG.E.U16 desc[UR58][R12.64], R11 ;  /* 0x0000000b0c000986 */ /* 0x0001e2000c10153a */
[----:B------:R-:W-:Y:S02]  /*52840*/  ISETP.LT.AND P0, PT, R4, UR4, !P2 ;  /* 0x0000000404007c0c */ /* 0x000fe4000d701270 */
[----:B------:R-:W-:Y:S02]  /*52850*/  ISETP.LT.AND P2, PT, R5, UR4, !P2 ;  /* 0x0000000405007c0c */ /* 0x000fe4000d741270 */
[----:B------:R-:W-:Y:S01]  /*52860*/  ISETP.GE.AND P3, PT, R0, UR5, PT ;  /* 0x0000000500007c0c */ /* 0x000fe2000bf66270 */
[----:B------:R1:W-:Y:S01]  /*52870*/  @P5 STG.E.U16 desc[UR58][R8.64], R154 ;  /* 0x0000009a08005986 */ /* 0x0003e2000c10153a */
[----:B------:R-:W-:Y:S01]  /*52880*/  VIADD R0, R3, 0x1df ;  /* 0x000001df03007836 */ /* 0x000fe20000000000 */
[----:B------:R-:W-:Y:S02]  /*52890*/  PRMT R2, R154, 0x7632, R2 ;  /* 0x000076329a027816 */ /* 0x000fe40000000002 */
[----:B------:R-:W-:Y:S01]  /*528a0*/  ISETP.LT.AND P5, PT, R4, UR4, !P3 ;  /* 0x0000000404007c0c */ /* 0x000fe2000dfa1270 */
[----:B0-----:R-:W-:Y:S01]  /*528b0*/  IMAD.WIDE R10, R193, 0x2, R64 ;  /* 0x00000002c10a7825 */ /* 0x001fe200078e0240 */
[----:B------:R-:W-:-:S02]  /*528c0*/  ISETP.LT.AND P3, PT, R5, UR4, !P3 ;  /* 0x0000000405007c0c */ /* 0x000fc4000df61270 */
[----:B------:R-:W-:Y:S02]  /*528d0*/  ISETP.GE.AND P4, PT, R0, UR5, PT ;  /* 0x0000000500007c0c */ /* 0x000fe4000bf86270 */
[----:B-1----:R-:W-:Y:S01]  /*528e0*/  PRMT R9, R158, 0x7632, R9 ;  /* 0x000076329e097816 */ /* 0x002fe20000000009 */
[----:B------:R-:W-:Y:S04]  /*528f0*/  @P1 STG.E.U16 desc[UR58][R10.64], R2 ;  /* 0x000000020a001986 */ /* 0x000fe8000c10153a */
[----:B------:R0:W-:Y:S04]  /*52900*/  @P0 STG.E.U16 desc[UR58][R6.64], R158 ;  /* 0x0000009e06000986 */ /* 0x0001e8000c10153a */
[----:B------:R4:W-:Y:S01]  /*52910*/  @P2 STG.E.U16 desc[UR58][R14.64], R9 ;  /* 0x000000090e002986 */ /* 0x0009e2000c10153a */
[----:B------:R-:W-:-:S02]  /*52920*/  ISETP.LT.AND P2, PT, R4, UR4, !P4 ;  /* 0x0000000404007c0c */ /* 0x000fc4000e741270 */
[----:B0-----:R-:W-:Y:S01]  /*52930*/  PRMT R7, R155, 0x7632, R7 ;  /* 0x000076329b077816 */ /* 0x001fe20000000007 */
[----:B----4-:R-:W-:-:S04]  /*52940*/  IMAD.WIDE R8, R194, 0x2, R66 ;  /* 0x00000002c2087825 */ /* 0x010fc800078e0242 */
[----:B------:R-:W-:Y:S02]  /*52950*/  IMAD.WIDE R12, R194, 0x2, R64 ;  /* 0x00000002c20c7825 */ /* 0x000fe400078e0240 */
[----:B------:R-:W4:Y:S04]  /*52960*/  LDL.LU R194, [R1+0xd38] ;  /* 0x000d380001c27983 */ /* 0x000f280000300800 */
[----:B------:R-:W-:Y:S04]  /*52970*/  @P5 STG.E.U16 desc[UR58][R8.64], R155 ;  /* 0x0000009b08005986 */ /* 0x000fe8000c10153a */
[----:B------:R3:W-:Y:S02]  /*52980*/  @P3 STG.E.U16 desc[UR58][R12.64], R7 ;  /* 0x000000070c003986 */ /* 0x0007e4000c10153a */
[----:B---3--:R-:W-:-:S04]  /*52990*/  IMAD.WIDE R6, R195, 0x2, R66 ;  /* 0x00000002c3067825 */ /* 0x008fc800078e0242 */
[----:B------:R-:W-:Y:S02]  /*529a0*/  IMAD.WIDE R10, R195, 0x2, R64 ;  /* 0x00000002c30a7825 */ /* 0x000fe400078e0240 */
[----:B------:R-:W3:Y:S04]  /*529b0*/  LDL.LU R195, [R1+0xd30] ;  /* 0x000d300001c37983 */ /* 0x000ee80000300800 */
[----:B------:R2:W-:Y:S04]  /*529c0*/  @P2 STG.E.U16 desc[UR58][R6.64], R159 ;  /* 0x0000009f06002986 */ /* 0x0005e8000c10153a */
[----:B------:R-:W3:Y:S01]  /*529d0*/  LDL.LU R193, [R1+0xd20] ;  /* 0x000d200001c17983 */ /* 0x000ee20000300800 */
[----:B--2---:R-:W-:-:S04]  /*529e0*/  IMAD.WIDE R6, R190, 0x2, R66 ;  /* 0x00000002be067825 */ /* 0x004fc800078e0242 */
[----:B------:R-:W-:Y:S02]  /*529f0*/  IMAD.WIDE R14, R190, 0x2, R64 ;  /* 0x00000002be0e7825 */ /* 0x000fe400078e0240 */
[----:B------:R-:W2:Y:S02]  /*52a00*/  LDL.LU R190, [R1+0xd14] ;  /* 0x000d140001be7983 */ /* 0x000ea40000300800 */
[----:B------:R-:W-:Y:S01]  /*52a10*/  VIADD R0, R3, 0x1e0 ;  /* 0x000001e003007836 */ /* 0x000fe20000000000 */
[----:B------:R-:W-:-:S04]  /*52a20*/  ISETP.LT.AND P4, PT, R5, UR4, !P4 ;  /* 0x0000000405007c0c */ /* 0x000fc8000e781270 */
[----:B------:R-:W-:Y:S01]  /*52a30*/  ISETP.GE.AND P6, PT, R0, UR5, PT ;  /* 0x0000000500007c0c */ /* 0x000fe2000bfc6270 */
[----:B------:R-:W-:Y:S01]  /*52a40*/  VIADD R0, R3, 0x1e1 ;  /* 0x000001e103007836 */ /* 0x000fe20000000000 */
[----:B------:R-:W-:Y:S02]  /*52a50*/  PRMT R2, R159, 0x7632, R2 ;  /* 0x000076329f027816 */ /* 0x000fe40000000002 */
[----:B------:R-:W-:Y:S02]  /*52a60*/  ISETP.LT.AND P5, PT, R4, UR4, !P6 ;  /* 0x0000000404007c0c */ /* 0x000fe4000f7a1270 */
[----:B------:R-:W-:Y:S02]  /*52a70*/  ISETP.GE.AND P1, PT, R0, UR5, PT ;  /* 0x0000000500007c0c */ /* 0x000fe4000bf26270 */
[----:B------:R-:W-:Y:S01]  /*52a80*/  ISETP.LT.AND P6, PT, R5, UR4, !P6 ;  /* 0x0000000405007c0c */ /* 0x000fe2000f7c1270 */
[----:B------:R0:W-:Y:S01]  /*52a90*/  @P4 STG.E.U16 desc[UR58][R10.64], R2 ;  /* 0x000000020a004986 */ /* 0x0001e2000c10153a */
[----:B------:R-:W-:Y:S01]  /*52aa0*/  ISETP.LT.AND P4, PT, R4, UR4, !P1 ;  /* 0x0000000404007c0c */ /* 0x000fe2000cf81270 */
[----:B------:R-:W-:Y:S01]  /*52ab0*/  VIADD R0, R3, 0x1e2 ;  /* 0x000001e203007836 */ /* 0x000fe20000000000 */
[----:B------:R-:W-:Y:S01]  /*52ac0*/  ISETP.LT.AND P1, PT, R5, UR4, !P1 ;  /* 0x0000000405007c0c */ /* 0x000fe2000cf21270 */
[----:B------:R-:W-:-:S03]  /*52ad0*/  IMAD.WIDE R8, R192, 0x2, R66 ;  /* 0x00000002c0087825 */ /* 0x000fc600078e0242 */
[----:B------:R-:W-:Y:S01]  /*52ae0*/  ISETP.GE.AND P0, PT, R0, UR5, PT ;  /* 0x0000000500007c0c */ /* 0x000fe2000bf06270 */
[----:B------:R-:W-:Y:S01]  /*52af0*/  VIADD R0, R3, 0x1e3 ;  /* 0x000001e303007836 */ /* 0x000fe20000000000 */
[----:B------:R1:W-:Y:S01]  /*52b00*/  @P5 STG.E.U16 desc[UR58][R8.64], R160 ;  /* 0x000000a008005986 */ /* 0x0003e2000c10153a */
[----:B------:R-:W-:Y:S01]  /*52b10*/  IMAD.WIDE R12, R192, 0x2, R64 ;  /* 0x00000002c00c7825 */ /* 0x000fe200078e0240 */
[----:B0-----:R-:W-:Y:S02]  /*52b20*/  PRMT R11, R164, 0x7632, R11 ;  /* 0x00007632a40b7816 */ /* 0x001fe4000000000b */
[----:B------:R-:W-:Y:S02]  /*52b30*/  ISETP.GE.AND P3, PT, R0, UR5, PT ;  /* 0x0000000500007c0c */ /* 0x000fe4000bf66270 */
[----:B-1----:R-:W-:Y:S02]  /*52b40*/  PRMT R9, R160, 0x7632, R9 ;  /* 0x00007632a0097816 */ /* 0x002fe40000000009 */
[----:B------:R-:W-:-:S03]  /*52b50*/  ISETP.LT.AND P5, PT, R4, UR4, !P0 ;  /* 0x0000000404007c0c */ /* 0x000fc6000c7a1270 */
[----:B------:R4:W-:Y:S01]  /*52b60*/  @P6 STG.E.U16 desc[UR58][R12.64], R9 ;  /* 0x000000090c006986 */ /* 0x0009e2000c10153a */
[----:B------:R-:W-:-:S03]  /*52b70*/  ISETP.LT.AND P6, PT, R5, UR4, !P0 ;  /* 0x0000000405007c0c */ /* 0x000fc6000c7c1270 */
[----:B------:R-:W-:Y:S01]  /*52b80*/  @P4 STG.E.U16 desc[UR58][R6.64], R164 ;  /* 0x000000a406004986 */ /* 0x000fe2000c10153a */
[----:B------:R-:W-:-:S03]  /*52b90*/  ISETP.LT.AND P4, PT, R4, UR4, !P3 ;  /* 0x0000000404007c0c */ /* 0x000fc6000df81270 */
[----:B------:R0:W-:Y:S01]  /*52ba0*/  @P1 STG.E.U16 desc[UR58][R14.64], R11 ;  /* 0x0000000b0e001986 */ /* 0x0001e2000c10153a */
[----:B------:R-:W-:Y:S01]  /*52bb0*/  PRMT R2, R161, 0x7632, R2 ;  /* 0x00007632a1027816 */ /* 0x000fe20000000002 */
[----:B----4-:R-:W-:-:S04]  /*52bc0*/  IMAD.WIDE R8, R194, 0x2, R66 ;  /* 0x00000002c2087825 */ /* 0x010fc800078e0242 */
[----:B0-----:R-:W-:Y:S02]  /*52bd0*/  IMAD.WIDE R10, R194, 0x2, R64 ;  /* 0x00000002c20a7825 */ /* 0x001fe400078e0240 */
[----:B------:R-:W4:Y:S04]  /*52be0*/  LDL.LU R194, [R1+0xd04] ;  /* 0x000d040001c27983 */ /* 0x000f280000300800 */
        /* <DEDUP_REMOVED lines=16> */
[----:B------:R-:W-:Y:S02]  /*52cf0*/  ISETP.LT.AND P2, PT, R5, UR4, !P2 ;  /* 0x0000000405007c0c */ /* 0x000fe4000d741270 */
[----:B------:R-:W-:Y:S01]  /*52d00*/  ISETP.GE.AND P0, PT, R0, UR5, PT ;  /* 0x0000000500007c0c */ /* 0x000fe2000bf06270 */
[----:B------:R-:W-:Y:S01]  /*52d10*/  VIADD R0, R3, 0x1e6 ;  /* 0x000001e603007836 */ /* 0x000fe20000000000 */
[----:B------:R0:W-:Y:S01]  /*52d20*/  @P3 STG.E.U16 desc[UR58][R12.64], R11 ;  /* 0x0000000b0c003986 */ /* 0x0001e2000c10153a */
[----:B------:R-:W-:Y:S01]  /*52d30*/  IMAD.WIDE R8, R193, 0x2, R66 ;  /* 0x00000002c1087825 */ /* 0x000fe200078e0242 */
[----:B------:R-:W-:-:S02]  /*52d40*/  ISETP.LT.AND P3, PT, R4, UR4, !P0 ;  /* 0x0000000404007c0c */ /* 0x000fc4000c761270 */
[----:B------:R-:W-:Y:S02]  /*52d50*/  ISETP.LT.AND P0, PT, R5, UR4, !P0 ;  /* 0x0000000405007c0c */ /* 0x000fe4000c701270 */
[----:B------:R-:W-:Y:S02]  /*52d60*/  PRMT R2, R162, 0x7632, R2 ;  /* 0x00007632a2027816 */ /* 0x000fe40000000002 */
[----:B------:R-:W-:Y:S01]  /*52d70*/  ISETP.GE.AND P1, PT, R0, UR5, PT ;  /* 0x0000000500007c0c */ /* 0x000fe2000bf26270 */
[----:B0-----:R-:W-:Y:S01]  /*52d80*/  IMAD.WIDE R10, R193, 0x2, R64 ;  /* 0x00000002c10a7825 */ /* 0x001fe200078e0240 */
[----:B------:R0:W-:Y:S02]  /*52d90*/  @P6 STG.E.U16 desc[UR58][R8.64], R162 ;  /* 0x000000a208006986 */ /* 0x0001e4000c10153a */
[----:B------:R-:W-:Y:S01]  /*52da0*/  ISETP.LT.AND P6, PT, R4, UR4, !P1 ;  /* 0x0000000404007c0c */ /* 0x000fe2000cfc1270 */
[----:B------:R-:W-:Y:S01]  /*52db0*/  VIADD R0, R3, 0x1e7 ;  /* 0x000001e703007836 */ /* 0x000fe20000000000 */
[----:B------:R-:W-:Y:S01]  /*52dc0*/  @P2 STG.E.U16 desc[UR58][R10.64], R2 ;  /* 0x000000020a002986 */ /* 0x000fe2000c10153a */
[----:B------:R-:W-:-:S03]  /*52dd0*/  ISETP.LT.AND P2, PT, R5, UR4, !P1 ;  /* 0x0000000405007c0c */ /* 0x000fc6000cf41270 */
[----:B------:R-:W-:Y:S02]  /*52de0*/  ISETP.GE.AND P5, PT, R0, UR5, PT ;  /* 0x0000000500007c0c */ /* 0x000fe4000bfa6270 */
[----:B0-----:R-:W-:Y:S01]  /*52df0*/  PRMT R9, R166, 0x7632, R9 ;  /* 0x00007632a6097816 */ /* 0x001fe20000000009 */
[----:B------:R0:W-:Y:S01]  /*52e00*/  @P3 STG.E.U16 desc[UR58][R6.64], R166 ;  /* 0x000000a606003986 */ /* 0x0001e2000c10153a */
[----:B------:R-:W-:-:S03]  /*52e10*/  ISETP.LT.AND P3, PT, R4, UR4, !P5 ;  /* 0x0000000404007c0c */ /* 0x000fc6000ef61270 */
[----:B------:R4:W-:Y:S01]  /*52e20*/  @P0 STG.E.U16 desc[UR58][R14.64], R9 ;  /* 0x000000090e000986 */ /* 0x0009e2000c10153a */
        /* <DEDUP_REMOVED lines=17> */
[----:B------:R-:W-:-:S03]  /*52f40*/  VIADD R0, R3, 0x1e9 ;  /* 0x000001e903007836 */ /* 0x000fc60000000000 */
[----:B------:R-:W-:Y:S02]  /*52f50*/  ISETP.LT.AND P6, PT, R4, UR4, !P4 ;  /* 0x0000000404007c0c */ /* 0x000fe4000e7c1270 */
[----:B------:R-:W-:Y:S02]  /*52f60*/  PRMT R2, R167, 0x7632, R2 ;  /* 0x00007632a7027816 */ /* 0x000fe40000000002 */
[----:B------:R-:W-:Y:S01]  /*52f70*/  ISETP.LT.AND P4, PT, R5, UR4, !P4 ;  /* 0x0000000405007c0c */ /* 0x000fe2000e781270 */
[----:B------:R-:W-:Y:S01]  /*52f80*/  IMAD.WIDE R8, R192, 0x2, R66 ;  /* 0x00000002c0087825 */ /* 0x000fe200078e0242 */
[----:B------:R-:W-:Y:S01]  /*52f90*/  ISETP.GE.AND P1, PT, R0, UR5, PT ;  /* 0x0000000500007c0c */ /* 0x000fe2000bf26270 */
[----:B------:R-:W-:Y:S02]  /*52fa0*/  @P5 STG.E.U16 desc[UR58][R10.64], R2 ;  /* 0x000000020a005986 */ /* 0x000fe4000c10153a */
[----:B------:R-:W-:Y:S01]  /*52fb0*/  VIADD R0, R3, 0x1ea ;  /* 0x000001ea03007836 */ /* 0x000fe20000000000 */
[----:B------:R-:W-:Y:S01]  /*52fc0*/  ISETP.LT.AND P5, PT, R4, UR4, !P1 ;  /* 0x0000000404007c0c */ /* 0x000fe2000cfa1270 */
[----:B------:R-:W-:Y:S01]  /*52fd0*/  IMAD.WIDE R12, R192, 0x2, R64 ;  /* 0x00000002c00c7825 */ /* 0x000fe200078e0240 */
[----:B------:R-:W-:Y:S01]  /*52fe0*/  ISETP.LT.AND P1, PT, R5, UR4, !P1 ;  /* 0x0000000405007c0c */ /* 0x000fe2000cf21270 */
[----:B------:R0:W-:Y:S01]  /*52ff0*/  @P6 STG.E.U16 desc[UR58][R8.64], R168 ;  /* 0x000000a808006986 */ /* 0x0001e2000c10153a */
[----:B------:R-:W-:Y:S01]  /*53000*/  ISETP.GE.AND P0, PT, R0, UR5, PT ;  /* 0x0000000500007c0c */ /* 0x000fe2000bf06270 */
[----:B------:R-:W-:-:S03]  /*53010*/  VIADD R0, R3, 0x1eb ;  /* 0x000001eb03007836 */ /* 0x000fc60000000000 */
[----:B------:R-:W-:Y:S02]  /*53020*/  ISETP.LT.AND P6, PT, R4, UR4, !P0 ;  /* 0x0000000404007c0c */ /* 0x000fe4000c7c1270 */
[----:B0-----:R-:W-:Y:S02]  /*53030*/  PRMT R9, R168, 0x7632, R9 ;  /* 0x00007632a8097816 */ /* 0x001fe40000000009 */
[----:B------:R-:W-:-:S03]  /*53040*/  ISETP.GE.AND P2, PT, R0, UR5, PT ;  /* 0x0000000500007c0c */ /* 0x000fc6000bf46270 */
[----:B------:R4:W-:Y:S01]  /*53050*/  @P4 STG.E.U16 desc[UR58][R12.64], R9 ;  /* 0x000000090c004986 */ /* 0x0009e2000c10153a */
[C---:B------:R-:W-:Y:S02]  /*53060*/  ISETP.LT.AND P4, PT, R5.reuse, UR4, !P0 ;  /* 0x0000000405007c0c */ /* 0x040fe4000c781270 */
[----:B------:R-:W-:Y:S01]  /*53070*/  PRMT R11, R172, 0x7632, R11 ;  /* 0x00007632ac0b7816 */ /* 0x000fe2000000000b */
[----:B------:R-:W-:Y:S01]  /*53080*/  @P5 STG.E.U16 desc[UR58][R6.64], R172 ;  /* 0x000000ac06005986 */ /* 0x000fe2000c10153a */
[----:B------:R-:W-:Y:S02]  /*53090*/  ISETP.LT.AND P5, PT, R4, UR4, !P2 ;  /* 0x0000000404007c0c */ /* 0x000fe4000d7a1270 */
[----:B------:R-:W-:Y:S01]  /*530a0*/  ISETP.LT.AND P2, PT, R5, UR4, !P2 ;  /* 0x0000000405007c0c */ /* 0x000fe2000d741270 */
[----:B------:R0:W-:Y:S01]  /*530b0*/  @P1 STG.E.U16 desc[UR58][R14.64], R11 ;  /* 0x0000000b0e001986 */ /* 0x0001e2000c10153a */
[----:B------:R-:W-:Y:S01]  /*530c0*/  PRMT R2, R169, 0x7632, R2 ;  /* 0x00007632a9027816 */ /* 0x000fe20000000002 */
[----:B----4-:R-:W-:-:S04]  /*530d0*/  IMAD.WIDE R8, R194, 0x2, R66 ;  /* 0x00000002c2087825 */ /* 0x010fc800078e0242 */
[----:B0-----:R-:W-:Y:S02]  /*530e0*/  IMAD.WIDE R10, R194, 0x2, R64 ;  /* 0x00000002c20a7825 */ /* 0x001fe400078e0240 */
[----:B------:R-:W4:Y:S04]  /*530f0*/  LDL.LU R194, [R1+0xca0] ;  /* 0x000ca00001c27983 */ /* 0x000f280000300800 */
[----:B------:R-:W-:Y:S04]  /*53100*/  @P6 STG.E.U16 desc[UR58][R8.64], R169 ;  /* 0x000000a908006986 */ /* 0x000fe8000c10153a */
[----:B------:R0:W-:Y:S02]  /*53110*/  @P4 STG.E.U16 desc[UR58][R10.64], R2 ;  /* 0x000000020a004986 */ /* 0x0001e4000c10153a */
[----:B0-----:R-:W-:Y:S01]  /*53120*/  PRMT R11, R173, 0x7632, R11 ;  /* 0x00007632ad0b7816 */ /* 0x001fe2000000000b */
[----:B---3--:R-:W-:-:S04]  /*53130*/  IMAD.WIDE R6, R195, 0x2, R66 ;  /* 0x00000002c3067825 */ /* 0x008fc800078e0242 */
[----:B------:R-:W-:Y:S02]  /*53140*/  IMAD.WIDE R12, R195, 0x2, R64 ;  /* 0x00000002c30c7825 */ /* 0x000fe400078e0240 */
[----:B------:R-:W3:Y:S02]  /*53150*/  LDL.LU R195, [R1+0xc94] ;  /* 0x000c940001c37983 */ /* 0x000ee40000300800 */
[C---:B------:R-:W-:Y:S02]  /*53160*/  IMAD.WIDE R8, R193.reuse, 0x2, R66 ;  /* 0x00000002c1087825 */ /* 0x040fe400078e0242 */
[----:B------:R-:W-:Y:S04]  /*53170*/  @P5 STG.E.U16 desc[UR58][R6.64], R173 ;  /* 0x000000ad06005986 */ /* 0x000fe8000c10153a */
[----:B------:R0:W-:Y:S02]  /*53180*/  @P2 STG.E.U16 desc[UR58][R12.64], R11 ;  /* 0x0000000b0c002986 */ /* 0x0001e4000c10153a */
[----:B0-----:R-:W-:-:S02]  /*53190*/  IMAD.WIDE R10, R193, 0x2, R64 ;  /* 0x00000002c10a7825 */ /* 0x001fc400078e0240 */
[----:B------:R-:W3:Y:S02]  /*531a0*/  LDL.LU R193, [R1+0xc88] ;  /* 0x000c880001c17983 */ /* 0x000ee40000300800 */
[----:B--2---:R-:W-:-:S04]  /*531b0*/  IMAD.WIDE R6, R190, 0x2, R66 ;  /* 0x00000002be067825 */ /* 0x004fc800078e0242 */
[----:B------:R-:W-:Y:S02]  /*531c0*/  IMAD.WIDE R14, R190, 0x2, R64 ;  /* 0x00000002be0e7825 */ /* 0x000fe400078e0240 */
[----:B------:R-:W2:Y:S02]  /*531d0*/  LDL.LU R190, [R1+0xc78] ;  /* 0x000c780001be7983 */ /* 0x000ea40000300800 */
[----:B------:R-:W-:-:S05]  /*531e0*/  VIADD R0, R3, 0x1ec ;  /* 0x000001ec03007836 */ /* 0x000fca0000000000 */
[----:B------:R-:W-:Y:S01]  /*531f0*/  ISETP.GE.AND P3, PT, R0, UR5, PT ;  /* 0x0000000500007c0c */ /* 0x000fe2000bf66270 */
[----:B------:R-:W-:-:S03]  /*53200*/  VIADD R0, R3, 0x1ed ;  /* 0x000001ed03007836 */ /* 0x000fc60000000000 */
[----:B------:R-:W-:Y:S02]  /*53210*/  ISETP.LT.AND P6, PT, R4, UR4, !P3 ;  /* 0x0000000404007c0c */ /* 0x000fe4000dfc1270 */
[----:B------:R-:W-:Y:S02]  /*53220*/  ISETP.LT.AND P3, PT, R5, UR4, !P3 ;  /* 0x0000000405007c0c */ /* 0x000fe4000df61270 */
[----:B------:R-:W-:Y:S01]  /*53230*/  ISETP.GE.AND P0, PT, R0, UR5, PT ;  /* 0x0000000500007c0c */ /* 0x000fe2000bf06270 */
[----:B------:R-:W-:Y:S01]  /*53240*/  VIADD R0, R3, 0x1ee ;  /* 0x000001ee03007836 */ /* 0x000fe20000000000 */
[----:B------:R-:W-:Y:S02]  /*53250*/  PRMT R2, R170, 0x7632, R2 ;  /* 0x00007632aa027816 */ /* 0x000fe40000000002 */
[----:B------:R-:W-:Y:S02]  /*53260*/  ISETP.LT.AND P2, PT, R4, UR4, !P0 ;  /* 0x0000000404007c0c */ /* 0x000fe4000c741270 */
[----:B------:R-:W-:-:S02]  /*53270*/  ISETP.LT.AND P0, PT, R5, UR4, !P0 ;  /* 0x0000000405007c0c */ /* 0x000fc4000c701270 */
[----:B------:R-:W-:Y:S01]  /*53280*/  ISETP.GE.AND P1, PT, R0, UR5, PT ;  /* 0x0000000500007c0c */ /* 0x000fe2000bf26270 */
[----:B------:R-:W-:Y:S01]  /*53290*/  VIADD R0, R3, 0x1ef ;  /* 0x000001ef03007836 */ /* 0x000fe20000000000 */
[----:B------:R0:W-:Y:S02]  /*532a0*/  @P6 STG.E.U16 desc[UR58][R8.64], R170 ;  /* 0x000000aa08006986 */ /* 0x0001e4000c10153a */
[----:B------:R-:W-:Y:S02]  /*532b0*/  ISETP.LT.AND P6, PT, R4, UR4, !P1 ;  /* 0x0000000404007c0c */ /* 0x000fe4000cfc1270 */
[----:B------:R-:W-:Y:S01]  /*532c0*/  @P3 STG.E.U16 desc[UR58][R10.64], R2 ;  /* 0x000000020a003986 */ /* 0x000fe2000c10153a */
[----:B------:R-:W-:Y:S02]  /*532d0*/  ISETP.LT.AND P3, PT, R5, UR4, !P1 ;  /* 0x0000000405007c0c */ /* 0x000fe4000cf61270 */
[----:B------:R-:W-:Y:S01]  /*532e0*/  ISETP.GE.AND P4, PT, R0, UR5, PT ;  /* 0x0000000500007c0c */ /* 0x000fe2000bf86270 */
[----:B------:R1:W-:Y:S01]  /*532f0*/  @P2 STG.E.U16 desc[UR58][R6.64], R174 ;  /* 0x000000ae06002986 */ /* 0x0003e2000c10153a */
[----:B0-----:R-:W-:-:S02]  /*53300*/  PRMT R9, R174, 0x7632, R9 ;  /* 0x00007632ae097816 */ /* 0x001fc40000000009 */
[----:B------:R-:W-:-:S03]  /*53310*/  ISETP.LT.AND P2, PT, R4, UR4, !P4 ;  /* 0x0000000404007c0c */ /* 0x000fc6000e741270 */
[----:B------:R4:W-:Y:S01]  /*53320*/  @P0 STG.E.U16 desc[UR58][R14.64], R9 ;  /* 0x000000090e000986 */ /* 0x0009e2000c10153a */
[----:B-1----:R-:W-:Y:S01]  /*53330*/  PRMT R7, R171, 0x7632, R7 ;  /* 0x00007632ab077816 */ /* 0x002fe20000000007 */
        /* <DEDUP_REMOVED lines=29> */
[----:B------:R-:W-:-:S02]  /*53510*/  VIADD R0, R3, 0x1f3 ;  /* 0x000001f303007836 */ /* 0x000fc40000000000 */
[----:B------:R-:W2:Y:S01]  /*53520*/  LDL.LU R193, [R1+0xc4c] ;  /* 0x000c4c0001c17983 */ /* 0x000ea20000300800 */
[----:B------:R-:W-:Y:S02]  /*53530*/  ISETP.LT.AND P6, PT, R4, UR4, !P0 ;  /* 0x0000000404007c0c */ /* 0x000fe4000c7c1270 */
[----:B0-----:R-:W-:Y:S02]  /*53540*/  PRMT R9, R176, 0x7632, R9 ;  /* 0x00007632b0097816 */ /* 0x001fe40000000009 */
[----:B------:R-:W-:-:S03]  /*53550*/  ISETP.GE.AND P3, PT, R0, UR5, PT ;  /* 0x0000000500007c0c */ /* 0x000fc6000bf66270 */
[----:B------:R-:W-:Y:S01]  /*53560*/  @P5 STG.E.U16 desc[UR58][R12.64], R9 ;  /* 0x000000090c005986 */ /* 0x000fe2000c10153a */
[C---:B------:R-:W-:Y:S02]  /*53570*/  ISETP.LT.AND P5, PT, R5.reuse, UR4, !P0 ;  /* 0x0000000405007c0c */ /* 0x040fe4000c7a1270 */
[----:B------:R-:W-:Y:S01]  /*53580*/  PRMT R11, R180, 0x7632, R11 ;  /* 0x00007632b40b7816 */ /* 0x000fe2000000000b */
[----:B------:R0:W-:Y:S01]  /*53590*/  @P4 STG.E.U16 desc[UR58][R6.64], R180 ;  /* 0x000000b406004986 */ /* 0x0001e2000c10153a */
[----:B------:R-:W-:Y:S02]  /*535a0*/  ISETP.LT.AND P4, PT, R4, UR4, !P3 ;  /* 0x0000000404007c0c */ /* 0x000fe4000df81270 */
[----:B------:R-:W-:Y:S01]  /*535b0*/  ISETP.LT.AND P3, PT, R5, UR4, !P3 ;  /* 0x0000000405007c0c */ /* 0x000fe2000df61270 */
[----:B------:R1:W-:Y:S01]  /*535c0*/  @P1 STG.E.U16 desc[UR58][R14.64], R11 ;  /* 0x0000000b0e001986 */ /* 0x0003e2000c10153a */
[----:B0-----:R-:W-:Y:S01]  /*535d0*/  PRMT R7, R177, 0x7632, R7 ;  /* 0x00007632b1077816 */ /* 0x001fe20000000007 */
[----:B----4-:R-:W-:-:S04]  /*535e0*/  IMAD.WIDE R8, R194, 0x2, R66 ;  /* 0x00000002c2087825 */ /* 0x010fc800078e0242 */
[----:B-1----:R-:W-:Y:S01]  /*535f0*/  IMAD.WIDE R10, R194, 0x2, R64 ;  /* 0x00000002c20a7825 */ /* 0x002fe200078e0240 */
[----:B------:R0:W-:Y:S04]  /*53600*/  @P6 STG.E.U16 desc[UR58][R8.64], R177 ;  /* 0x000000b108006986 */ /* 0x0001e8000c10153a */
[----:B------:R3:W-:Y:S04]  /*53610*/  @P5 STG.E.U16 desc[UR58][R10.64], R7 ;  /* 0x000000070a005986 */ /* 0x0007e8000c10153a */
[----:B------:R-:W4:Y:S01]  /*53620*/  LDL.LU R194, [R1+0xc3c] ;  /* 0x000c3c0001c27983 */ /* 0x000f220000300800 */
[----:B0-----:R-:W-:Y:S01]  /*53630*/  PRMT R9, R181, 0x7632, R9 ;  /* 0x00007632b5097816 */ /* 0x001fe20000000009 */
[----:B---3--:R-:W-:-:S04]  /*53640*/  IMAD.WIDE R6, R195, 0x2, R66 ;  /* 0x00000002c3067825 */ /* 0x008fc800078e0242 */
[----:B------:R-:W-:Y:S01]  /*53650*/  IMAD.WIDE R12, R195, 0x2, R64 ;  /* 0x00000002c30c7825 */ /* 0x000fe200078e0240 */
[----:B------:R-:W-:Y:S04]  /*53660*/  @P4 STG.E.U16 desc[UR58][R6.64], R181 ;  /* 0x000000b506004986 */ /* 0x000fe8000c10153a */
[----:B------:R-:W3:Y:S04]  /*53670*/  LDL.LU R195, [R1+0xc30] ;  /* 0x000c300001c37983 */ /* 0x000ee80000300800 */
[----:B------:R2:W-:Y:S02]  /*53680*/  @P3 STG.E.U16 desc[UR58][R12.64], R9 ;  /* 0x000000090c003986 */ /* 0x0005e4000c10153a */
[----:B--2---:R-:W-:-:S04]  /*53690*/  IMAD.WIDE R8, R190, 0x2, R66 ;  /* 0x00000002be087825 */ /* 0x004fc800078e0242 */
[----:B------:R-:W-:Y:S02]  /*536a0*/  IMAD.WIDE R10, R190, 0x2, R64 ;  /* 0x00000002be0a7825 */ /* 0x000fe400078e0240 */
[----:B------:R-:W2:Y:S02]  /*536b0*/  LDL.LU R190, [R1+0xc20] ;  /* 0x000c200001be7983 */ /* 0x000ea40000300800 */
[C---:B------:R-:W-:Y:S02]  /*536c0*/  VIADD R0, R3.reuse, 0x1f4 ;  /* 0x000001f403007836 */ /* 0x040fe40000000000 */
[----:B------:R-:W2:Y:S03]  /*536d0*/  LDL.LU R58, [R1+0xc18] ;  /* 0x000c1800013a7983 */ /* 0x000ea60000300800 */
[----:B------:R-:W-:Y:S01]  /*536e0*/  ISETP.GE.AND P2, PT, R0, UR5, PT ;  /* 0x0000000500007c0c */ /* 0x000fe2000bf46270 */
[----:B------:R-:W-:-:S03]  /*536f0*/  VIADD R0, R3, 0x1f5 ;  /* 0x000001f503007836 */ /* 0x000fc60000000000 */
[----:B------:R-:W-:Y:S02]  /*53700*/  ISETP.LT.AND P6, PT, R4, UR4, !P2 ;  /* 0x0000000404007c0c */ /* 0x000fe4000d7c1270 */
[----:B------:R-:W-:Y:S02]  /*53710*/  ISETP.GE.AND P0, PT, R0, UR5, PT ;  /* 0x0000000500007c0c */ /* 0x000fe4000bf06270 */
[----:B------:R-:W-:Y:S01]  /*53720*/  ISETP.LT.AND P2, PT, R5, UR4, !P2 ;  /* 0x0000000405007c0c */ /* 0x000fe2000d741270 */
[C---:B------:R-:W-:Y:S01]  /*53730*/  VIADD R2, R3.reuse, 0x1f7 ;  /* 0x000001f703027836 */ /* 0x040fe20000000000 */
[----:B------:R-:W-:Y:S01]  /*53740*/  ISETP.LT.AND P3, PT, R4, UR4, !P0 ;  /* 0x0000000404007c0c */ /* 0x000fe2000c761270 */
[----:B------:R-:W-:Y:S02]  /*53750*/  VIADD R0, R3, 0x1f6 ;  /* 0x000001f603007836 */ /* 0x000fe40000000000 */
[----:B------:R-:W-:Y:S01]  /*53760*/  IMAD.WIDE R14, R192, 0x2, R66 ;  /* 0x00000002c00e7825 */ /* 0x000fe200078e0242 */
[----:B------:R-:W-:-:S02]  /*53770*/  ISETP.GE.AND P5, PT, R2, UR5, PT ;  /* 0x0000000502007c0c */ /* 0x000fc4000bfa6270 */
[----:B------:R-:W-:Y:S01]  /*53780*/  PRMT R2, R178, 0x7632, R2 ;  /* 0x00007632b2027816 */ /* 0x000fe20000000002 */
[----:B------:R-:W-:Y:S01]  /*53790*/  IMAD.WIDE R6, R192, 0x2, R64 ;  /* 0x00000002c0067825 */ /* 0x000fe200078e0240 */
[----:B------:R-:W-:Y:S01]  /*537a0*/  ISETP.GE.AND P1, PT, R0, UR5, PT ;  /* 0x0000000500007c0c */ /* 0x000fe2000bf26270 */
[----:B------:R-:W-:Y:S01]  /*537b0*/  @P6 STG.E.U16 desc[UR58][R14.64], R178 ;  /* 0x000000b20e006986 */ /* 0x000fe2000c10153a */
[----:B------:R-:W-:Y:S01]  /*537c0*/  ISETP.LT.AND P0, PT, R5, UR4, !P0 ;  /* 0x0000000405007c0c */ /* 0x000fe2000c701270 */
[----:B------:R-:W-:Y:S02]  /*537d0*/  IMAD.WIDE R12, R193, 0x2, R66 ;  /* 0x00000002c10c7825 */ /* 0x000fe400078e0242 */
[----:B------:R0:W-:Y:S01]  /*537e0*/  @P2 STG.E.U16 desc[UR58][R6.64], R2 ;  /* 0x0000000206002986 */ /* 0x0001e2000c10153a */
[----:B------:R-:W-:-:S03]  /*537f0*/  ISETP.LT.AND P6, PT, R4, UR4, !P1 ;  /* 0x0000000404007c0c */ /* 0x000fc6000cfc1270 */
[----:B------:R-:W2:Y:S01]  /*53800*/  LDL.LU R192, [R1+0xc08] ;  /* 0x000c080001c07983 */ /* 0x000ea20000300800 */
[----:B------:R-:W-:-:S03]  /*53810*/  ISETP.LT.AND P1, PT, R5, UR4, !P1 ;  /* 0x0000000405007c0c */ /* 0x000fc6000cf21270 */
[----:B------:R4:W-:Y:S01]  /*53820*/  @P3 STG.E.U16 desc[UR58][R8.64], R182 ;  /* 0x000000b608003986 */ /* 0x0009e2000c10153a */
[----:B------:R-:W-:Y:S01]  /*53830*/  ISETP.LT.AND P3, PT, R4, UR4, !P5 ;  /* 0x0000000404007c0c */ /* 0x000fe2000ef61270 */
[----:B0-----:R-:W-:Y:S02]  /*53840*/  IMAD.WIDE R6, R193, 0x2, R64 ;  /* 0x00000002c1067825 */ /* 0x001fe400078e0240 */
[----:B------:R-:W2:Y:S01]  /*53850*/  LDL.LU R193, [R1+0xc00] ;  /* 0x000c000001c17983 */ /* 0x000ea20000300800 */
[----:B------:R-:W-:Y:S02]  /*53860*/  ISETP.LT.AND P5, PT, R5, UR4, !P5 ;  /* 0x0000000405007c0c */ /* 0x000fe4000efa1270 */
[----:B------:R-:W-:Y:S02]  /*53870*/  PRMT R15, R182, 0x7632, R15 ;  /* 0x00007632b60f7816 */ /* 0x000fe4000000000f */
[----:B------:R-:W-:Y:S02]  /*53880*/  PRMT R2, R179, 0x7632, R2 ;  /* 0x00007632b3027816 */ /* 0x000fe40000000002 */
[----:B------:R-:W-:Y:S01]  /*53890*/  PRMT R14, R183, 0x7632, R14 ;  /* 0x00007632b70e7816 */ /* 0x000fe2000000000e */
[----:B------:R0:W-:Y:S04]  /*538a0*/  @P0 STG.E.U16 desc[UR58][R10.64], R15 ;  /* 0x0000000f0a000986 */ /* 0x0001e8000c10153a */
[----:B------:R3:W-:Y:S04]  /*538b0*/  @P6 STG.E.U16 desc[UR58][R12.64], R179 ;  /* 0x000000b30c006986 */ /* 0x0007e8000c10153a */
[----:B------:R1:W-:Y:S01]  /*538c0*/  @P1 STG.E.U16 desc[UR58][R6.64], R2 ;  /* 0x0000000206001986 */ /* 0x0003e2000c10153a */
[----:B----4-:R-:W-:-:S04]  /*538d0*/  IMAD.WIDE R8, R194, 0x2, R66 ;  /* 0x00000002c2087825 */ /* 0x010fc800078e0242 */
[----:B0-----:R-:W-:Y:S01]  /*538e0*/  IMAD.WIDE R10, R194, 0x2, R64 ;  /* 0x00000002c20a7825 */ /* 0x001fe200078e0240 */
[----:B------:R2:W-:Y:S04]  /*538f0*/  @P3 STG.E.U16 desc[UR58][R8.64], R183 ;  /* 0x000000b708003986 */ /* 0x0005e8000c10153a */
[----:B------:R-:W4:Y:S04]  /*53900*/  LDL.LU R194, [R1+0xadc] ;  /* 0x000adc0001c27983 */ /* 0x000f280000300800 */
[----:B------:R0:W-:Y:S01]  /*53910*/  @P5 STG.E.U16 desc[UR58][R10.64], R14 ;  /* 0x0000000e0a005986 */ /* 0x0001e2000c10153a */
[----:B---3--:R-:W-:-:S04]  /*53920*/  IMAD.WIDE R12, R195, 0x2, R66 ;  /* 0x00000002c30c7825 */ /* 0x008fc800078e0242 */
[----:B-1----:R-:W-:Y:S02]  /*53930*/  IMAD.WIDE R6, R195, 0x2, R64 ;  /* 0x00000002c3067825 */ /* 0x002fe400078e0240 */
[----:B------:R-:W3:Y:S02]  /*53940*/  LDL.LU R195, [R1+0xad4] ;  /* 0x000ad40001c37983 */ /* 0x000ee40000300800 */
[----:B--2---:R-:W-:-:S04]  /*53950*/  IMAD.WIDE R8, R190, 0x2, R66 ;  /* 0x00000002be087825 */ /* 0x004fc800078e0242 */
[----:B0-----:R-:W-:Y:S02]  /*53960*/  IMAD.WIDE R10, R190, 0x2, R64 ;  /* 0x00000002be0a7825 */ /* 0x001fe400078e0240 */
[----:B------:R-:W2:Y:S02]  /*53970*/  LDL.LU R190, [R1+0x110c] ;  /* 0x00110c0001be7983 */ /* 0x000ea40000300800 */
[----:B------:R-:W-:-:S05]  /*53980*/  VIADD R0, R3, 0x1f8 ;  /* 0x000001f803007836 */ /* 0x000fca0000000000 */
[----:B------:R-:W-:Y:S01]  /*53990*/  ISETP.GE.AND P4, PT, R0, UR5, PT ;  /* 0x0000000500007c0c */ /* 0x000fe2000bf86270 */
[----:B------:R-:W-:-:S03]  /*539a0*/  VIADD R0, R3, 0x1f9 ;  /* 0x000001f903007836 */ /* 0x000fc60000000000 */
[----:B------:R-:W-:Y:S02]  /*539b0*/  ISETP.LT.AND P6, PT, R4, UR4, !P4 ;  /* 0x0000000404007c0c */ /* 0x000fe4000e7c1270 */
[----:B------:R-:W-:Y:S01]  /*539c0*/  ISETP.GE.AND P2, PT, R0, UR5, PT ;  /* 0x0000000500007c0c */ /* 0x000fe2000bf46270 */
[----:B------:R-:W-:Y:S01]  /*539d0*/  VIADD R0, R3, 0x1fa ;  /* 0x000001fa03007836 */ /* 0x000fe20000000000 */
[----:B------:R-:W-:-:S04]  /*539e0*/  ISETP.LT.AND P4, PT, R5, UR4, !P4 ;  /* 0x0000000405007c0c */ /* 0x000fc8000e781270 */
[----:B------:R-:W-:Y:S01]  /*539f0*/  ISETP.GE.AND P0, PT, R0, UR5, PT ;  /* 0x0000000500007c0c */ /* 0x000fe2000bf06270 */
[----:B------:R-:W-:Y:S01]  /*53a00*/  VIADD R0, R3, 0x1fb ;  /* 0x000001fb03007836 */ /* 0x000fe20000000000 */
[----:B------:R-:W-:Y:S02]  /*53a10*/  ISETP.LT.AND P5, PT, R4, UR4, !P2 ;  /* 0x0000000404007c0c */ /* 0x000fe4000d7a1270 */
[----:B------:R-:W-:Y:S01]  /*53a20*/  ISETP.LT.AND P3, PT, R5, UR4, !P2 ;  /* 0x0000000405007c0c */ /* 0x000fe2000d761270 */
[----:B------:R0:W-:Y:S01]  /*53a30*/  @P6 STG.E.U16 desc[UR58][R12.64], R184 ;  /* 0x000000b80c006986 */ /* 0x0001e2000c10153a */
[----:B------:R-:W-:Y:S01]  /*53a40*/  ISETP.GE.AND P1, PT, R0, UR5, PT ;  /* 0x0000000500007c0c */ /* 0x000fe2000bf26270 */
[----:B------:R-:W-:Y:S01]  /*53a50*/  VIADD R0, R3, 0x1fc ;  /* 0x000001fc03007836 */ /* 0x000fe20000000000 */
[----:B------:R-:W-:Y:S02]  /*53a60*/  ISETP.LT.AND P6, PT, R4, UR4, !P0 ;  /* 0x0000000404007c0c */ /* 0x000fe4000c7c1270 */
[----:B------:R-:W-:-:S02]  /*53a70*/  PRMT R2, R184, 0x7632, R2 ;  /* 0x00007632b8027816 */ /* 0x000fc40000000002 */
[----:B------:R-:W-:Y:S01]  /*53a80*/  ISETP.GE.AND P2, PT, R0, UR5, PT ;  /* 0x0000000500007c0c */ /* 0x000fe2000bf46270 */
[----:B------:R-:W-:Y:S01]  /*53a90*/  VIADD R0, R3, 0x1fd ;  /* 0x000001fd03007836 */ /* 0x000fe20000000000 */
[----:B------:R-:W-:Y:S01]  /*53aa0*/  PRMT R14, R16, 0x7632, R14 ;  /* 0x00007632100e7816 */ /* 0x000fe2000000000e */
[----:B------:R1:W-:Y:S01]  /*53ab0*/  @P4 STG.E.U16 desc[UR58][R6.64], R2 ;  /* 0x0000000206004986 */ /* 0x0003e2000c10153a */
[----:B0-----:R-:W-:Y:S02]  /*53ac0*/  IMAD.WIDE R12, R58, 0x2, R66 ;  /* 0x000000023a0c7825 */ /* 0x001fe400078e0242 */
[----:B------:R-:W-:Y:S01]  /*53ad0*/  ISETP.GE.AND P4, PT, R0, UR5, PT ;  /* 0x0000000500007c0c */ /* 0x000fe2000bf86270 */
[----:B------:R-:W-:Y:S01]  /*53ae0*/  @P5 STG.E.U16 desc[UR58][R8.64], R16 ;  /* 0x0000001008005986 */ /* 0x000fe2000c10153a */
[----:B------:R-:W-:Y:S01]  /*53af0*/  ISETP.LT.AND P0, PT, R5, UR4, !P0 ;  /* 0x0000000405007c0c */ /* 0x000fe2000c701270 */
[----:B------:R-:W-:Y:S01]  /*53b00*/  VIADD R0, R3, 0x1fe ;  /* 0x000001fe03007836 */ /* 0x000fe20000000000 */
[----:B------:R-:W-:Y:S01]  /*53b10*/  ISETP.LT.AND P5, PT, R4, UR4, !P1 ;  /* 0x0000000404007c0c */ /* 0x000fe2000cfa1270 */
[----:B------:R0:W-:Y:S01]  /*53b20*/  @P3 STG.E.U16 desc[UR58][R10.64], R14 ;  /* 0x0000000e0a003986 */ /* 0x0001e2000c10153a */
[----:B------:R-:W-:-:S03]  /*53b30*/  ISETP.LT.AND P3, PT, R5, UR4, !P1 ;  /* 0x0000000405007c0c */ /* 0x000fc6000cf61270 */
[----:B------:R0:W-:Y:S01]  /*53b40*/  @P6 STG.E.U16 desc[UR58][R12.64], R185 ;  /* 0x000000b90c006986 */ /* 0x0001e2000c10153a */
[----:B------:R-:W-:Y:S02]  /*53b50*/  ISETP.LT.AND P6, PT, R4, UR4, !P2 ;  /* 0x0000000404007c0c */ /* 0x000fe4000d7c1270 */
[----:B------:R-:W-:Y:S01]  /*53b60*/  ISETP.GE.AND P1, PT, R0, UR5, PT ;  /* 0x0000000500007c0c */ /* 0x000fe2000bf26270 */
[----:B------:R-:W-:Y:S02]  /*53b70*/  VIADD R0, R3, 0x1ff ;  /* 0x000001ff03007836 */ /* 0x000fe40000000000 */
[----:B-1----:R-:W-:Y:S01]  /*53b80*/  IMAD.WIDE R2, R58, 0x2, R64 ;  /* 0x000000023a027825 */ /* 0x002fe200078e0240 */
[----:B0-----:R-:W-:-:S03]  /*53b90*/  PRMT R14, R17, 0x7632, R14 ;  /* 0x00007632110e7816 */ /* 0x001fc6000000000e */
[----:B------:R-:W-:Y:S01]  /*53ba0*/  IMAD.WIDE R6, R192, 0x2, R66 ;  /* 0x00000002c0067825 */ /* 0x000fe200078e0242 */
[----:B------:R-:W-:-:S03]  /*53bb0*/  PRMT R13, R185, 0x7632, R13 ;  /* 0x00007632b90d7816 */ /* 0x000fc6000000000d */
[----:B------:R-:W-:-:S04]  /*53bc0*/  IMAD.WIDE R8, R192, 0x2, R64 ;  /* 0x00000002c0087825 */ /* 0x000fc800078e0240 */
[----:B------:R-:W-:Y:S01]  /*53bd0*/  IMAD.WIDE R10, R193, 0x2, R66 ;  /* 0x00000002c10a7825 */ /* 0x000fe200078e0242 */
[----:B------:R0:W-:Y:S01]  /*53be0*/  @P0 STG.E.U16 desc[UR58][R2.64], R13 ;  /* 0x0000000d02000986 */ /* 0x0001e2000c10153a */
[----:B------:R-:W-:-:S03]  /*53bf0*/  ISETP.LT.AND P2, PT, R5, UR4, !P2 ;  /* 0x0000000405007c0c */ /* 0x000fc6000d741270 */
[----:B------:R1:W-:Y:S01]  /*53c00*/  @P5 STG.E.U16 desc[UR58][R6.64], R17 ;  /* 0x0000001106005986 */ /* 0x0003e2000c10153a */
[----:B------:R-:W-:-:S03]  /*53c10*/  ISETP.GE.AND P0, PT, R0, UR5, PT ;  /* 0x0000000500007c0c */ /* 0x000fc6000bf06270 */
[----:B------:R3:W-:Y:S01]  /*53c20*/  @P3 STG.E.U16 desc[UR58][R8.64], R14 ;  /* 0x0000000e08003986 */ /* 0x0007e2000c10153a */
[----:B------:R-:W-:-:S03]  /*53c30*/  ISETP.LT.AND P5, PT, R4, UR4, !P1 ;  /* 0x0000000404007c0c */ /* 0x000fc6000cfa1270 */
[----:B------:R3:W-:Y:S01]  /*53c40*/  @P6 STG.E.U16 desc[UR58][R10.64], R186 ;  /* 0x000000ba0a006986 */ /* 0x0007e2000c10153a */
[C---:B------:R-:W-:Y:S02]  /*53c50*/  ISETP.LT.AND P6, PT, R4.reuse, UR4, !P4 ;  /* 0x0000000404007c0c */ /* 0x040fe4000e7c1270 */
[C---:B------:R-:W-:Y:S02]  /*53c60*/  ISETP.LT.AND P4, PT, R5.reuse, UR4, !P4 ;  /* 0x0000000405007c0c */ /* 0x040fe4000e781270 */
[C---:B------:R-:W-:Y:S02]  /*53c70*/  ISETP.LT.AND P1, PT, R5.reuse, UR4, !P1 ;  /* 0x0000000405007c0c */ /* 0x040fe4000cf21270 */
[----:B------:R-:W-:Y:S02]  /*53c80*/  ISETP.LT.AND P3, PT, R4, UR4, !P0 ;  /* 0x0000000404007c0c */ /* 0x000fe4000c761270 */
[----:B------:R-:W-:Y:S01]  /*53c90*/  ISETP.LT.AND P0, PT, R5, UR4, !P0 ;  /* 0x0000000405007c0c */ /* 0x000fe2000c701270 */
[----:B0-----:R-:W-:Y:S01]  /*53ca0*/  IMAD.WIDE R12, R193, 0x2, R64 ;  /* 0x00000002c10c7825 */ /* 0x001fe200078e0240 */
[----:B------:R-:W-:-:S02]  /*53cb0*/  PRMT R0, R186, 0x7632, R0 ;  /* 0x00007632ba007816 */ /* 0x000fc40000000000 */
[----:B------:R-:W-:Y:S01]  /*53cc0*/  PRMT R4, R18, 0x7632, R4 ;  /* 0x0000763212047816 */ /* 0x000fe20000000004 */
[----:B----4-:R-:W-:Y:S01]  /*53cd0*/  IMAD.WIDE R2, R194, 0x2, R66 ;  /* 0x00000002c2027825 */ /* 0x010fe200078e0242 */
[----:B------:R-:W-:-:S03]  /*53ce0*/  PRMT R5, R187, 0x7632, R5 ;  /* 0x00007632bb057816 */ /* 0x000fc60000000005 */
[----:B-1----:R-:W-:Y:S01]  /*53cf0*/  IMAD.WIDE R6, R194, 0x2, R64 ;  /* 0x00000002c2067825 */ /* 0x002fe200078e0240 */
[----:B------:R0:W-:Y:S04]  /*53d00*/  @P2 STG.E.U16 desc[UR58][R12.64], R0 ;  /* 0x000000000c002986 */ /* 0x0001e8000c10153a */
[----:B------:R0:W-:Y:S04]  /*53d10*/  @P6 STG.E.U16 desc[UR58][R2.64], R18 ;  /* 0x0000001202006986 */ /* 0x0001e8000c10153a */
[----:B------:R0:W-:Y:S01]  /*53d20*/  @P4 STG.E.U16 desc[UR58][R6.64], R4 ;  /* 0x0000000406004986 */ /* 0x0001e2000c10153a */
[----:B---3--:R-:W-:-:S04]  /*53d30*/  IMAD.WIDE R8, R195, 0x2, R66 ;  /* 0x00000002c3087825 */ /* 0x008fc800078e0242 */
[----:B------:R-:W-:Y:S01]  /*53d40*/  IMAD.WIDE R10, R195, 0x2, R64 ;  /* 0x00000002c30a7825 */ /* 0x000fe200078e0240 */
[----:B------:R0:W-:Y:S04]  /*53d50*/  @P5 STG.E.U16 desc[UR58][R8.64], R187 ;  /* 0x000000bb08005986 */ /* 0x0001e8000c10153a */
[----:B------:R0:W-:Y:S01]  /*53d60*/  @P1 STG.E.U16 desc[UR58][R10.64], R5 ;  /* 0x000000050a001986 */ /* 0x0001e2000c10153a */
[----:B--2---:R-:W-:-:S05]  /*53d70*/  IMAD.WIDE R66, R190, 0x2, R66 ;  /* 0x00000002be427825 */ /* 0x004fca00078e0242 */
[----:B------:R0:W-:Y:S01]  /*53d80*/  @P3 STG.E.U16 desc[UR58][R66.64], R19 ;  /* 0x0000001342003986 */ /* 0x0001e2000c10153a */
[----:B------:R-:W-:Y:S01]  /*53d90*/  IMAD.WIDE R64, R190, 0x2, R64 ;  /* 0x00000002be407825 */ /* 0x000fe200078e0240 */
[----:B------:R-:W-:Y:S06]  /*53da0*/  @!P0 EXIT ;  /* 0x000000000000894d */ /* 0x000fec0003800000 */
[----:B------:R-:W-:-:S05]  /*53db0*/  PRMT R32, R19, 0x7632, R32 ;  /* 0x0000763213207816 */ /* 0x000fca0000000020 */
[----:B------:R-:W-:Y:S01]  /*53dc0*/  STG.E.U16 desc[UR58][R64.64], R32 ;  /* 0x0000002040007986 */ /* 0x000fe2000c10153a */
[----:B------:R-:W-:Y:S05]  /*53dd0*/  EXIT ;  /* 0x000000000000794d */ /* 0x000fea0003800000 */
.L_x_2:
[----:B------:R-:W-:-:S00]  /*53de0*/  BRA `(.L_x_2) ;  /* 0xfffffffc00fc7947 */ /* 0x000fc0000383ffff */
[----:B------:R-:W-:-:S00]  /*53df0*/  NOP ;  /* 0x0000000000007918 */ /* 0x000fc00000000000 */
        /* <DEDUP_REMOVED lines=8> */
.L_x_3:


//--------------------- .nv.shared.matmul_kernel  --------------------------
	.section	.nv.shared.matmul_kernel,"aw",@nobits
	.sectionflags	@""
	.align	16
	.zero		1024


//--------------------- .nv.shared.reserved.0     --------------------------
	.section	.nv.shared.reserved.0,"aw",@nobits
	.weak		__nv_reservedSMEM_offset_0_alias
	.size		__nv_reservedSMEM_offset_0_alias, 0, 0
	.other		__nv_reservedSMEM_offset_0_alias,@"STO_CUDA_RESERVED_SHARED STV_DEFAULT"
__nv_reservedSMEM_offset_0_alias:
	.zero		0


//--------------------- .nv.constant0.matmul_kernel --------------------------
	.section	.nv.constant0.matmul_kernel,"a",@progbits
	.sectionflags	@""
	.align	4
.nv.constant0.matmul_kernel:
	.zero		608


//--------------------- SYMBOLS --------------------------

	.type		.nv.reservedSmem.offset0,@object
	.size		.nv.reservedSmem.offset0,0x4
